	.target	sm_80

	.elftype	@"ET_EXEC"


//--------------------- .note.nv.tkinfo           --------------------------
	.section	.note.nv.tkinfo,"",@"SHT_NOTE"
	.sectionflags	@"SHF_NOTE_NV_TKINFO"
	.tkinfo
        /*0018*/ 	.word	0x00000002
        /*0030*/ 	.string	""
        /*0030*/ 	.string	"ptxas"
        /*0030*/ 	.string	"Cuda compilation tools, release 13.0, V13.0.88"
        /*0030*/ 	.string	"Build cuda_13.0.r13.0/compiler.36424714_0"
        /*0030*/ 	.string	"-v  -suppress-debug-info  -lineinfo  -arch sm_80 "



//--------------------- .note.nv.cuinfo           --------------------------
	.section	.note.nv.cuinfo,"",@"SHT_NOTE"
	.sectionflags	@"SHF_NOTE_NV_CUINFO"
        /*0018*/ 	.short	0x0002
        /*001a*/ 	.short	0x0050
        /*001c*/ 	.short	0x0082
	.zero		2


//--------------------- .nv.info                  --------------------------
	.section	.nv.info,"",@"SHT_CUDA_INFO"
	.align	4


	//----- nvinfo : EIATTR_REGCOUNT
	.align		4
        /*0000*/ 	.byte	0x04, 0x2f
        /*0002*/ 	.short	(.L_1 - .L_0)
	.align		4
.L_0:
        /*0004*/ 	.word	index@(matmul_kernel)
        /*0008*/ 	.word	0x000000ff


	//----- nvinfo : EIATTR_FRAME_SIZE
	.align		4
.L_1:
        /*000c*/ 	.byte	0x04, 0x11
        /*000e*/ 	.short	(.L_3 - .L_2)
	.align		4
.L_2:
        /*0010*/ 	.word	index@(matmul_kernel)
        /*0014*/ 	.word	0x00001d08


	//----- nvinfo : EIATTR_MIN_STACK_SIZE
	.align		4
.L_3:
        /*0018*/ 	.byte	0x04, 0x12
        /*001a*/ 	.short	(.L_5 - .L_4)
	.align		4
.L_4:
        /*001c*/ 	.word	index@(matmul_kernel)
        /*0020*/ 	.word	0x00001d08
.L_5:


//--------------------- .nv.info.matmul_kernel    --------------------------
	.section	.nv.info.matmul_kernel,"",@"SHT_CUDA_INFO"
	.sectionflags	@""
	.align	4


	//----- nvinfo : EIATTR_CUDA_API_VERSION
	.align		4
        /*0000*/ 	.byte	0x04, 0x37
        /*0002*/ 	.short	(.L_7 - .L_6)
.L_6:
        /*0004*/ 	.word	0x00000082


	//----- nvinfo : EIATTR_SW2861232_WAR
	.align		4
.L_7:
        /*0008*/ 	.byte	0x01, 0x35
	.zero		2


	//----- nvinfo : EIATTR_PARAM_CBANK
	.align		4
        /*000c*/ 	.byte	0x04, 0x0a
        /*000e*/ 	.short	(.L_9 - .L_8)
	.align		4
.L_8:
        /*0010*/ 	.word	index@(.nv.constant0.matmul_kernel)
        /*0014*/ 	.short	0x0160
        /*0016*/ 	.short	0x0050


	//----- nvinfo : EIATTR_CBANK_PARAM_SIZE
	.align		4
.L_9:
        /*0018*/ 	.byte	0x03, 0x19
        /*001a*/ 	.short	0x0050


	//----- nvinfo : EIATTR_KPARAM_INFO
	.align		4
        /*001c*/ 	.byte	0x04, 0x17
        /*001e*/ 	.short	(.L_11 - .L_10)
.L_10:
        /*0020*/ 	.word	0x00000000
        /*0024*/ 	.short	0x000d
        /*0026*/ 	.short	0x0048
        /*0028*/ 	.byte	0x00, 0xf4, 0x21, 0x00


	//----- nvinfo : EIATTR_KPARAM_INFO
	.align		4
.L_11:
        /*002c*/ 	.byte	0x04, 0x17
        /*002e*/ 	.short	(.L_13 - .L_12)
.L_12:
        /*0030*/ 	.word	0x00000000
        /*0034*/ 	.short	0x000c
        /*0036*/ 	.short	0x0040
        /*0038*/ 	.byte	0x00, 0xf4, 0x21, 0x00


	//----- nvinfo : EIATTR_KPARAM_INFO
	.align		4
.L_13:
        /*003c*/ 	.byte	0x04, 0x17
        /*003e*/ 	.short	(.L_15 - .L_14)
.L_14:
        /*0040*/ 	.word	0x00000000
        /*0044*/ 	.short	0x000b
        /*0046*/ 	.short	0x0038
        /*0048*/ 	.byte	0x00, 0xf0, 0x11, 0x00


	//----- nvinfo : EIATTR_KPARAM_INFO
	.align		4
.L_15:
        /*004c*/ 	.byte	0x04, 0x17
        /*004e*/ 	.short	(.L_17 - .L_16)
.L_16:
        /*0050*/ 	.word	0x00000000
        /*0054*/ 	.short	0x000a
        /*0056*/ 	.short	0x0034
        /*0058*/ 	.byte	0x00, 0xf0, 0x11, 0x00


	//----- nvinfo : EIATTR_KPARAM_INFO
	.align		4
.L_17:
        /*005c*/ 	.byte	0x04, 0x17
        /*005e*/ 	.short	(.L_19 - .L_18)
.L_18:
        /*0060*/ 	.word	0x00000000
        /*0064*/ 	.short	0x0009
        /*0066*/ 	.short	0x0030
        /*0068*/ 	.byte	0x00, 0xf0, 0x11, 0x00


	//----- nvinfo : EIATTR_KPARAM_INFO
	.align		4
.L_19:
        /*006c*/ 	.byte	0x04, 0x17
        /*006e*/ 	.short	(.L_21 - .L_20)
.L_20:
        /*0070*/ 	.word	0x00000000
        /*0074*/ 	.short	0x0008
        /*0076*/ 	.short	0x002c
        /*0078*/ 	.byte	0x00, 0xf0, 0x11, 0x00


	//----- nvinfo : EIATTR_KPARAM_INFO
	.align		4
.L_21:
        /*007c*/ 	.byte	0x04, 0x17
        /*007e*/ 	.short	(.L_23 - .L_22)
.L_22:
        /*0080*/ 	.word	0x00000000
        /*0084*/ 	.short	0x0007
        /*0086*/ 	.short	0x0028
        /*0088*/ 	.byte	0x00, 0xf0, 0x11, 0x00


	//----- nvinfo : EIATTR_KPARAM_INFO
	.align		4
.L_23:
        /*008c*/ 	.byte	0x04, 0x17
        /*008e*/ 	.short	(.L_25 - .L_24)
.L_24:
        /*0090*/ 	.word	0x00000000
        /*0094*/ 	.short	0x0006
        /*0096*/ 	.short	0x0024
        /*0098*/ 	.byte	0x00, 0xf0, 0x11, 0x00


	//----- nvinfo : EIATTR_KPARAM_INFO
	.align		4
.L_25:
        /*009c*/ 	.byte	0x04, 0x17
        /*009e*/ 	.short	(.L_27 - .L_26)
.L_26:
        /*00a0*/ 	.word	0x00000000
        /*00a4*/ 	.short	0x0005
        /*00a6*/ 	.short	0x0020
        /*00a8*/ 	.byte	0x00, 0xf0, 0x11, 0x00


	//----- nvinfo : EIATTR_KPARAM_INFO
	.align		4
.L_27:
        /*00ac*/ 	.byte	0x04, 0x17
        /*00ae*/ 	.short	(.L_29 - .L_28)
.L_28:
        /*00b0*/ 	.word	0x00000000
        /*00b4*/ 	.short	0x0004
        /*00b6*/ 	.short	0x001c
        /*00b8*/ 	.byte	0x00, 0xf0, 0x11, 0x00


	//----- nvinfo : EIATTR_KPARAM_INFO
	.align		4
.L_29:
        /*00bc*/ 	.byte	0x04, 0x17
        /*00be*/ 	.short	(.L_31 - .L_30)
.L_30:
        /*00c0*/ 	.word	0x00000000
        /*00c4*/ 	.short	0x0003
        /*00c6*/ 	.short	0x0018
        /*00c8*/ 	.byte	0x00, 0xf0, 0x11, 0x00


	//----- nvinfo : EIATTR_KPARAM_INFO
	.align		4
.L_31:
        /*00cc*/ 	.byte	0x04, 0x17
        /*00ce*/ 	.short	(.L_33 - .L_32)
.L_32:
        /*00d0*/ 	.word	0x00000000
        /*00d4*/ 	.short	0x0002
        /*00d6*/ 	.short	0x0010
        /*00d8*/ 	.byte	0x00, 0xf4, 0x21, 0x00


	//----- nvinfo : EIATTR_KPARAM_INFO
	.align		4
.L_33:
        /*00dc*/ 	.byte	0x04, 0x17
        /*00de*/ 	.short	(.L_35 - .L_34)
.L_34:
        /*00e0*/ 	.word	0x00000000
        /*00e4*/ 	.short	0x0001
        /*00e6*/ 	.short	0x0008
        /*00e8*/ 	.byte	0x00, 0xf4, 0x21, 0x00


	//----- nvinfo : EIATTR_KPARAM_INFO
	.align		4
.L_35:
        /*00ec*/ 	.byte	0x04, 0x17
        /*00ee*/ 	.short	(.L_37 - .L_36)
.L_36:
        /*00f0*/ 	.word	0x00000000
        /*00f4*/ 	.short	0x0000
        /*00f6*/ 	.short	0x0000
        /*00f8*/ 	.byte	0x00, 0xf4, 0x21, 0x00


	//----- nvinfo : EIATTR_MAXREG_COUNT
	.align		4
.L_37:
        /*00fc*/ 	.byte	0x03, 0x1b
        /*00fe*/ 	.short	0x00ff


	//----- nvinfo : EIATTR_NUM_BARRIERS
	.align		4
        /*0100*/ 	.byte	0x02, 0x4c
        /*0102*/ 	.byte	0x01
	.zero		1


	//----- nvinfo : EIATTR_ANNOTATIONS
	.align		4
        /*0104*/ 	.byte	0x04, 0x55
        /*0106*/ 	.short	(.L_39 - .L_38)


	//   ....[0]....
.L_38:
        /*0108*/ 	.word	0x00000001
        /*010c*/ 	.byte	0x00, 0x08, 0x00, 0x00, 0x01, 0x00, 0x00, 0x00, 0x80, 0x08, 0x00, 0x00, 0x01, 0x00, 0x00, 0x00
        /* <DEDUP_REMOVED lines=3030> */
        /*be7c*/ 	.byte	0x20, 0x23, 0x04, 0x00, 0x01, 0x00, 0x00, 0x00, 0x40, 0x23, 0x04, 0x00


	//----- nvinfo : EIATTR_MERCURY_ISA_VERSION
	.align		4
.L_39:
        /*be88*/ 	.byte	0x03, 0x5f
        /*be8a*/ 	.short	0x0000


	//----- nvinfo : EIATTR_EXIT_INSTR_OFFSETS
	.align		4
        /*be8c*/ 	.byte	0x04, 0x1c
        /*be8e*/ 	.short	(.L_41 - .L_40)


	//   ....[0]....
.L_40:
        /*be90*/ 	.word	0x00042810


	//   ....[1]....
        /*be94*/ 	.word	0x00042830


	//----- nvinfo : EIATTR_REQNTID
	.align		4
.L_41:
        /*be98*/ 	.byte	0x04, 0x10
        /*be9a*/ 	.short	(.L_43 - .L_42)
.L_42:
        /*be9c*/ 	.word	0x00000080
        /*bea0*/ 	.word	0x00000001
        /*bea4*/ 	.word	0x00000001
.L_43:


//--------------------- .nv.callgraph             --------------------------
	.section	.nv.callgraph,"",@"SHT_CUDA_CALLGRAPH"
	.align	4
	.sectionentsize	8
	.align		4
        /*0000*/ 	.word	0x00000000
	.align		4
        /*0004*/ 	.word	0xffffffff
	.align		4
        /*0008*/ 	.word	0x00000000
	.align		4
        /*000c*/ 	.word	0xfffffffe
	.align		4
        /*0010*/ 	.word	0x00000000
	.align		4
        /*0014*/ 	.word	0xfffffffd
	.align		4
        /*0018*/ 	.word	0x00000000
	.align		4
        /*001c*/ 	.word	0xfffffffc


//--------------------- .nv.rel.action            --------------------------
	.section	.nv.rel.action,"",@"SHT_CUDA_RELOCINFO"
	.align	8
	.sectionentsize	8
        /*0000*/ 	.byte	0x73, 0x00, 0x00, 0x00, 0x00, 0x00, 0x00, 0x00, 0x00, 0x00, 0x00, 0x11, 0x25, 0x00, 0x05, 0x36


//--------------------- .nv.constant0.matmul_kernel --------------------------
	.section	.nv.constant0.matmul_kernel,"a",@progbits
	.sectionflags	@""
	.align	4
.nv.constant0.matmul_kernel:
	.zero		432


//--------------------- .text.matmul_kernel       --------------------------
	.section	.text.matmul_kernel,"ax",@progbits
	.sectioninfo	@"SHI_REGISTERS=255"
	.align	128
        .global         matmul_kernel
        .type           matmul_kernel,@function
        .size           matmul_kernel,(.L_x_3 - matmul_kernel)
        .other          matmul_kernel,@"STO_CUDA_ENTRY STV_DEFAULT"
matmul_kernel:
.text.matmul_kernel:
[----:B------:R-:W-:Y:S02]  /*0000*/  IMAD.MOV.U32 R1, RZ, RZ, c[0x0][0x28] ;  /* 0x00000a00ff017624 */ /* 0x000fe400078e00ff */
[----:B------:R-:W-:Y:S01]  /*0010*/  IMAD.MOV.U32 R0, RZ, RZ, c[0x0][0x17c] ;  /* 0x00005f00ff007624 */ /* 0x000fe200078e00ff */
[----:B------:R-:W1:Y:S01]  /*0020*/  S2R R5, SR_CTAID.X ;  /* 0x0000000000057919 */ /* 0x000e620000002500 */
[----:B------:R-:W-:Y:S01]  /*0030*/  IABS R11, c[0x0][0x178] ;  /* 0x00005e00000b7a13 */ /* 0x000fe20000000000 */
[----:B------:R-:W-:Y:S01]  /*0040*/  IMAD.MOV.U32 R183, RZ, RZ, c[0x0][0x188] ;  /* 0x00006200ffb77624 */ /* 0x000fe200078e00ff */
[----:B------:R-:W-:Y:S01]  /*0050*/  IABS R122, c[0x0][0x17c] ;  /* 0x00005f00007a7a13 */ /* 0x000fe20000000000 */
[----:B------:R-:W2:Y:S01]  /*0060*/  S2R R12, SR_TID.X ;  /* 0x00000000000c7919 */ /* 0x000ea20000002100 */
[----:B------:R-:W-:Y:S01]  /*0070*/  IADD3 R0, R0, 0x7f, RZ ;  /* 0x0000007f00007810 */ /* 0x000fe20007ffe0ff */
[----:B------:R-:W-:Y:S01]  /*0080*/  ULDC.64 UR6, c[0x0][0x118] ;  /* 0x0000460000067ab9 */ /* 0x000fe20000000a00 */
[----:B------:R-:W-:Y:S01]  /*0090*/  MOV R182, c[0x0][0x180] ;  /* 0x0000600000b67a02 */ /* 0x000fe20000000f00 */
[C---:B------:R-:W-:Y:S01]  /*00a0*/  IMAD.SHL.U32 R239, R183.reuse, 0x10, RZ ;  /* 0x00000010b7ef7824 */ /* 0x040fe200078e00ff */
[----:B------:R-:W-:Y:S01]  /*00b0*/  SHF.R.S32.HI R3, RZ, 0x1f, R0 ;  /* 0x0000001fff037819 */ /* 0x000fe20000011400 */
[----:B------:R-:W-:Y:S01]  /*00c0*/  IMAD R83, R183, 0x14, RZ ;  /* 0x00000014b7537824 */ /* 0x000fe200078e02ff */
[----:B------:R-:W-:Y:S01]  /*00d0*/  IADD3 R1, R1, -0x1d08, RZ ;  /* 0xffffe2f801017810 */ /* 0x000fe20007ffe0ff */
[----:B------:R-:W-:Y:S01]  /*00e0*/  IMAD R35, R183, 0x18, RZ ;  /* 0x00000018b7237824 */ /* 0x000fe200078e02ff */
[----:B------:R-:W-:Y:S01]  /*00f0*/  LEA.HI R3, R3, R0, RZ, 0x7 ;  /* 0x0000000003037211 */ /* 0x000fe200078f38ff */
[C---:B------:R-:W-:Y:S01]  /*0100*/  IMAD R95, R183.reuse, 0x11, RZ ;  /* 0x00000011b75f7824 */ /* 0x040fe200078e02ff */
[C---:B------:R-:W-:Y:S01]  /*0110*/  IADD3 R70, R182.reuse, -0x14, RZ ;  /* 0xffffffecb6467810 */ /* 0x040fe20007ffe0ff */
[C---:B------:R-:W-:Y:S01]  /*0120*/  IMAD R79, R183.reuse, 0x15, RZ ;  /* 0x00000015b74f7824 */ /* 0x040fe200078e02ff */
[----:B------:R-:W-:Y:S01]  /*0130*/  SHF.R.S32.HI R3, RZ, 0x7, R3 ;  /* 0x00000007ff037819 */ /* 0x000fe20000011403 */
[C---:B------:R-:W-:Y:S01]  /*0140*/  IMAD R27, R183.reuse, 0x19, RZ ;  /* 0x00000019b71b7824 */ /* 0x040fe200078e02ff */
[C---:B------:R-:W-:Y:S01]  /*0150*/  IADD3 R135, R182.reuse, -0x2c, RZ ;  /* 0xffffffd4b6877810 */ /* 0x040fe20007ffe0ff */
[----:B------:R-:W-:Y:S01]  /*0160*/  IMAD R246, R183, 0xe, RZ ;  /* 0x0000000eb7f67824 */ /* 0x000fe200078e02ff */
[C---:B------:R-:W-:Y:S01]  /*0170*/  IADD3 R140, R182.reuse, -0x30, RZ ;  /* 0xffffffd0b68c7810 */ /* 0x040fe20007ffe0ff */
[----:B------:R-:W-:Y:S01]  /*0180*/  IMAD.SHL.U32 R4, R3, 0x8, RZ ;  /* 0x0000000803047824 */ /* 0x000fe200078e00ff */
[C---:B------:R-:W-:Y:S01]  /*0190*/  IADD3 R142, R182.reuse, -0x34, RZ ;  /* 0xffffffccb68e7810 */ /* 0x040fe20007ffe0ff */
[C---:B------:R-:W-:Y:S01]  /*01a0*/  IMAD R90, R183.reuse, 0x12, RZ ;  /* 0x00000012b75a7824 */ /* 0x040fe200078e02ff */
[----:B-1----:R-:W-:Y:S01]  /*01b0*/  IABS R8, R5 ;  /* 0x0000000500087213 */ /* 0x002fe20000000000 */
[C---:B------:R-:W-:Y:S01]  /*01c0*/  IMAD R74, R183.reuse, 0x16, RZ ;  /* 0x00000016b74a7824 */ /* 0x040fe200078e02ff */
[-C--:B------:R-:W-:Y:S01]  /*01d0*/  IABS R7, R4.reuse ;  /* 0x0000000400077213 */ /* 0x080fe20000000000 */
[C---:B------:R-:W-:Y:S01]  /*01e0*/  IMAD R242, R183.reuse, 0xf, RZ ;  /* 0x0000000fb7f27824 */ /* 0x040fe200078e02ff */
[----:B------:R-:W-:Y:S01]  /*01f0*/  IABS R10, R4 ;  /* 0x00000004000a7213 */ /* 0x000fe20000000000 */
[C---:B------:R-:W-:Y:S01]  /*0200*/  IMAD R86, R183.reuse, 0x13, RZ ;  /* 0x00000013b7567824 */ /* 0x040fe200078e02ff */
[----:B------:R-:W1:Y:S01]  /*0210*/  I2F.RP R0, R7 ;  /* 0x0000000700007306 */ /* 0x000e620000209400 */
[C---:B------:R-:W-:Y:S01]  /*0220*/  IMAD R137, R183.reuse, 0x1b, RZ ;  /* 0x0000001bb7897824 */ /* 0x040fe200078e02ff */
[C---:B------:R-:W-:Y:S01]  /*0230*/  IADD3 R144, R182.reuse, -0x38, RZ ;  /* 0xffffffc8b6907810 */ /* 0x040fe20007ffe0ff */
[C---:B------:R-:W-:Y:S01]  /*0240*/  IMAD R139, R183.reuse, 0x1f, RZ ;  /* 0x0000001fb78b7824 */ /* 0x040fe200078e02ff */
[C---:B------:R-:W-:Y:S01]  /*0250*/  IADD3 R145, R182.reuse, -0x40, RZ ;  /* 0xffffffc0b6917810 */ /* 0x040fe20007ffe0ff */
[C---:B------:R-:W-:Y:S01]  /*0260*/  IMAD R159, R183.reuse, 0x43, RZ ;  /* 0x00000043b79f7824 */ /* 0x040fe200078e02ff */
[C---:B------:R-:W-:Y:S01]  /*0270*/  IADD3 R146, R182.reuse, -0x3c, RZ ;  /* 0xffffffc4b6927810 */ /* 0x040fe20007ffe0ff */
[C---:B------:R-:W-:Y:S01]  /*0280*/  IMAD R168, R183.reuse, 0x4f, RZ ;  /* 0x0000004fb7a87824 */ /* 0x040fe200078e02ff */
[C---:B------:R-:W-:Y:S01]  /*0290*/  IADD3 R149, R182.reuse, -0x48, RZ ;  /* 0xffffffb8b6957810 */ /* 0x040fe20007ffe0ff */
[----:B------:R-:W-:Y:S01]  /*02a0*/  IMAD R181, R183, 0x57, RZ ;  /* 0x00000057b7b57824 */ /* 0x000fe200078e02ff */
[----:B------:R-:W-:-:S02]  /*02b0*/  IADD3 R152, R182, -0x4c, RZ ;  /* 0xffffffb4b6987810 */ /* 0x000fc40007ffe0ff */
[C---:B------:R-:W-:Y:S02]  /*02c0*/  IADD3 R154, R182.reuse, -0x50, RZ ;  /* 0xffffffb0b69a7810 */ /* 0x040fe40007ffe0ff */
[C---:B------:R-:W-:Y:S01]  /*02d0*/  IADD3 R160, R182.reuse, -0x54, RZ ;  /* 0xffffffacb6a07810 */ /* 0x040fe20007ffe0ff */
[----:B-1----:R-:W1:Y:S01]  /*02e0*/  MUFU.RCP R0, R0 ;  /* 0x0000000000007308 */ /* 0x002e620000001000 */
[C---:B------:R-:W-:Y:S02]  /*02f0*/  IADD3 R163, R182.reuse, -0x58, RZ ;  /* 0xffffffa8b6a37810 */ /* 0x040fe40007ffe0ff */
[C---:B------:R-:W-:Y:S02]  /*0300*/  IADD3 R169, R182.reuse, -0x5c, RZ ;  /* 0xffffffa4b6a97810 */ /* 0x040fe40007ffe0ff */
[C---:B------:R-:W-:Y:S02]  /*0310*/  IADD3 R170, R182.reuse, -0x64, RZ ;  /* 0xffffff9cb6aa7810 */ /* 0x040fe40007ffe0ff */
[----:B------:R-:W-:-:S02]  /*0320*/  IADD3 R171, R182, -0x60, RZ ;  /* 0xffffffa0b6ab7810 */ /* 0x000fc40007ffe0ff */
[----:B-1----:R-:W-:Y:S01]  /*0330*/  IADD3 R2, R0, 0xffffffe, RZ ;  /* 0x0ffffffe00027810 */ /* 0x002fe20007ffe0ff */
[----:B------:R-:W-:-:S03]  /*0340*/  IMAD.MOV R0, RZ, RZ, -R10 ;  /* 0x000000ffff007224 */ /* 0x000fc600078e0a0a */
[----:B------:R1:W3:Y:S02]  /*0350*/  F2I.FTZ.U32.TRUNC.NTZ R3, R2 ;  /* 0x0000000200037305 */ /* 0x0002e4000021f000 */
[----:B-1----:R-:W-:Y:S01]  /*0360*/  IMAD.MOV.U32 R2, RZ, RZ, RZ ;  /* 0x000000ffff027224 */ /* 0x002fe200078e00ff */
[----:B---3--:R-:W-:-:S05]  /*0370*/  IADD3 R6, RZ, -R3, RZ ;  /* 0x80000003ff067210 */ /* 0x008fca0007ffe0ff */
[----:B------:R-:W-:Y:S02]  /*0380*/  IMAD R9, R6, R7, RZ ;  /* 0x0000000706097224 */ /* 0x000fe400078e02ff */
[----:B------:R-:W-:Y:S02]  /*0390*/  IMAD.MOV.U32 R6, RZ, RZ, R8 ;  /* 0x000000ffff067224 */ /* 0x000fe400078e0008 */
[----:B------:R-:W-:-:S06]  /*03a0*/  IMAD.HI.U32 R3, R3, R9, R2 ;  /* 0x0000000903037227 */ /* 0x000fcc00078e0002 */
[----:B------:R-:W-:-:S04]  /*03b0*/  IMAD.HI.U32 R3, R3, R6, RZ ;  /* 0x0000000603037227 */ /* 0x000fc800078e00ff */
[----:B------:R-:W-:-:S05]  /*03c0*/  IMAD R0, R3, R0, R6 ;  /* 0x0000000003007224 */ /* 0x000fca00078e0206 */
[----:B------:R-:W-:-:S13]  /*03d0*/  ISETP.GT.U32.AND P1, PT, R7, R0, PT ;  /* 0x000000000700720c */ /* 0x000fda0003f24070 */
[-C--:B------:R-:W-:Y:S02]  /*03e0*/  @!P1 IADD3 R0, R0, -R7.reuse, RZ ;  /* 0x8000000700009210 */ /* 0x080fe40007ffe0ff */
[----:B------:R-:W-:Y:S02]  /*03f0*/  @!P1 IADD3 R3, R3, 0x1, RZ ;  /* 0x0000000103039810 */ /* 0x000fe40007ffe0ff */
[----:B------:R-:W-:Y:S02]  /*0400*/  ISETP.GE.U32.AND P0, PT, R0, R7, PT ;  /* 0x000000070000720c */ /* 0x000fe40003f06070 */
[----:B------:R-:W-:Y:S02]  /*0410*/  LOP3.LUT R0, R5, R4, RZ, 0x3c, !PT ;  /* 0x0000000405007212 */ /* 0x000fe400078e3cff */
[----:B------:R-:W-:Y:S02]  /*0420*/  ISETP.NE.AND P1, PT, R4, RZ, PT ;  /* 0x000000ff0400720c */ /* 0x000fe40003f25270 */
[----:B------:R-:W-:Y:S01]  /*0430*/  ISETP.GE.AND P2, PT, R0, RZ, PT ;  /* 0x000000ff0000720c */ /* 0x000fe20003f46270 */
[----:B------:R-:W-:-:S05]  /*0440*/  IMAD.MOV.U32 R0, RZ, RZ, c[0x0][0x178] ;  /* 0x00005e00ff007624 */ /* 0x000fca00078e00ff */
[----:B------:R-:W-:Y:S02]  /*0450*/  IADD3 R0, R0, 0xff, RZ ;  /* 0x000000ff00007810 */ /* 0x000fe40007ffe0ff */
[----:B------:R-:W-:-:S05]  /*0460*/  @P0 IADD3 R3, R3, 0x1, RZ ;  /* 0x0000000103030810 */ /* 0x000fca0007ffe0ff */
[----:B------:R-:W-:Y:S01]  /*0470*/  IMAD.MOV.U32 R2, RZ, RZ, R3 ;  /* 0x000000ffff027224 */ /* 0x000fe200078e0003 */
[----:B------:R-:W-:-:S03]  /*0480*/  SHF.R.S32.HI R3, RZ, 0x1f, R0 ;  /* 0x0000001fff037819 */ /* 0x000fc60000011400 */
[----:B------:R-:W-:Y:S01]  /*0490*/  @!P2 IMAD.MOV R2, RZ, RZ, -R2 ;  /* 0x000000ffff02a224 */ /* 0x000fe200078e0a02 */
[----:B------:R-:W-:Y:S02]  /*04a0*/  @!P1 LOP3.LUT R2, RZ, R4, RZ, 0x33, !PT ;  /* 0x00000004ff029212 */ /* 0x000fe400078e33ff */
[----:B------:R-:W-:Y:S02]  /*04b0*/  LEA.HI R3, R3, R0, RZ, 0x8 ;  /* 0x0000000003037211 */ /* 0x000fe400078f40ff */
[----:B------:R-:W-:Y:S01]  /*04c0*/  SHF.L.U32 R6, R2, 0x3, RZ ;  /* 0x0000000302067819 */ /* 0x000fe200000006ff */
[----:B------:R-:W-:-:S03]  /*04d0*/  IMAD.MOV R2, RZ, RZ, -R2 ;  /* 0x000000ffff027224 */ /* 0x000fc600078e0a02 */
[----:B------:R-:W-:Y:S01]  /*04e0*/  LEA.HI.SX32 R3, R3, -R6, 0x18 ;  /* 0x8000000603037211 */ /* 0x000fe200078fc2ff */
[----:B------:R-:W-:-:S03]  /*04f0*/  IMAD R8, R4, R2, R5 ;  /* 0x0000000204087224 */ /* 0x000fc600078e0205 */
[----:B------:R-:W-:-:S04]  /*0500*/  IMNMX R13, R3, 0x8, PT ;  /* 0x00000008030d7817 */ /* 0x000fc80003800200 */
[-C--:B------:R-:W-:Y:S02]  /*0510*/  IABS R7, R13.reuse ;  /* 0x0000000d00077213 */ /* 0x080fe40000000000 */
[----:B------:R-:W-:Y:S02]  /*0520*/  IABS R4, R13 ;  /* 0x0000000d00047213 */ /* 0x000fe40000000000 */
[----:B------:R-:W1:Y:S08]  /*0530*/  I2F.RP R0, R7 ;  /* 0x0000000700007306 */ /* 0x000e700000209400 */
[----:B-1----:R-:W1:Y:S02]  /*0540*/  MUFU.RCP R0, R0 ;  /* 0x0000000000007308 */ /* 0x002e640000001000 */
[----:B-1----:R-:W-:Y:S01]  /*0550*/  IADD3 R3, R0, 0xffffffe, RZ ;  /* 0x0ffffffe00037810 */ /* 0x002fe20007ffe0ff */
[----:B------:R-:W-:-:S05]  /*0560*/  IMAD.MOV R0, RZ, RZ, -R4 ;  /* 0x000000ffff007224 */ /* 0x000fca00078e0a04 */
[----:B------:R-:W1:Y:S02]  /*0570*/  F2I.FTZ.U32.TRUNC.NTZ R3, R3 ;  /* 0x0000000300037305 */ /* 0x000e64000021f000 */
[----:B-1----:R-:W-:-:S04]  /*0580*/  IMAD.MOV R9, RZ, RZ, -R3 ;  /* 0x000000ffff097224 */ /* 0x002fc800078e0a03 */
[----:B------:R-:W-:Y:S01]  /*0590*/  IMAD.MOV.U32 R2, RZ, RZ, R9 ;  /* 0x000000ffff027224 */ /* 0x000fe200078e0009 */
[----:B------:R-:W-:-:S03]  /*05a0*/  IABS R9, R8 ;  /* 0x0000000800097213 */ /* 0x000fc60000000000 */
[----:B------:R-:W-:Y:S01]  /*05b0*/  IMAD R5, R2, R7, RZ ;  /* 0x0000000702057224 */ /* 0x000fe200078e02ff */
[----:B------:R-:W-:-:S05]  /*05c0*/  MOV R2, RZ ;  /* 0x000000ff00027202 */ /* 0x000fca0000000f00 */
[----:B------:R-:W-:Y:S02]  /*05d0*/  IMAD.HI.U32 R2, R3, R5, R2 ;  /* 0x0000000503027227 */ /* 0x000fe400078e0002 */
[----:B------:R-:W1:Y:S04]  /*05e0*/  I2F.RP R3, R11 ;  /* 0x0000000b00037306 */ /* 0x000e680000209400 */
[----:B------:R-:W-:-:S04]  /*05f0*/  IMAD.HI.U32 R2, R2, R9, RZ ;  /* 0x0000000902027227 */ /* 0x000fc800078e00ff */
[----:B------:R-:W-:Y:S01]  /*0600*/  IMAD R0, R2, R0, R9 ;  /* 0x0000000002007224 */ /* 0x000fe200078e0209 */
[----:B------:R-:W3:Y:S01]  /*0610*/  I2F.RP R5, R122 ;  /* 0x0000007a00057306 */ /* 0x000ee20000209400 */
[----:B--2---:R-:W-:-:S03]  /*0620*/  LOP3.LUT R9, R12, 0x7f, RZ, 0xc0, !PT ;  /* 0x0000007f0c097812 */ /* 0x004fc600078ec0ff */
[----:B------:R-:W-:-:S04]  /*0630*/  ISETP.GT.U32.AND P1, PT, R7, R0, PT ;  /* 0x000000000700720c */ /* 0x000fc80003f24070 */
[----:B-1----:R-:W1:Y:S08]  /*0640*/  MUFU.RCP R3, R3 ;  /* 0x0000000300037308 */ /* 0x002e700000001000 */
[----:B---3--:R-:W2:Y:S01]  /*0650*/  MUFU.RCP R5, R5 ;  /* 0x0000000500057308 */ /* 0x008ea20000001000 */
[----:B------:R-:W-:Y:S01]  /*0660*/  @!P1 IMAD.IADD R0, R0, 0x1, -R7 ;  /* 0x0000000100009824 */ /* 0x000fe200078e0a07 */
[----:B------:R-:W-:-:S02]  /*0670*/  @!P1 IADD3 R2, R2, 0x1, RZ ;  /* 0x0000000102029810 */ /* 0x000fc40007ffe0ff */
[----:B------:R-:W-:Y:S02]  /*0680*/  ISETP.NE.AND P1, PT, R13, RZ, PT ;  /* 0x000000ff0d00720c */ /* 0x000fe40003f25270 */
[----:B------:R-:W-:Y:S02]  /*0690*/  ISETP.GE.U32.AND P0, PT, R0, R7, PT ;  /* 0x000000070000720c */ /* 0x000fe40003f06070 */
[----:B------:R-:W-:Y:S02]  /*06a0*/  LOP3.LUT R0, R8, R13, RZ, 0x3c, !PT ;  /* 0x0000000d08007212 */ /* 0x000fe400078e3cff */
[----:B-1----:R-:W-:Y:S02]  /*06b0*/  IADD3 R4, R3, 0xffffffe, RZ ;  /* 0x0ffffffe03047810 */ /* 0x002fe40007ffe0ff */
[----:B------:R-:W-:Y:S02]  /*06c0*/  ISETP.GE.AND P2, PT, R0, RZ, PT ;  /* 0x000000ff0000720c */ /* 0x000fe40003f46270 */
[----:B------:R-:W-:Y:S01]  /*06d0*/  F2I.FTZ.U32.TRUNC.NTZ R3, R4 ;  /* 0x0000000400037305 */ /* 0x000fe2000021f000 */
[----:B--2---:R-:W-:-:S04]  /*06e0*/  IADD3 R178, R5, 0xffffffe, RZ ;  /* 0x0ffffffe05b27810 */ /* 0x004fc80007ffe0ff */
[----:B------:R-:W-:-:S03]  /*06f0*/  @P0 IADD3 R2, R2, 0x1, RZ ;  /* 0x0000000102020810 */ /* 0x000fc60007ffe0ff */
[----:B------:R1:W2:Y:S02]  /*0700*/  F2I.FTZ.U32.TRUNC.NTZ R179, R178 ;  /* 0x000000b200b37305 */ /* 0x0002a4000021f000 */
[----:B------:R-:W-:Y:S02]  /*0710*/  IMAD.MOV.U32 R7, RZ, RZ, R2 ;  /* 0x000000ffff077224 */ /* 0x000fe400078e0002 */
[----:B------:R-:W-:-:S03]  /*0720*/  IMAD.MOV.U32 R2, RZ, RZ, RZ ;  /* 0x000000ffff027224 */ /* 0x000fc600078e00ff */
[----:B------:R-:W-:Y:S02]  /*0730*/  @!P2 IADD3 R7, -R7, RZ, RZ ;  /* 0x000000ff0707a210 */ /* 0x000fe40007ffe1ff */
[----:B------:R-:W-:Y:S01]  /*0740*/  @!P1 LOP3.LUT R7, RZ, R13, RZ, 0x33, !PT ;  /* 0x0000000dff079212 */ /* 0x000fe200078e33ff */
[----:B-1----:R-:W-:-:S04]  /*0750*/  IMAD.MOV.U32 R178, RZ, RZ, RZ ;  /* 0x000000ffffb27224 */ /* 0x002fc800078e00ff */
[----:B------:R-:W-:Y:S01]  /*0760*/  IMAD.MOV R0, RZ, RZ, -R7 ;  /* 0x000000ffff007224 */ /* 0x000fe200078e0a07 */
[----:B--2---:R-:W-:Y:S01]  /*0770*/  IADD3 R4, RZ, -R179, RZ ;  /* 0x800000b3ff047210 */ /* 0x004fe20007ffe0ff */
[----:B------:R-:W-:Y:S02]  /*0780*/  IMAD.SHL.U32 R176, R7, 0x80, RZ ;  /* 0x0000008007b07824 */ /* 0x000fe400078e00ff */
[----:B------:R-:W-:Y:S01]  /*0790*/  IMAD R0, R13, R0, R8 ;  /* 0x000000000d007224 */ /* 0x000fe200078e0208 */
[----:B------:R-:W-:Y:S01]  /*07a0*/  MOV R7, R4 ;  /* 0x0000000400077202 */ /* 0x000fe20000000f00 */
[----:B------:R-:W-:Y:S01]  /*07b0*/  IMAD.MOV R8, RZ, RZ, -R3 ;  /* 0x000000ffff087224 */ /* 0x000fe200078e0a03 */
[----:B------:R-:W-:Y:S01]  /*07c0*/  IABS R123, R176 ;  /* 0x000000b0007b7213 */ /* 0x000fe20000000000 */
[----:B------:R-:W-:Y:S01]  /*07d0*/  IMAD.IADD R0, R6, 0x1, R0 ;  /* 0x0000000106007824 */ /* 0x000fe200078e0200 */
[----:B------:R-:W-:Y:S01]  /*07e0*/  IADD3 R6, R176, 0x7f, RZ ;  /* 0x0000007fb0067810 */ /* 0x000fe20007ffe0ff */
[----:B------:R-:W-:Y:S01]  /*07f0*/  IMAD R5, R8, R11, RZ ;  /* 0x0000000b08057224 */ /* 0x000fe200078e02ff */
[----:B------:R-:W-:Y:S01]  /*0800*/  STL [R1+0x39c], R176 ;  /* 0x00039cb001007387 */ /* 0x000fe20000100800 */
[----:B------:R-:W-:Y:S01]  /*0810*/  IMAD R12, R0, 0x100, R9 ;  /* 0x00000100000c7824 */ /* 0x000fe200078e0209 */
[----:B------:R-:W-:Y:S01]  /*0820*/  IABS R121, R6 ;  /* 0x0000000600797213 */ /* 0x000fe20000000000 */
[----:B------:R-:W-:Y:S01]  /*0830*/  IMAD.HI.U32 R2, R3, R5, R2 ;  /* 0x0000000503027227 */ /* 0x000fe200078e0002 */
[----:B------:R-:W-:-:S02]  /*0840*/  IADD3 R8, R182, -0x13, RZ ;  /* 0xffffffedb6087810 */ /* 0x000fc40007ffe0ff */
[----:B------:R-:W-:Y:S01]  /*0850*/  IABS R4, R12 ;  /* 0x0000000c00047213 */ /* 0x000fe20000000000 */
[----:B------:R-:W-:Y:S01]  /*0860*/  IMAD R3, R7, R122, RZ ;  /* 0x0000007a07037224 */ /* 0x000fe200078e02ff */
[----:B------:R-:W-:Y:S01]  /*0870*/  IADD3 R10, R12, 0x80, RZ ;  /* 0x000000800c0a7810 */ /* 0x000fe20007ffe0ff */
[----:B------:R-:W-:Y:S02]  /*0880*/  STL [R1+0x398], R12 ;  /* 0x0003980c01007387 */ /* 0x000fe40000100800 */
[----:B------:R-:W-:Y:S01]  /*0890*/  IMAD.HI.U32 R0, R2, R4, RZ ;  /* 0x0000000402007227 */ /* 0x000fe200078e00ff */
[----:B------:R-:W-:Y:S01]  /*08a0*/  IABS R5, R10 ;  /* 0x0000000a00057213 */ /* 0x000fe20000000000 */
[----:B------:R-:W-:Y:S02]  /*08b0*/  STL [R1+0x11c8], R6 ;  /* 0x0011c80601007387 */ /* 0x000fe40000100800 */
[----:B------:R-:W-:Y:S02]  /*08c0*/  IMAD.HI.U32 R178, R179, R3, R178 ;  /* 0x00000003b3b27227 */ /* 0x000fe400078e00b2 */
[----:B------:R1:W-:Y:S02]  /*08d0*/  STL [R1+0x3a0], R10 ;  /* 0x0003a00a01007387 */ /* 0x0003e40000100800 */
[----:B------:R-:W-:-:S02]  /*08e0*/  IMAD.MOV R0, RZ, RZ, -R0 ;  /* 0x000000ffff007224 */ /* 0x000fc400078e0a00 */
[----:B------:R-:W-:-:S04]  /*08f0*/  IMAD.HI.U32 R2, R2, R5, RZ ;  /* 0x0000000502027227 */ /* 0x000fc800078e00ff */
[----:B------:R-:W-:Y:S01]  /*0900*/  IMAD R0, R11, R0, R4 ;  /* 0x000000000b007224 */ /* 0x000fe200078e0204 */
[----:B------:R-:W-:Y:S01]  /*0910*/  IADD3 R4, R182, -0x5, RZ ;  /* 0xfffffffbb6047810 */ /* 0x000fe20007ffe0ff */
[----:B------:R-:W-:-:S03]  /*0920*/  IMAD.HI.U32 R3, R178, R121, RZ ;  /* 0x00000079b2037227 */ /* 0x000fc600078e00ff */
[----:B------:R-:W-:Y:S01]  /*0930*/  ISETP.GT.U32.AND P0, PT, R11, R0, PT ;  /* 0x000000000b00720c */ /* 0x000fe20003f04070 */
[----:B------:R-:W-:Y:S01]  /*0940*/  IMAD.MOV R2, RZ, RZ, -R2 ;  /* 0x000000ffff027224 */ /* 0x000fe200078e0a02 */
[----:B------:R-:W-:-:S03]  /*0950*/  IADD3 R3, -R3, RZ, RZ ;  /* 0x000000ff03037210 */ /* 0x000fc60007ffe1ff */
[C---:B------:R-:W-:Y:S01]  /*0960*/  IMAD R2, R11.reuse, R2, R5 ;  /* 0x000000020b027224 */ /* 0x040fe200078e0205 */
[----:B------:R-:W-:Y:S01]  /*0970*/  IADD3 R5, R182, -0x11, RZ ;  /* 0xffffffefb6057810 */ /* 0x000fe20007ffe0ff */
[----:B------:R-:W-:Y:S02]  /*0980*/  IMAD R121, R122, R3, R121 ;  /* 0x000000037a797224 */ /* 0x000fe400078e0279 */
[----:B------:R-:W-:Y:S01]  /*0990*/  IMAD.HI.U32 R3, R178, R123, RZ ;  /* 0x0000007bb2037227 */ /* 0x000fe200078e00ff */
[----:B------:R-:W-:Y:S02]  /*09a0*/  ISETP.GT.U32.AND P1, PT, R11, R2, PT ;  /* 0x000000020b00720c */ /* 0x000fe40003f24070 */
[----:B------:R-:W-:Y:S01]  /*09b0*/  ISETP.GT.U32.AND P3, PT, R122, R121, PT ;  /* 0x000000797a00720c */ /* 0x000fe20003f64070 */
[----:B------:R-:W-:Y:S01]  /*09c0*/  @!P0 IMAD.IADD R0, R0, 0x1, -R11 ;  /* 0x0000000100008824 */ /* 0x000fe200078e0a0b */
[----:B------:R-:W-:Y:S01]  /*09d0*/  ISETP.GE.U32.AND P0, PT, R4, 0x7fffff7c, PT ;  /* 0x7fffff7c0400780c */ /* 0x000fe20003f06070 */
[----:B------:R-:W-:Y:S01]  /*09e0*/  IMAD.MOV R3, RZ, RZ, -R3 ;  /* 0x000000ffff037224 */ /* 0x000fe200078e0a03 */
[----:B------:R-:W-:-:S02]  /*09f0*/  IADD3 R4, R182, -0xd, RZ ;  /* 0xfffffff3b6047810 */ /* 0x000fc40007ffe0ff */
[----:B------:R-:W-:Y:S01]  /*0a00*/  ISETP.GT.U32.AND P2, PT, R11, R0, PT ;  /* 0x000000000b00720c */ /* 0x000fe20003f44070 */
[----:B------:R-:W-:Y:S01]  /*0a10*/  IMAD R123, R122, R3, R123 ;  /* 0x000000037a7b7224 */ /* 0x000fe200078e027b */
[----:B------:R-:W-:-:S03]  /*0a20*/  IADD3 R3, R182, -0x1, RZ ;  /* 0xffffffffb6037810 */ /* 0x000fc60007ffe0ff */
[--C-:B------:R-:W-:Y:S01]  /*0a30*/  @!P1 IMAD.IADD R2, R2, 0x1, -R11.reuse ;  /* 0x0000000102029824 */ /* 0x100fe200078e0a0b */
[----:B------:R-:W-:Y:S01]  /*0a40*/  ISETP.GT.U32.AND P6, PT, R122, R123, PT ;  /* 0x0000007b7a00720c */ /* 0x000fe20003fc4070 */
[----:B------:R-:W-:Y:S01]  /*0a50*/  @!P3 IMAD.IADD R121, R121, 0x1, -R122 ;  /* 0x000000017979b824 */ /* 0x000fe200078e0a7a */
[----:B------:R-:W-:Y:S02]  /*0a60*/  ISETP.GE.AND P1, PT, R12, RZ, PT ;  /* 0x000000ff0c00720c */ /* 0x000fe40003f26270 */
[----:B------:R-:W-:Y:S02]  /*0a70*/  ISETP.GT.U32.AND P4, PT, R11, R2, PT ;  /* 0x000000020b00720c */ /* 0x000fe40003f84070 */
[----:B------:R-:W-:Y:S01]  /*0a80*/  ISETP.GT.U32.AND P5, PT, R122, R121, PT ;  /* 0x000000797a00720c */ /* 0x000fe20003fa4070 */
[----:B------:R-:W-:Y:S01]  /*0a90*/  @!P2 IMAD.IADD R0, R0, 0x1, -R11 ;  /* 0x000000010000a824 */ /* 0x000fe200078e0a0b */
[----:B------:R-:W-:Y:S02]  /*0aa0*/  ISETP.GE.AND P2, PT, R10, RZ, PT ;  /* 0x000000ff0a00720c */ /* 0x000fe40003f46270 */
[----:B------:R-:W-:-:S02]  /*0ab0*/  ISETP.GE.U32.AND P3, PT, R3, 0x7fffff80, PT ;  /* 0x7fffff800300780c */ /* 0x000fc40003f66070 */
[----:B------:R-:W-:Y:S02]  /*0ac0*/  IADD3 R3, R182, -0x9, RZ ;  /* 0xfffffff7b6037810 */ /* 0x000fe40007ffe0ff */
[----:B------:R-:W-:Y:S01]  /*0ad0*/  @!P6 IADD3 R123, R123, -R122, RZ ;  /* 0x8000007a7b7be210 */ /* 0x000fe20007ffe0ff */
[----:B------:R-:W-:Y:S01]  /*0ae0*/  @!P1 IMAD.MOV R0, RZ, RZ, -R0 ;  /* 0x000000ffff009224 */ /* 0x000fe200078e0a00 */
[----:B------:R-:W-:Y:S01]  /*0af0*/  ISETP.GE.AND P1, PT, R6, RZ, PT ;  /* 0x000000ff0600720c */ /* 0x000fe20003f26270 */
[----:B------:R-:W-:Y:S01]  /*0b00*/  @!P4 IMAD.IADD R2, R2, 0x1, -R11 ;  /* 0x000000010202c824 */ /* 0x000fe200078e0a0b */
[----:B------:R-:W-:Y:S01]  /*0b10*/  ISETP.GT.U32.AND P6, PT, R122, R123, PT ;  /* 0x0000007b7a00720c */ /* 0x000fe20003fc4070 */
[----:B------:R-:W-:Y:S01]  /*0b20*/  @!P5 IMAD.IADD R121, R121, 0x1, -R122 ;  /* 0x000000017979d824 */ /* 0x000fe200078e0a7a */
[----:B------:R-:W-:Y:S01]  /*0b30*/  ISETP.GE.U32.AND P4, PT, R3, 0x7fffff78, PT ;  /* 0x7fffff780300780c */ /* 0x000fe20003f86070 */
[----:B------:R-:W-:Y:S01]  /*0b40*/  @!P2 IMAD.MOV R2, RZ, RZ, -R2 ;  /* 0x000000ffff02a224 */ /* 0x000fe200078e0a02 */
[----:B------:R-:W-:-:S02]  /*0b50*/  ISETP.NE.AND P5, PT, RZ, c[0x0][0x178], PT ;  /* 0x00005e00ff007a0c */ /* 0x000fc40003fa5270 */
[----:B------:R-:W-:Y:S02]  /*0b60*/  LOP3.LUT R3, RZ, c[0x0][0x178], RZ, 0x33, !PT ;  /* 0x00005e00ff037a12 */ /* 0x000fe400078e33ff */
[----:B------:R-:W-:Y:S02]  /*0b70*/  ISETP.GE.AND P2, PT, R176, RZ, PT ;  /* 0x000000ffb000720c */ /* 0x000fe40003f46270 */
[C---:B------:R-:W-:Y:S01]  /*0b80*/  SEL R0, R3.reuse, R0, !P5 ;  /* 0x0000000003007207 */ /* 0x040fe20006800000 */
[----:B------:R-:W-:Y:S01]  /*0b90*/  @!P1 IMAD.MOV R121, RZ, RZ, -R121 ;  /* 0x000000ffff799224 */ /* 0x000fe200078e0a79 */
[----:B------:R-:W-:Y:S02]  /*0ba0*/  SEL R2, R3, R2, !P5 ;  /* 0x0000000203027207 */ /* 0x000fe40006800000 */
[----:B------:R-:W-:Y:S01]  /*0bb0*/  @!P6 IADD3 R123, R123, -R122, RZ ;  /* 0x8000007a7b7be210 */ /* 0x000fe20007ffe0ff */
[----:B------:R-:W-:Y:S01]  /*0bc0*/  IMAD R0, R0, c[0x0][0x184], RZ ;  /* 0x0000610000007a24 */ /* 0x000fe200078e02ff */
[----:B------:R-:W-:Y:S01]  /*0bd0*/  IADD3 R3, R182, -0x15, RZ ;  /* 0xffffffebb6037810 */ /* 0x000fe20007ffe0ff */
[----:B------:R-:W-:Y:S01]  /*0be0*/  IMAD R2, R2, c[0x0][0x184], RZ ;  /* 0x0000610002027a24 */ /* 0x000fe200078e02ff */
[----:B------:R-:W-:Y:S01]  /*0bf0*/  ISETP.GE.U32.AND P6, PT, R5, 0x7fffff70, PT ;  /* 0x7fffff700500780c */ /* 0x000fe20003fc6070 */
[----:B------:R-:W-:Y:S01]  /*0c00*/  IMAD.SHL.U32 R5, R183, 0x4, RZ ;  /* 0x00000004b7057824 */ /* 0x000fe200078e00ff */
[----:B------:R-:W-:Y:S01]  /*0c10*/  LEA R18, P1, R0, c[0x0][0x160], 0x2 ;  /* 0x0000580000127a11 */ /* 0x000fe200078210ff */
[----:B------:R-:W-:Y:S01]  /*0c20*/  @!P2 IMAD.MOV R123, RZ, RZ, -R123 ;  /* 0x000000ffff7ba224 */ /* 0x000fe200078e0a7b */
[----:B------:R-:W-:-:S02]  /*0c30*/  LEA R16, P2, R2, c[0x0][0x160], 0x2 ;  /* 0x0000580002107a11 */ /* 0x000fc400078410ff */
[----:B------:R-:W-:Y:S02]  /*0c40*/  LEA.HI.X.SX32 R19, R0, c[0x0][0x164], 0x2, P1 ;  /* 0x0000590000137a11 */ /* 0x000fe400008f16ff */
[----:B------:R-:W-:Y:S02]  /*0c50*/  ISETP.GE.U32.AND P1, PT, R3, 0x7fffff6c, PT ;  /* 0x7fffff6c0300780c */ /* 0x000fe40003f26070 */
[----:B------:R-:W-:Y:S01]  /*0c60*/  LEA.HI.X.SX32 R17, R2, c[0x0][0x164], 0x2, P2 ;  /* 0x0000590002117a11 */ /* 0x000fe200010f16ff */
[----:B-1----:R-:W-:Y:S01]  /*0c70*/  IMAD.WIDE R10, R5, 0x4, R18 ;  /* 0x00000004050a7825 */ /* 0x002fe200078e0212 */
[----:B------:R-:W-:Y:S02]  /*0c80*/  SHF.L.U32 R3, R9, 0x2, RZ ;  /* 0x0000000209037819 */ /* 0x000fe400000006ff */
[----:B------:R-:W-:Y:S01]  /*0c90*/  IADD3 R0, R182, -0x1d, RZ ;  /* 0xffffffe3b6007810 */ /* 0x000fe20007ffe0ff */
[----:B------:R-:W-:Y:S01]  /*0ca0*/  IMAD.WIDE R6, R5, 0x4, R16 ;  /* 0x0000000405067825 */ /* 0x000fe200078e0210 */
[----:B------:R-:W-:Y:S01]  /*0cb0*/  ISETP.GE.U32.AND P5, PT, R4, 0x7fffff74, PT ;  /* 0x7fffff740400780c */ /* 0x000fe20003fa6070 */
[----:B------:R1:W-:Y:S01]  /*0cc0*/  LDGSTS.E [R3], [R18.64], !P3 ;  /* 0x0000000012037fae */ /* 0x0003e2000d921846 */
[----:B------:R-:W-:Y:S01]  /*0cd0*/  IADD3 R4, R182, -0x19, RZ ;  /* 0xffffffe7b6047810 */ /* 0x000fe20007ffe0ff */
[----:B------:R-:W-:Y:S01]  /*0ce0*/  IMAD.SHL.U32 R5, R183, 0x8, RZ ;  /* 0x00000008b7057824 */ /* 0x000fe200078e00ff */
[----:B------:R-:W-:Y:S01]  /*0cf0*/  LOP3.LUT R252, R3, 0x20, RZ, 0x3c, !PT ;  /* 0x0000002003fc7812 */ /* 0x000fe200078e3cff */
[----:B------:R1:W-:Y:S01]  /*0d00*/  LDGSTS.E [R3+0x200], [R16.64], !P3 ;  /* 0x0020000010037fae */ /* 0x0003e2000d921846 */
[----:B------:R-:W-:Y:S01]  /*0d10*/  ISETP.GE.U32.AND P3, PT, R0, 0x7fffff64, PT ;  /* 0x7fffff640000780c */ /* 0x000fe20003f66070 */
[C---:B------:R-:W-:Y:S01]  /*0d20*/  IMAD.WIDE R20, R5.reuse, 0x4, R18 ;  /* 0x0000000405147825 */ /* 0x040fe200078e0212 */
[----:B------:R-:W-:Y:S01]  /*0d30*/  IADD3 R0, R182, -0x21, RZ ;  /* 0xffffffdfb6007810 */ /* 0x000fe20007ffe0ff */
[----:B------:R-:W-:Y:S01]  /*0d40*/  STL.64 [R1+0x160], R10 ;  /* 0x0001600a01007387 */ /* 0x000fe20000100a00 */
[----:B------:R-:W-:Y:S01]  /*0d50*/  ISETP.GE.U32.AND P2, PT, R4, 0x7fffff68, PT ;  /* 0x7fffff680400780c */ /* 0x000fe20003f46070 */
[----:B------:R-:W-:Y:S01]  /*0d60*/  IMAD.WIDE R14, R5, 0x4, R16 ;  /* 0x00000004050e7825 */ /* 0x000fe200078e0210 */
[----:B------:R-:W-:Y:S01]  /*0d70*/  IADD3 R4, R182, -0x7, RZ ;  /* 0xfffffff9b6047810 */ /* 0x000fe20007ffe0ff */
[----:B------:R2:W-:Y:S01]  /*0d80*/  LDGSTS.E [R3+0x1000], [R10.64], !P0 ;  /* 0x010000000a037fae */ /* 0x0005e2000c121846 */
[----:B------:R-:W-:Y:S01]  /*0d90*/  LOP3.LUT R215, R3, 0x40, RZ, 0x3c, !PT ;  /* 0x0000004003d77812 */ /* 0x000fe200078e3cff */
[----:B------:R-:W-:Y:S01]  /*0da0*/  IMAD.WIDE R240, R239, 0x4, R18 ;  /* 0x00000004eff07825 */ /* 0x000fe200078e0212 */
[----:B------:R-:W-:Y:S01]  /*0db0*/  LOP3.LUT R214, R3, 0x60, RZ, 0x3c, !PT ;  /* 0x0000006003d67812 */ /* 0x000fe200078e3cff */
[----:B------:R3:W-:Y:S02]  /*0dc0*/  STL.64 [R1+0x158], R6 ;  /* 0x0001580601007387 */ /* 0x0007e40000100a00 */
[----:B------:R-:W-:-:S02]  /*0dd0*/  IMAD.WIDE R238, R239, 0x4, R16 ;  /* 0x00000004efee7825 */ /* 0x000fc400078e0210 */
[----:B------:R3:W-:Y:S01]  /*0de0*/  LDGSTS.E [R3+0x1200], [R6.64], !P0 ;  /* 0x0120000006037fae */ /* 0x0007e2000c121846 */
[----:B------:R-:W-:Y:S01]  /*0df0*/  ISETP.GE.U32.AND P0, PT, R0, 0x7fffff60, PT ;  /* 0x7fffff600000780c */ /* 0x000fe20003f06070 */
[C---:B------:R-:W-:Y:S01]  /*0e00*/  IMAD.WIDE R84, R83.reuse, 0x4, R18 ;  /* 0x0000000453547825 */ /* 0x040fe200078e0212 */
[----:B------:R-:W-:Y:S01]  /*0e10*/  IADD3 R0, R182, -0x25, RZ ;  /* 0xffffffdbb6007810 */ /* 0x000fe20007ffe0ff */
[----:B------:R4:W-:Y:S02]  /*0e20*/  LDGSTS.E [R3+0x2000], [R20.64], !P4 ;  /* 0x0200000014037fae */ /* 0x0009e4000e121846 */
[----:B------:R-:W-:Y:S02]  /*0e30*/  IMAD.WIDE R82, R83, 0x4, R16 ;  /* 0x0000000453527825 */ /* 0x000fe400078e0210 */
[----:B------:R1:W-:Y:S01]  /*0e40*/  LDGSTS.E [R3+0x2200], [R14.64], !P4 ;  /* 0x022000000e037fae */ /* 0x0003e2000e121846 */
[----:B------:R-:W-:Y:S01]  /*0e50*/  ISETP.GE.U32.AND P4, PT, R0, 0x7fffff5c, PT ;  /* 0x7fffff5c0000780c */ /* 0x000fe20003f86070 */
[C---:B------:R-:W-:Y:S01]  /*0e60*/  IMAD R5, R183.reuse, 0x1c, RZ ;  /* 0x0000001cb7057824 */ /* 0x040fe200078e02ff */
[----:B------:R-:W-:Y:S01]  /*0e70*/  IADD3 R0, R182, -0x29, RZ ;  /* 0xffffffd7b6007810 */ /* 0x000fe20007ffe0ff */
[----:B---3--:R-:W-:Y:S01]  /*0e80*/  IMAD R7, R183, 0xc, RZ ;  /* 0x0000000cb7077824 */ /* 0x008fe200078e02ff */
[----:B------:R-:W-:Y:S01]  /*0e90*/  STL.64 [R1+0x120], R20 ;  /* 0x0001201401007387 */ /* 0x000fe20000100a00 */
[----:B------:R-:W-:-:S03]  /*0ea0*/  IMAD.WIDE R68, R35, 0x4, R18 ;  /* 0x0000000423447825 */ /* 0x000fc600078e0212 */
[----:B------:R-:W-:Y:S01]  /*0eb0*/  STL.64 [R1+0x118], R14 ;  /* 0x0001180e01007387 */ /* 0x000fe20000100a00 */
[----:B------:R-:W-:-:S04]  /*0ec0*/  IMAD.WIDE R12, R7, 0x4, R18 ;  /* 0x00000004070c7825 */ /* 0x000fc800078e0212 */
[--C-:B--2---:R-:W-:Y:S01]  /*0ed0*/  IMAD.WIDE R10, R7, 0x4, R16.reuse ;  /* 0x00000004070a7825 */ /* 0x104fe200078e0210 */
[----:B------:R2:W-:Y:S03]  /*0ee0*/  LDGSTS.E [R3+0x3000], [R12.64], !P5 ;  /* 0x030000000c037fae */ /* 0x0005e6000e921846 */
[--C-:B------:R-:W-:Y:S01]  /*0ef0*/  IMAD.WIDE R34, R35, 0x4, R16.reuse ;  /* 0x0000000423227825 */ /* 0x100fe200078e0210 */
[----:B------:R3:W-:Y:S01]  /*0f00*/  LDGSTS.E [R3+0x3200], [R10.64], !P5 ;  /* 0x032000000a037fae */ /* 0x0007e2000e921846 */
[----:B------:R-:W-:Y:S02]  /*0f10*/  ISETP.GE.U32.AND P5, PT, R0, 0x7fffff58, PT ;  /* 0x7fffff580000780c */ /* 0x000fe40003fa6070 */
[----:B------:R-:W-:Y:S01]  /*0f20*/  IADD3 R0, R182, -0x2d, RZ ;  /* 0xffffffd3b6007810 */ /* 0x000fe20007ffe0ff */
[----:B------:R1:W-:Y:S01]  /*0f30*/  LDGSTS.E [R3+0x4000], [R240.64], !P6 ;  /* 0x04000000f0037fae */ /* 0x0003e2000f121846 */
[----:B------:R-:W-:-:S03]  /*0f40*/  IMAD.WIDE R6, R5, 0x4, R16 ;  /* 0x0000000405067825 */ /* 0x000fc600078e0210 */
        /* <DEDUP_REMOVED lines=8> */
[C---:B------:R-:W-:Y:S01]  /*0fd0*/  IMAD.WIDE R80, R79.reuse, 0x4, R18 ;  /* 0x000000044f507825 */ /* 0x040fe200078e0212 */
[----:B------:R-:W-:Y:S01]  /*0fe0*/  IADD3 R0, R182, -0x35, RZ ;  /* 0xffffffcbb6007810 */ /* 0x000fe20007ffe0ff */
[----:B------:R-:W-:Y:S02]  /*0ff0*/  STL.64 [R1+0x40], R12 ;  /* 0x0000400c01007387 */ /* 0x000fe40000100a00 */
[----:B------:R-:W-:-:S02]  /*1000*/  IMAD.WIDE R78, R79, 0x4, R16 ;  /* 0x000000044f4e7825 */ /* 0x000fc400078e0210 */
[----:B------:R3:W-:Y:S02]  /*1010*/  STL.64 [R1+0x28], R10 ;  /* 0x0000280a01007387 */ /* 0x0007e40000100a00 */
[C---:B------:R-:W-:Y:S02]  /*1020*/  IMAD.WIDE R32, R27.reuse, 0x4, R18 ;  /* 0x000000041b207825 */ /* 0x040fe400078e0212 */
[----:B------:R-:W-:Y:S02]  /*1030*/  STL.64 [R1+0x11d0], R240 ;  /* 0x0011d0f001007387 */ /* 0x000fe40000100a00 */
[----:B------:R-:W-:Y:S02]  /*1040*/  IMAD.WIDE R26, R27, 0x4, R16 ;  /* 0x000000041b1a7825 */ /* 0x000fe400078e0210 */
[----:B------:R-:W-:Y:S02]  /*1050*/  STL.64 [R1+0x11d8], R238 ;  /* 0x0011d8ee01007387 */ /* 0x000fe40000100a00 */
[----:B------:R-:W-:-:S02]  /*1060*/  IMAD R2, R183, 0x6d, RZ ;  /* 0x0000006db7027824 */ /* 0x000fc400078e02ff */
[--C-:B---3--:R-:W-:Y:S01]  /*1070*/  IMAD.WIDE R10, R5, 0x4, R18.reuse ;  /* 0x00000004050a7825 */ /* 0x108fe200078e0212 */
[----:B------:R3:W-:Y:S01]  /*1080*/  LDGSTS.E [R3+0x6000], [R68.64], !P2 ;  /* 0x0600000044037fae */ /* 0x0007e2000d121846 */
[----:B------:R-:W-:Y:S02]  /*1090*/  SHF.L.U32 R5, R183, 0x5, RZ ;  /* 0x00000005b7057819 */ /* 0x000fe400000006ff */
[--C-:B------:R-:W-:Y:S01]  /*10a0*/  IMAD.WIDE R92, R90, 0x4, R18.reuse ;  /* 0x000000045a5c7825 */ /* 0x100fe200078e0212 */
[----:B------:R-:W-:Y:S03]  /*10b0*/  STL.64 [R1+0x11e0], R84 ;  /* 0x0011e05401007387 */ /* 0x000fe60000100a00 */
[----:B----4-:R-:W-:Y:S01]  /*10c0*/  IMAD.WIDE R20, R5, 0x4, R18 ;  /* 0x0000000405147825 */ /* 0x010fe200078e0212 */
[----:B------:R4:W-:Y:S01]  /*10d0*/  LDGSTS.E [R3+0x6200], [R34.64], !P2 ;  /* 0x0620000022037fae */ /* 0x0009e2000d121846 */
[----:B------:R-:W-:-:S02]  /*10e0*/  ISETP.GE.U32.AND P2, PT, R0, 0x7fffff4c, PT ;  /* 0x7fffff4c0000780c */ /* 0x000fc40003f46070 */
[----:B------:R-:W-:Y:S01]  /*10f0*/  IADD3 R0, R182, -0x39, RZ ;  /* 0xffffffc7b6007810 */ /* 0x000fe20007ffe0ff */
[----:B------:R-:W-:Y:S01]  /*1100*/  STL.64 [R1+0x11e8], R82 ;  /* 0x0011e85201007387 */ /* 0x000fe20000100a00 */
[----:B-1----:R-:W-:-:S03]  /*1110*/  IMAD.WIDE R14, R5, 0x4, R16 ;  /* 0x00000004050e7825 */ /* 0x002fc600078e0210 */
[----:B------:R3:W-:Y:S01]  /*1120*/  STL.64 [R1+0x11f0], R68 ;  /* 0x0011f04401007387 */ /* 0x0007e20000100a00 */
[----:B------:R-:W-:Y:S02]  /*1130*/  IMAD R5, R183, 0x28, RZ ;  /* 0x00000028b7057824 */ /* 0x000fe400078e02ff */
[----:B------:R-:W-:Y:S01]  /*1140*/  IMAD.WIDE R90, R90, 0x4, R16 ;  /* 0x000000045a5a7825 */ /* 0x000fe200078e0210 */
[----:B------:R-:W-:Y:S03]  /*1150*/  STL.64 [R1+0x3d0], R10 ;  /* 0x0003d00a01007387 */ /* 0x000fe60000100a00 */
[C---:B------:R-:W-:Y:S01]  /*1160*/  IMAD.WIDE R76, R74.reuse, 0x4, R18 ;  /* 0x000000044a4c7825 */ /* 0x040fe200078e0212 */
[----:B------:R1:W-:Y:S03]  /*1170*/  LDGSTS.E [R3+0x7000], [R10.64], !P3 ;  /* 0x070000000a037fae */ /* 0x0003e6000d921846 */
[----:B------:R-:W-:Y:S01]  /*1180*/  IMAD.WIDE R74, R74, 0x4, R16 ;  /* 0x000000044a4a7825 */ /* 0x000fe200078e0210 */
[----:B------:R1:W-:Y:S01]  /*1190*/  STL.64 [R1+0x3f0], R6 ;  /* 0x0003f00601007387 */ /* 0x0003e20000100a00 */
[----:B---3--:R-:W-:-:S02]  /*11a0*/  IADD3 R68, R176, 0x4c, RZ ;  /* 0x0000004cb0447810 */ /* 0x008fc40007ffe0ff */
[----:B------:R-:W-:Y:S01]  /*11b0*/  IMAD.WIDE R244, R242, 0x4, R18 ;  /* 0x00000004f2f47825 */ /* 0x000fe200078e0212 */
[----:B------:R1:W-:Y:S01]  /*11c0*/  LDGSTS.E [R3+0x7200], [R6.64], !P3 ;  /* 0x0720000006037fae */ /* 0x0003e2000d921846 */
[----:B------:R-:W-:Y:S02]  /*11d0*/  ISETP.GE.U32.AND P3, PT, R0, 0x7fffff48, PT ;  /* 0x7fffff480000780c */ /* 0x000fe40003f66070 */
[----:B------:R-:W-:Y:S01]  /*11e0*/  IADD3 R0, R182, -0x3d, RZ ;  /* 0xffffffc3b6007810 */ /* 0x000fe20007ffe0ff */
[----:B------:R3:W-:Y:S01]  /*11f0*/  LDGSTS.E [R3+0x8000], [R20.64], !P0 ;  /* 0x0800000014037fae */ /* 0x0007e2000c121846 */
[----:B------:R-:W-:-:S03]  /*1200*/  IMAD.WIDE R242, R242, 0x4, R16 ;  /* 0x00000004f2f27825 */ /* 0x000fc600078e0210 */
[----:B------:R2:W-:Y:S01]  /*1210*/  LDGSTS.E [R3+0x8200], [R14.64], !P0 ;  /* 0x082000000e037fae */ /* 0x0005e2000c121846 */
[----:B------:R-:W-:Y:S01]  /*1220*/  ISETP.GE.U32.AND P0, PT, R0, 0x7fffff44, PT ;  /* 0x7fffff440000780c */ /* 0x000fe20003f06070 */
[----:B------:R-:W-:Y:S01]  /*1230*/  IMAD.WIDE R88, R86, 0x4, R18 ;  /* 0x0000000456587825 */ /* 0x000fe200078e0212 */
[----:B------:R-:W-:Y:S01]  /*1240*/  IADD3 R0, R182, -0x41, RZ ;  /* 0xffffffbfb6007810 */ /* 0x000fe20007ffe0ff */
[----:B------:R4:W-:Y:S02]  /*1250*/  STL.64 [R1+0x11f8], R34 ;  /* 0x0011f82201007387 */ /* 0x0009e40000100a00 */
[----:B-1----:R-:W-:Y:S02]  /*1260*/  IMAD R7, R183, 0x24, RZ ;  /* 0x00000024b7077824 */ /* 0x002fe400078e02ff */
[----:B------:R3:W-:Y:S01]  /*1270*/  STL.64 [R1+0x460], R20 ;  /* 0x0004601401007387 */ /* 0x0007e20000100a00 */
[----:B------:R-:W-:-:S03]  /*1280*/  IMAD.WIDE R86, R86, 0x4, R16 ;  /* 0x0000000456567825 */ /* 0x000fc600078e0210 */
[----:B------:R1:W-:Y:S01]  /*1290*/  STL.64 [R1+0x468], R14 ;  /* 0x0004680e01007387 */ /* 0x0003e20000100a00 */
[----:B--2---:R-:W-:Y:S01]  /*12a0*/  IMAD.WIDE R12, R7, 0x4, R18 ;  /* 0x00000004070c7825 */ /* 0x004fe200078e0212 */
[----:B----4-:R-:W-:-:S03]  /*12b0*/  IADD3 R34, R176, 0x34, RZ ;  /* 0x00000034b0227810 */ /* 0x010fc60007ffe0ff */
[----:B------:R-:W-:Y:S01]  /*12c0*/  IMAD.WIDE R10, R7, 0x4, R16 ;  /* 0x00000004070a7825 */ /* 0x000fe200078e0210 */
[----:B------:R2:W-:Y:S03]  /*12d0*/  LDGSTS.E [R3+0x9000], [R12.64], !P4 ;  /* 0x090000000c037fae */ /* 0x0005e6000e121846 */
[----:B---3--:R-:W-:Y:S01]  /*12e0*/  IMAD.WIDE R20, R5, 0x4, R18 ;  /* 0x0000000405147825 */ /* 0x008fe200078e0212 */
[----:B------:R3:W-:Y:S01]  /*12f0*/  LDGSTS.E [R3+0x9200], [R10.64], !P4 ;  /* 0x092000000a037fae */ /* 0x0007e2000e121846 */
[----:B------:R-:W-:Y:S02]  /*1300*/  ISETP.GE.U32.AND P4, PT, R0, 0x7fffff40, PT ;  /* 0x7fffff400000780c */ /* 0x000fe40003f86070 */
[----:B------:R-:W-:Y:S01]  /*1310*/  IMAD R7, R183, 0x2c, RZ ;  /* 0x0000002cb7077824 */ /* 0x000fe200078e02ff */
[----:B------:R-:W-:Y:S01]  /*1320*/  IADD3 R0, R182, -0x45, RZ ;  /* 0xffffffbbb6007810 */ /* 0x000fe20007ffe0ff */
[----:B-1----:R-:W-:Y:S01]  /*1330*/  IMAD.WIDE R14, R5, 0x4, R16 ;  /* 0x00000004050e7825 */ /* 0x002fe200078e0210 */
[----:B------:R2:W-:Y:S03]  /*1340*/  STL.64 [R1+0x4a0], R12 ;  /* 0x0004a00c01007387 */ /* 0x0005e60000100a00 */
[----:B------:R-:W-:Y:S01]  /*1350*/  IMAD R5, R183, 0x30, RZ ;  /* 0x00000030b7057824 */ /* 0x000fe200078e02ff */
[----:B------:R3:W-:Y:S04]  /*1360*/  STL.64 [R1+0x4a8], R10 ;  /* 0x0004a80a01007387 */ /* 0x0007e80000100a00 */
[----:B------:R1:W-:Y:S01]  /*1370*/  LDGSTS.E [R3+0xa000], [R20.64], !P5 ;  /* 0x0a00000014037fae */ /* 0x0003e2000e921846 */
[----:B--2---:R-:W-:-:S03]  /*1380*/  IMAD.WIDE R12, R7, 0x4, R18 ;  /* 0x00000004070c7825 */ /* 0x004fc600078e0212 */
[----:B------:R2:W-:Y:S01]  /*1390*/  LDGSTS.E [R3+0xa200], [R14.64], !P5 ;  /* 0x0a2000000e037fae */ /* 0x0005e2000e921846 */
[----:B------:R-:W-:Y:S01]  /*13a0*/  ISETP.GE.U32.AND P5, PT, R0, 0x7fffff3c, PT ;  /* 0x7fffff3c0000780c */ /* 0x000fe20003fa6070 */
[----:B---3--:R-:W-:Y:S01]  /*13b0*/  IMAD.WIDE R10, R7, 0x4, R16 ;  /* 0x00000004070a7825 */ /* 0x008fe200078e0210 */
[----:B------:R-:W-:Y:S01]  /*13c0*/  IADD3 R0, R182, -0x49, RZ ;  /* 0xffffffb7b6007810 */ /* 0x000fe20007ffe0ff */
[----:B------:R1:W-:Y:S02]  /*13d0*/  STL.64 [R1+0x510], R20 ;  /* 0x0005101401007387 */ /* 0x0003e40000100a00 */
[----:B------:R-:W-:Y:S02]  /*13e0*/  IMAD R7, R183, 0x34, RZ ;  /* 0x00000034b7077824 */ /* 0x000fe400078e02ff */
[----:B------:R2:W-:Y:S04]  /*13f0*/  STL.64 [R1+0x520], R14 ;  /* 0x0005200e01007387 */ /* 0x0005e80000100a00 */
[----:B------:R3:W-:Y:S01]  /*1400*/  LDGSTS.E [R3+0xb000], [R12.64], !P6 ;  /* 0x0b0000000c037fae */ /* 0x0007e2000f121846 */
[----:B-1----:R-:W-:-:S03]  /*1410*/  IMAD.WIDE R20, R5, 0x4, R18 ;  /* 0x0000000405147825 */ /* 0x002fc600078e0212 */
[----:B------:R1:W-:Y:S01]  /*1420*/  LDGSTS.E [R3+0xb200], [R10.64], !P6 ;  /* 0x0b2000000a037fae */ /* 0x0003e2000f121846 */
[----:B------:R-:W-:Y:S01]  /*1430*/  ISETP.GE.U32.AND P6, PT, R0, 0x7fffff38, PT ;  /* 0x7fffff380000780c */ /* 0x000fe20003fc6070 */
[----:B--2---:R-:W-:Y:S02]  /*1440*/  IMAD.WIDE R14, R5, 0x4, R16 ;  /* 0x00000004050e7825 */ /* 0x004fe400078e0210 */
[----:B------:R3:W-:Y:S01]  /*1450*/  STL.64 [R1+0x8c8], R12 ;  /* 0x0008c80c01007387 */ /* 0x0007e20000100a00 */
[----:B------:R-:W-:Y:S01]  /*1460*/  IADD3 R0, R182, -0x4d, RZ ;  /* 0xffffffb3b6007810 */ /* 0x000fe20007ffe0ff */
[----:B------:R-:W-:Y:S02]  /*1470*/  IMAD R5, R183, 0x38, RZ ;  /* 0x00000038b7057824 */ /* 0x000fe400078e02ff */
[----:B------:R1:W-:Y:S04]  /*1480*/  STL.64 [R1+0x8d0], R10 ;  /* 0x0008d00a01007387 */ /* 0x0003e80000100a00 */
[----:B------:R2:W-:Y:S01]  /*1490*/  LDGSTS.E [R3+0xc000], [R20.64], !P1 ;  /* 0x0c00000014037fae */ /* 0x0005e2000c921846 */
[----:B---3--:R-:W-:-:S03]  /*14a0*/  IMAD.WIDE R12, R7, 0x4, R18 ;  /* 0x00000004070c7825 */ /* 0x008fc600078e0212 */
[----:B------:R-:W-:Y:S01]  /*14b0*/  STL.64 [R1+0x908], R20 ;  /* 0x0009081401007387 */ /* 0x000fe20000100a00 */
[----:B-1----:R-:W-:-:S03]  /*14c0*/  IMAD.WIDE R10, R7, 0x4, R16 ;  /* 0x00000004070a7825 */ /* 0x002fc600078e0210 */
[----:B------:R1:W-:Y:S01]  /*14d0*/  LDGSTS.E [R3+0xc200], [R14.64], !P1 ;  /* 0x0c2000000e037fae */ /* 0x0003e2000c921846 */
[----:B------:R-:W-:Y:S02]  /*14e0*/  ISETP.GE.U32.AND P1, PT, R0, 0x7fffff34, PT ;  /* 0x7fffff340000780c */ /* 0x000fe40003f26070 */
[----:B------:R-:W-:Y:S01]  /*14f0*/  IADD3 R0, R182, -0x51, RZ ;  /* 0xffffffafb6007810 */ /* 0x000fe20007ffe0ff */
[----:B------:R-:W-:Y:S01]  /*1500*/  STL.64 [R1+0x910], R14 ;  /* 0x0009100e01007387 */ /* 0x000fe20000100a00 */
[----:B------:R-:W-:-:S03]  /*1510*/  IMAD.SHL.U32 R7, R183, 0x40, RZ ;  /* 0x00000040b7077824 */ /* 0x000fc600078e00ff */
[----:B------:R3:W-:Y:S04]  /*1520*/  STL.64 [R1+0x948], R12 ;  /* 0x0009480c01007387 */ /* 0x0007e80000100a00 */
[----:B------:R3:W-:Y:S04]  /*1530*/  LDGSTS.E [R3+0xd000], [R12.64], !P2 ;  /* 0x0d0000000c037fae */ /* 0x0007e8000d121846 */
[----:B------:R4:W-:Y:S04]  /*1540*/  STL.64 [R1+0x950], R10 ;  /* 0x0009500a01007387 */ /* 0x0009e80000100a00 */
[----:B------:R4:W-:Y:S01]  /*1550*/  LDGSTS.E [R3+0xd200], [R10.64], !P2 ;  /* 0x0d2000000a037fae */ /* 0x0009e2000d121846 */
[----:B------:R-:W-:-:S02]  /*1560*/  ISETP.GE.U32.AND P2, PT, R0, 0x7fffff30, PT ;  /* 0x7fffff300000780c */ /* 0x000fc40003f46070 */
[----:B------:R-:W-:Y:S01]  /*1570*/  IADD3 R0, R182, -0x55, RZ ;  /* 0xffffffabb6007810 */ /* 0x000fe20007ffe0ff */
[----:B---3--:R-:W-:-:S05]  /*1580*/  IMAD.WIDE R12, R5, 0x4, R18 ;  /* 0x00000004050c7825 */ /* 0x008fca00078e0212 */
[----:B------:R3:W-:Y:S01]  /*1590*/  LDGSTS.E [R3+0xe000], [R12.64], !P3 ;  /* 0x0e0000000c037fae */ /* 0x0007e2000d921846 */
[----:B----4-:R-:W-:-:S03]  /*15a0*/  IMAD.WIDE R10, R5, 0x4, R16 ;  /* 0x00000004050a7825 */ /* 0x010fc600078e0210 */
[----:B------:R3:W-:Y:S01]  /*15b0*/  STL.64 [R1+0x988], R12 ;  /* 0x0009880c01007387 */ /* 0x0007e20000100a00 */
[----:B------:R-:W-:-:S03]  /*15c0*/  IMAD R5, R183, 0x3c, RZ ;  /* 0x0000003cb7057824 */ /* 0x000fc600078e02ff */
[----:B------:R4:W-:Y:S01]  /*15d0*/  LDGSTS.E [R3+0xe200], [R10.64], !P3 ;  /* 0x0e2000000a037fae */ /* 0x0009e2000d921846 */
[----:B------:R-:W-:Y:S01]  /*15e0*/  ISETP.GE.U32.AND P3, PT, R0, 0x7fffff2c, PT ;  /* 0x7fffff2c0000780c */ /* 0x000fe20003f66070 */
[C---:B--2---:R-:W-:Y:S01]  /*15f0*/  IMAD.WIDE R20, R5.reuse, 0x4, R18 ;  /* 0x0000000405147825 */ /* 0x044fe200078e0212 */
[----:B------:R-:W-:Y:S01]  /*1600*/  IADD3 R0, R182, -0x59, RZ ;  /* 0xffffffa7b6007810 */ /* 0x000fe20007ffe0ff */
[----:B------:R4:W-:Y:S02]  /*1610*/  STL.64 [R1+0x990], R10 ;  /* 0x0009900a01007387 */ /* 0x0009e40000100a00 */
[----:B-1----:R-:W-:Y:S02]  /*1620*/  IMAD.WIDE R14, R5, 0x4, R16 ;  /* 0x00000004050e7825 */ /* 0x002fe400078e0210 */
[----:B------:R1:W-:Y:S02]  /*1630*/  LDGSTS.E [R3+0xf000], [R20.64], !P0 ;  /* 0x0f00000014037fae */ /* 0x0003e4000c121846 */
[----:B---3--:R-:W-:-:S02]  /*1640*/  IMAD.WIDE R12, R7, 0x4, R18 ;  /* 0x00000004070c7825 */ /* 0x008fc400078e0212 */
[----:B------:R2:W-:Y:S01]  /*1650*/  LDGSTS.E [R3+0xf200], [R14.64], !P0 ;  /* 0x0f2000000e037fae */ /* 0x0005e2000c121846 */
[----:B------:R-:W-:Y:S01]  /*1660*/  ISETP.GE.U32.AND P0, PT, R0, 0x7fffff28, PT ;  /* 0x7fffff280000780c */ /* 0x000fe20003f06070 */
[----:B------:R-:W-:Y:S01]  /*1670*/  IMAD R5, R183, 0x44, RZ ;  /* 0x00000044b7057824 */ /* 0x000fe200078e02ff */
[----:B------:R-:W-:Y:S01]  /*1680*/  IADD3 R0, R182, -0x5d, RZ ;  /* 0xffffffa3b6007810 */ /* 0x000fe20007ffe0ff */
[----:B----4-:R-:W-:Y:S01]  /*1690*/  IMAD.WIDE R10, R7, 0x4, R16 ;  /* 0x00000004070a7825 */ /* 0x010fe200078e0210 */
[----:B------:R1:W-:Y:S03]  /*16a0*/  STL.64 [R1+0x9c8], R20 ;  /* 0x0009c81401007387 */ /* 0x0003e60000100a00 */
[----:B------:R-:W-:Y:S01]  /*16b0*/  IMAD R7, R183, 0x48, RZ ;  /* 0x00000048b7077824 */ /* 0x000fe200078e02ff */
[----:B------:R2:W-:Y:S04]  /*16c0*/  STL.64 [R1+0x9d0], R14 ;  /* 0x0009d00e01007387 */ /* 0x0005e80000100a00 */
[----:B------:R3:W-:Y:S01]  /*16d0*/  LDGSTS.E [R3+0x10000], [R12.64], !P4 ;  /* 0x100000000c037fae */ /* 0x0007e2000e121846 */
[----:B-1----:R-:W-:-:S03]  /*16e0*/  IMAD.WIDE R20, R5, 0x4, R18 ;  /* 0x0000000405147825 */ /* 0x002fc600078e0212 */
[----:B------:R1:W-:Y:S01]  /*16f0*/  LDGSTS.E [R3+0x10200], [R10.64], !P4 ;  /* 0x102000000a037fae */ /* 0x0003e2000e121846 */
[----:B------:R-:W-:Y:S01]  /*1700*/  ISETP.GE.U32.AND P4, PT, R0, 0x7fffff24, PT ;  /* 0x7fffff240000780c */ /* 0x000fe20003f86070 */
[----:B--2---:R-:W-:Y:S01]  /*1710*/  IMAD.WIDE R14, R5, 0x4, R16 ;  /* 0x00000004050e7825 */ /* 0x004fe200078e0210 */
[----:B------:R-:W-:Y:S01]  /*1720*/  IADD3 R0, R182, -0x61, RZ ;  /* 0xffffff9fb6007810 */ /* 0x000fe20007ffe0ff */
[----:B------:R3:W-:Y:S02]  /*1730*/  STL.64 [R1+0xa08], R12 ;  /* 0x000a080c01007387 */ /* 0x0007e40000100a00 */
[----:B------:R-:W-:Y:S02]  /*1740*/  IMAD R5, R183, 0x4c, RZ ;  /* 0x0000004cb7057824 */ /* 0x000fe400078e02ff */
[----:B------:R1:W-:Y:S04]  /*1750*/  STL.64 [R1+0xa10], R10 ;  /* 0x000a100a01007387 */ /* 0x0003e80000100a00 */
[----:B------:R2:W-:Y:S01]  /*1760*/  LDGSTS.E [R3+0x11000], [R20.64], !P5 ;  /* 0x1100000014037fae */ /* 0x0005e2000e921846 */
[----:B---3--:R-:W-:-:S03]  /*1770*/  IMAD.WIDE R12, R7, 0x4, R18 ;  /* 0x00000004070c7825 */ /* 0x008fc600078e0212 */
[----:B------:R3:W-:Y:S01]  /*1780*/  LDGSTS.E [R3+0x11200], [R14.64], !P5 ;  /* 0x112000000e037fae */ /* 0x0007e2000e921846 */
[----:B------:R-:W-:Y:S01]  /*1790*/  ISETP.GE.U32.AND P5, PT, R0, 0x7fffff20, PT ;  /* 0x7fffff200000780c */ /* 0x000fe20003fa6070 */
[----:B-1----:R-:W-:Y:S01]  /*17a0*/  IMAD.WIDE R10, R7, 0x4, R16 ;  /* 0x00000004070a7825 */ /* 0x002fe200078e0210 */
[----:B------:R-:W-:Y:S01]  /*17b0*/  IADD3 R0, R182, -0x65, RZ ;  /* 0xffffff9bb6007810 */ /* 0x000fe20007ffe0ff */
[----:B------:R2:W-:Y:S02]  /*17c0*/  STL.64 [R1+0xa48], R20 ;  /* 0x000a481401007387 */ /* 0x0005e40000100a00 */
[----:B------:R-:W-:Y:S02]  /*17d0*/  IMAD R7, R183, 0x50, RZ ;  /* 0x00000050b7077824 */ /* 0x000fe400078e02ff */
        /* <DEDUP_REMOVED lines=104> */
[--C-:B-1----:R-:W-:Y:S02]  /*1e60*/  IMAD.WIDE R10, R7, 0x4, R16.reuse ;  /* 0x00000004070a7825 */ /* 0x102fe400078e0210 */
[----:B------:R-:W-:Y:S01]  /*1e70*/  STL.64 [R1+0xd48], R20 ;  /* 0x000d481401007387 */ /* 0x000fe20000100a00 */
[----:B------:R-:W-:Y:S01]  /*1e80*/  IADD3 R0, R182, -0x16, RZ ;  /* 0xffffffeab6007810 */ /* 0x000fe20007ffe0ff */
[----:B------:R-:W-:Y:S02]  /*1e90*/  IMAD.WIDE R6, R183, 0x4, R16 ;  /* 0x00000004b7067825 */ /* 0x000fe400078e0210 */
[----:B------:R3:W-:Y:S04]  /*1ea0*/  STL.64 [R1+0xd50], R14 ;  /* 0x000d500e01007387 */ /* 0x0007e80000100a00 */
[----:B------:R1:W-:Y:S04]  /*1eb0*/  STL.64 [R1+0xd88], R12 ;  /* 0x000d880c01007387 */ /* 0x0003e80000100a00 */
[----:B------:R1:W-:Y:S01]  /*1ec0*/  LDGSTS.E [R3+0x1e000], [R12.64], !P4 ;  /* 0x1e0000000c037fae */ /* 0x0003e2000e121846 */
[----:B---3--:R-:W-:-:S03]  /*1ed0*/  IMAD.WIDE R14, R5, 0x4, R18 ;  /* 0x00000004050e7825 */ /* 0x008fc600078e0212 */
[----:B------:R3:W-:Y:S04]  /*1ee0*/  STL.64 [R1+0xd90], R10 ;  /* 0x000d900a01007387 */ /* 0x0007e80000100a00 */
[----:B------:R3:W-:Y:S01]  /*1ef0*/  LDGSTS.E [R3+0x1e200], [R10.64], !P4 ;  /* 0x1e2000000a037fae */ /* 0x0007e2000e121846 */
[----:B------:R-:W-:Y:S01]  /*1f00*/  ISETP.GE.U32.AND P4, PT, R0, 0x7fffff6b, PT ;  /* 0x7fffff6b0000780c */ /* 0x000fe20003f86070 */
[----:B-1----:R-:W-:Y:S01]  /*1f10*/  IMAD.WIDE R12, R5, 0x4, R16 ;  /* 0x00000004050c7825 */ /* 0x002fe200078e0210 */
[----:B------:R-:W-:Y:S01]  /*1f20*/  IADD3 R0, R182, -0x1a, RZ ;  /* 0xffffffe6b6007810 */ /* 0x000fe20007ffe0ff */
[----:B------:R1:W-:Y:S02]  /*1f30*/  STL.64 [R1+0xdc8], R14 ;  /* 0x000dc80e01007387 */ /* 0x0003e40000100a00 */
[----:B------:R-:W-:-:S02]  /*1f40*/  IMAD R5, R183, 0x5, RZ ;  /* 0x00000005b7057824 */ /* 0x000fc400078e02ff */
[----:B------:R1:W-:Y:S02]  /*1f50*/  LDGSTS.E [R3+0x1f000], [R14.64], !P5 ;  /* 0x1f0000000e037fae */ /* 0x0003e4000e921846 */
[--C-:B--2---:R-:W-:Y:S02]  /*1f60*/  IMAD.WIDE R20, R5, 0x4, R18.reuse ;  /* 0x0000000405147825 */ /* 0x104fe400078e0212 */
[----:B------:R-:W-:Y:S02]  /*1f70*/  STL.64 [R1+0xdd0], R12 ;  /* 0x000dd00c01007387 */ /* 0x000fe40000100a00 */
[----:B---3--:R-:W-:Y:S02]  /*1f80*/  IMAD.WIDE R10, R183, 0x4, R18 ;  /* 0x00000004b70a7825 */ /* 0x008fe400078e0212 */
[----:B------:R2:W-:Y:S01]  /*1f90*/  LDGSTS.E [R3+0x1f200], [R12.64], !P5 ;  /* 0x1f2000000c037fae */ /* 0x0005e2000e921846 */
[----:B------:R-:W-:Y:S02]  /*1fa0*/  ISETP.GE.U32.AND P5, PT, R0, 0x7fffff67, PT ;  /* 0x7fffff670000780c */ /* 0x000fe40003fa6070 */
[----:B------:R-:W-:Y:S01]  /*1fb0*/  IADD3 R0, R182, -0x1e, RZ ;  /* 0xffffffe2b6007810 */ /* 0x000fe20007ffe0ff */
[----:B------:R-:W-:Y:S01]  /*1fc0*/  STL.64 [R1+0x190], R10 ;  /* 0x0001900a01007387 */ /* 0x000fe20000100a00 */
[----:B-1----:R-:W-:-:S03]  /*1fd0*/  IMAD.WIDE R14, R5, 0x4, R16 ;  /* 0x00000004050e7825 */ /* 0x002fc600078e0210 */
[----:B------:R1:W-:Y:S01]  /*1fe0*/  LDGSTS.E [R252+0x400], [R10.64], !P6 ;  /* 0x004000000afc7fae */ /* 0x0003e2000f121846 */
[----:B------:R-:W-:-:S03]  /*1ff0*/  IMAD R5, R183, 0xd, RZ ;  /* 0x0000000db7057824 */ /* 0x000fc600078e02ff */
[----:B------:R3:W-:Y:S04]  /*2000*/  STL.64 [R1+0x188], R6 ;  /* 0x0001880601007387 */ /* 0x0007e80000100a00 */
[----:B------:R3:W-:Y:S01]  /*2010*/  LDGSTS.E [R252+0x600], [R6.64], !P6 ;  /* 0x0060000006fc7fae */ /* 0x0007e2000f121846 */
[----:B------:R-:W-:Y:S02]  /*2020*/  ISETP.GE.U32.AND P6, PT, R0, 0x7fffff63, PT ;  /* 0x7fffff630000780c */ /* 0x000fe40003fc6070 */
[----:B------:R-:W-:Y:S01]  /*2030*/  IADD3 R0, R182, -0x22, RZ ;  /* 0xffffffdeb6007810 */ /* 0x000fe20007ffe0ff */
[----:B------:R4:W-:Y:S04]  /*2040*/  LDGSTS.E [R252+0x1400], [R20.64], !P1 ;  /* 0x0140000014fc7fae */ /* 0x0009e8000c921846 */
[----:B------:R-:W-:Y:S01]  /*2050*/  STL.64 [R1+0x150], R20 ;  /* 0x0001501401007387 */ /* 0x000fe20000100a00 */
[----:B---3--:R-:W-:-:S03]  /*2060*/  IMAD R7, R183, 0x9, RZ ;  /* 0x00000009b7077824 */ /* 0x008fc600078e02ff */
[----:B------:R3:W-:Y:S01]  /*2070*/  LDGSTS.E [R252+0x1600], [R14.64], !P1 ;  /* 0x016000000efc7fae */ /* 0x0007e2000c921846 */
[----:B------:R-:W-:Y:S01]  /*2080*/  ISETP.GE.U32.AND P1, PT, R0, 0x7fffff5f, PT ;  /* 0x7fffff5f0000780c */ /* 0x000fe20003f26070 */
[C---:B--2---:R-:W-:Y:S02]  /*2090*/  IMAD.WIDE R12, R7.reuse, 0x4, R18 ;  /* 0x00000004070c7825 */ /* 0x044fe400078e0212 */
[----:B------:R-:W-:Y:S01]  /*20a0*/  STL.64 [R1+0x148], R14 ;  /* 0x0001480e01007387 */ /* 0x000fe20000100a00 */
[----:B------:R-:W-:Y:S01]  /*20b0*/  IADD3 R0, R182, -0x26, RZ ;  /* 0xffffffdab6007810 */ /* 0x000fe20007ffe0ff */
[--C-:B-1----:R-:W-:Y:S02]  /*20c0*/  IMAD.WIDE R10, R7, 0x4, R16.reuse ;  /* 0x00000004070a7825 */ /* 0x102fe400078e0210 */
[----:B------:R-:W-:Y:S02]  /*20d0*/  STL.64 [R1+0x110], R12 ;  /* 0x0001100c01007387 */ /* 0x000fe40000100a00 */
[----:B------:R-:W-:-:S02]  /*20e0*/  IMAD.WIDE R6, R5, 0x4, R16 ;  /* 0x0000000405067825 */ /* 0x000fc400078e0210 */
[----:B------:R1:W-:Y:S04]  /*20f0*/  LDGSTS.E [R252+0x2400], [R12.64], !P2 ;  /* 0x024000000cfc7fae */ /* 0x0003e8000d121846 */
[----:B------:R2:W-:Y:S04]  /*2100*/  STL.64 [R1+0xf8], R10 ;  /* 0x0000f80a01007387 */ /* 0x0005e80000100a00 */
[----:B------:R2:W-:Y:S01]  /*2110*/  LDGSTS.E [R252+0x2600], [R10.64], !P2 ;  /* 0x026000000afc7fae */ /* 0x0005e2000d121846 */
[----:B------:R-:W-:Y:S02]  /*2120*/  ISETP.GE.U32.AND P2, PT, R0, 0x7fffff5b, PT ;  /* 0x7fffff5b0000780c */ /* 0x000fe40003f46070 */
[----:B------:R-:W-:Y:S01]  /*2130*/  IADD3 R0, R182, -0x2a, RZ ;  /* 0xffffffd6b6007810 */ /* 0x000fe20007ffe0ff */
[----:B--2---:R-:W-:-:S04]  /*2140*/  IMAD.WIDE R10, R5, 0x4, R18 ;  /* 0x00000004050a7825 */ /* 0x004fc800078e0212 */
[----:B------:R-:W-:Y:S01]  /*2150*/  IMAD R5, R183, 0x1d, RZ ;  /* 0x0000001db7057824 */ /* 0x000fe200078e02ff */
[----:B------:R2:W-:Y:S03]  /*2160*/  LDGSTS.E [R252+0x3400], [R10.64], !P3 ;  /* 0x034000000afc7fae */ /* 0x0005e6000d921846 */
[C---:B----4-:R-:W-:Y:S01]  /*2170*/  IMAD.WIDE R20, R5.reuse, 0x4, R18 ;  /* 0x0000000405147825 */ /* 0x050fe200078e0212 */
[----:B------:R4:W-:Y:S01]  /*2180*/  LDGSTS.E [R252+0x3600], [R6.64], !P3 ;  /* 0x0360000006fc7fae */ /* 0x0009e2000d921846 */
[----:B------:R-:W-:Y:S02]  /*2190*/  ISETP.GE.U32.AND P3, PT, R0, 0x7fffff57, PT ;  /* 0x7fffff570000780c */ /* 0x000fe40003f66070 */
[----:B------:R-:W-:Y:S01]  /*21a0*/  IADD3 R0, R182, -0x2e, RZ ;  /* 0xffffffd2b6007810 */ /* 0x000fe20007ffe0ff */
[----:B------:R1:W-:Y:S01]  /*21b0*/  LDGSTS.E [R252+0x4400], [R236.64], !P0 ;  /* 0x04400000ecfc7fae */ /* 0x0003e2000c121846 */
[----:B---3--:R-:W-:-:S03]  /*21c0*/  IMAD.WIDE R14, R5, 0x4, R16 ;  /* 0x00000004050e7825 */ /* 0x008fc600078e0210 */
[----:B------:R3:W-:Y:S01]  /*21d0*/  LDGSTS.E [R252+0x4600], [R94.64], !P0 ;  /* 0x046000005efc7fae */ /* 0x0007e2000c121846 */
[----:B------:R-:W-:Y:S01]  /*21e0*/  ISETP.GE.U32.AND P0, PT, R0, 0x7fffff53, PT ;  /* 0x7fffff530000780c */ /* 0x000fe20003f06070 */
[----:B------:R-:W-:Y:S01]  /*21f0*/  IMAD R5, R183, 0x25, RZ ;  /* 0x00000025b7057824 */ /* 0x000fe200078e02ff */
[----:B------:R-:W-:Y:S01]  /*2200*/  IADD3 R0, R182, -0x32, RZ ;  /* 0xffffffceb6007810 */ /* 0x000fe20007ffe0ff */
[----:B------:R1:W-:Y:S04]  /*2210*/  LDGSTS.E [R252+0x5400], [R80.64], !P4 ;  /* 0x0540000050fc7fae */ /* 0x0003e8000e121846 */
[----:B------:R1:W-:Y:S01]  /*2220*/  LDGSTS.E [R252+0x5600], [R78.64], !P4 ;  /* 0x056000004efc7fae */ /* 0x0003e2000e121846 */
[----:B------:R-:W-:Y:S02]  /*2230*/  ISETP.GE.U32.AND P4, PT, R0, 0x7fffff4f, PT ;  /* 0x7fffff4f0000780c */ /* 0x000fe40003f86070 */
[----:B------:R-:W-:Y:S01]  /*2240*/  IADD3 R0, R182, -0x36, RZ ;  /* 0xffffffcab6007810 */ /* 0x000fe20007ffe0ff */
[----:B------:R-:W-:Y:S04]  /*2250*/  STL.64 [R1+0x20], R10 ;  /* 0x0000200a01007387 */ /* 0x000fe80000100a00 */
[----:B------:R4:W-:Y:S04]  /*2260*/  STL.64 [R1+0x18], R6 ;  /* 0x0000180601007387 */ /* 0x0009e80000100a00 */
[----:B------:R1:W-:Y:S04]  /*2270*/  LDGSTS.E [R252+0x6400], [R32.64], !P5 ;  /* 0x0640000020fc7fae */ /* 0x0003e8000e921846 */
[----:B------:R2:W-:Y:S01]  /*2280*/  LDGSTS.E [R252+0x6600], [R26.64], !P5 ;  /* 0x066000001afc7fae */ /* 0x0005e2000e921846 */
[----:B------:R-:W-:-:S02]  /*2290*/  ISETP.GE.U32.AND P5, PT, R0, 0x7fffff4b, PT ;  /* 0x7fffff4b0000780c */ /* 0x000fc40003fa6070 */
[----:B------:R-:W-:Y:S01]  /*22a0*/  IADD3 R0, R182, -0x3a, RZ ;  /* 0xffffffc6b6007810 */ /* 0x000fe20007ffe0ff */
[----:B----4-:R-:W-:Y:S01]  /*22b0*/  IMAD R7, R183, 0x21, RZ ;  /* 0x00000021b7077824 */ /* 0x010fe200078e02ff */
[----:B------:R-:W-:Y:S03]  /*22c0*/  STL.64 [R1+0x1200], R236 ;  /* 0x001200ec01007387 */ /* 0x000fe60000100a00 */
[C---:B-1----:R-:W-:Y:S01]  /*22d0*/  IMAD.WIDE R12, R7.reuse, 0x4, R18 ;  /* 0x00000004070c7825 */ /* 0x042fe200078e0212 */
[----:B------:R-:W-:Y:S03]  /*22e0*/  STL.64 [R1+0x1208], R94 ;  /* 0x0012085e01007387 */ /* 0x000fe60000100a00 */
[----:B--2---:R-:W-:Y:S01]  /*22f0*/  IMAD.WIDE R10, R7, 0x4, R16 ;  /* 0x00000004070a7825 */ /* 0x004fe200078e0210 */
[----:B------:R-:W-:Y:S03]  /*2300*/  STL.64 [R1+0x1210], R80 ;  /* 0x0012105001007387 */ /* 0x000fe60000100a00 */
[----:B------:R-:W-:Y:S01]  /*2310*/  IMAD R7, R183, 0x29, RZ ;  /* 0x00000029b7077824 */ /* 0x000fe200078e02ff */
[----:B------:R1:W-:Y:S04]  /*2320*/  LDGSTS.E [R252+0x7400], [R20.64], !P6 ;  /* 0x0740000014fc7fae */ /* 0x0003e8000f121846 */
[----:B------:R-:W-:Y:S04]  /*2330*/  STL.64 [R1+0x1218], R78 ;  /* 0x0012184e01007387 */ /* 0x000fe80000100a00 */
[----:B------:R2:W-:Y:S01]  /*2340*/  LDGSTS.E [R252+0x7600], [R14.64], !P6 ;  /* 0x076000000efc7fae */ /* 0x0005e2000f121846 */
[----:B------:R-:W-:-:S02]  /*2350*/  ISETP.GE.U32.AND P6, PT, R0, 0x7fffff47, PT ;  /* 0x7fffff470000780c */ /* 0x000fc40003fc6070 */
[----:B------:R-:W-:Y:S01]  /*2360*/  IADD3 R0, R182, -0x3e, RZ ;  /* 0xffffffc2b6007810 */ /* 0x000fe20007ffe0ff */
[----:B------:R-:W-:Y:S04]  /*2370*/  STL.64 [R1+0x1220], R32 ;  /* 0x0012202001007387 */ /* 0x000fe80000100a00 */
[----:B------:R-:W-:Y:S04]  /*2380*/  STL.64 [R1+0x1228], R26 ;  /* 0x0012281a01007387 */ /* 0x000fe80000100a00 */
[----:B------:R1:W-:Y:S04]  /*2390*/  STL.64 [R1+0x410], R20 ;  /* 0x0004101401007387 */ /* 0x0003e80000100a00 */
        /* <DEDUP_REMOVED lines=11> */
[----:B----4-:R-:W-:-:S03]  /*2450*/  IMAD.WIDE R12, R7, 0x4, R18 ;  /* 0x00000004070c7825 */ /* 0x010fc600078e0212 */
        /* <DEDUP_REMOVED lines=11> */
[----:B----4-:R-:W-:Y:S01]  /*2510*/  IMAD.WIDE R14, R5, 0x4, R16 ;  /* 0x00000004050e7825 */ /* 0x010fe200078e0210 */
        /* <DEDUP_REMOVED lines=107> */
[----:B----4-:R-:W-:Y:S02]  /*2bd0*/  IMAD.WIDE R14, R5, 0x4, R16 ;  /* 0x00000004050e7825 */ /* 0x010fe400078e0210 */
[----:B------:R1:W-:Y:S01]  /*2be0*/  STL.64 [R1+0xb98], R12 ;  /* 0x000b980c01007387 */ /* 0x0003e20000100a00 */
[----:B------:R-:W-:Y:S01]  /*2bf0*/  IADD3 R0, R182, -0x7a, RZ ;  /* 0xffffff86b6007810 */ /* 0x000fe20007ffe0ff */
[----:B------:R-:W-:Y:S02]  /*2c00*/  IMAD R5, R183, 0x65, RZ ;  /* 0x00000065b7057824 */ /* 0x000fe400078e02ff */
[----:B------:R2:W-:Y:S04]  /*2c10*/  STL.64 [R1+0xba0], R10 ;  /* 0x000ba00a01007387 */ /* 0x0005e80000100a00 */
[----:B------:R4:W-:Y:S01]  /*2c20*/  LDGSTS.E [R252+0x17400], [R20.64], !P2 ;  /* 0x1740000014fc7fae */ /* 0x0009e2000d121846 */
[----:B-1----:R-:W-:-:S03]  /*2c30*/  IMAD.WIDE R12, R7, 0x4, R18 ;  /* 0x00000004070c7825 */ /* 0x002fc600078e0212 */
[----:B------:R-:W-:Y:S01]  /*2c40*/  STL.64 [R1+0xbd8], R20 ;  /* 0x000bd81401007387 */ /* 0x000fe20000100a00 */
[----:B--2---:R-:W-:-:S03]  /*2c50*/  IMAD.WIDE R10, R7, 0x4, R16 ;  /* 0x00000004070a7825 */ /* 0x004fc600078e0210 */
[----:B------:R1:W-:Y:S01]  /*2c60*/  LDGSTS.E [R252+0x17600], [R14.64], !P2 ;  /* 0x176000000efc7fae */ /* 0x0003e2000d121846 */
[----:B------:R-:W-:Y:S02]  /*2c70*/  ISETP.GE.U32.AND P2, PT, R0, 0x7fffff07, PT ;  /* 0x7fffff070000780c */ /* 0x000fe40003f46070 */
[----:B------:R-:W-:Y:S01]  /*2c80*/  IADD3 R0, R182, -0x7e, RZ ;  /* 0xffffff82b6007810 */ /* 0x000fe20007ffe0ff */
[----:B------:R-:W-:Y:S01]  /*2c90*/  STL.64 [R1+0xbe0], R14 ;  /* 0x000be00e01007387 */ /* 0x000fe20000100a00 */
[----:B------:R-:W-:-:S03]  /*2ca0*/  IMAD.WIDE R6, R5, 0x4, R16 ;  /* 0x0000000405067825 */ /* 0x000fc600078e0210 */
[----:B------:R2:W-:Y:S04]  /*2cb0*/  STL.64 [R1+0xc18], R12 ;  /* 0x000c180c01007387 */ /* 0x0005e80000100a00 */
[----:B------:R2:W-:Y:S04]  /*2cc0*/  LDGSTS.E [R252+0x18400], [R12.64], !P3 ;  /* 0x184000000cfc7fae */ /* 0x0005e8000d921846 */
[----:B------:R1:W-:Y:S04]  /*2cd0*/  STL.64 [R1+0xc20], R10 ;  /* 0x000c200a01007387 */ /* 0x0003e80000100a00 */
[----:B------:R1:W-:Y:S01]  /*2ce0*/  LDGSTS.E [R252+0x18600], [R10.64], !P3 ;  /* 0x186000000afc7fae */ /* 0x0003e2000d921846 */
[----:B------:R-:W-:-:S02]  /*2cf0*/  ISETP.GE.U32.AND P3, PT, R0, 0x7fffff03, PT ;  /* 0x7fffff030000780c */ /* 0x000fc40003f66070 */
[----:B------:R-:W-:Y:S02]  /*2d00*/  IADD3 R0, R182, -0x3, RZ ;  /* 0xfffffffdb6007810 */ /* 0x000fe40007ffe0ff */
[C---:B--2---:R-:W-:Y:S02]  /*2d10*/  IADD3 R13, R176.reuse, 0x8, RZ ;  /* 0x00000008b00d7810 */ /* 0x044fe40007ffe0ff */
[----:B------:R-:W-:Y:S02]  /*2d20*/  IADD3 R12, R176, 0x10, RZ ;  /* 0x00000010b00c7810 */ /* 0x000fe40007ffe0ff */
[----:B------:R-:W-:Y:S01]  /*2d30*/  IABS R175, R13 ;  /* 0x0000000d00af7213 */ /* 0x000fe20000000000 */
[----:B------:R-:W-:Y:S01]  /*2d40*/  STL [R1+0x1148], R13 ;  /* 0x0011480d01007387 */ /* 0x000fe20000100800 */
[----:B------:R-:W-:Y:S01]  /*2d50*/  IABS R120, R12 ;  /* 0x0000000c00787213 */ /* 0x000fe20000000000 */
[----:B-1----:R-:W-:-:S04]  /*2d60*/  IMAD.WIDE R10, R5, 0x4, R18 ;  /* 0x00000004050a7825 */ /* 0x002fc800078e0212 */
[----:B------:R-:W-:Y:S01]  /*2d70*/  IMAD R5, R183, 0x69, RZ ;  /* 0x00000069b7057824 */ /* 0x000fe200078e02ff */
[----:B------:R1:W-:Y:S04]  /*2d80*/  LDGSTS.E [R252+0x19400], [R10.64], !P0 ;  /* 0x194000000afc7fae */ /* 0x0003e8000c121846 */
[----:B------:R2:W-:Y:S01]  /*2d90*/  LDGSTS.E [R252+0x19600], [R6.64], !P0 ;  /* 0x1960000006fc7fae */ /* 0x0005e2000c121846 */
[----:B------:R-:W-:Y:S01]  /*2da0*/  ISETP.GE.U32.AND P0, PT, R0, 0x7fffff7e, PT ;  /* 0x7fffff7e0000780c */ /* 0x000fe20003f06070 */
[----:B------:R-:W-:Y:S02]  /*2db0*/  IMAD.HI.U32 R0, R178, R175, RZ ;  /* 0x000000afb2007227 */ /* 0x000fe400078e00ff */
[----:B------:R1:W-:Y:S02]  /*2dc0*/  STL.64 [R1+0xc58], R10 ;  /* 0x000c580a01007387 */ /* 0x0003e40000100a00 */
[----:B------:R-:W-:-:S02]  /*2dd0*/  IMAD.MOV R0, RZ, RZ, -R0 ;  /* 0x000000ffff007224 */ /* 0x000fc400078e0a00 */
[----:B------:R2:W-:Y:S02]  /*2de0*/  STL.64 [R1+0xc60], R6 ;  /* 0x000c600601007387 */ /* 0x0005e40000100a00 */
[----:B------:R-:W-:Y:S02]  /*2df0*/  IMAD R175, R122, R0, R175 ;  /* 0x000000007aaf7224 */ /* 0x000fe400078e02af */
[----:B------:R-:W-:Y:S02]  /*2e00*/  IMAD R0, R183, 0x71, RZ ;  /* 0x00000071b7007824 */ /* 0x000fe400078e02ff */
[----:B-1----:R-:W-:-:S04]  /*2e10*/  IMAD.WIDE R10, R5, 0x4, R18 ;  /* 0x00000004050a7825 */ /* 0x002fc800078e0212 */
[----:B--2---:R-:W-:Y:S01]  /*2e20*/  IMAD.WIDE R6, R5, 0x4, R16 ;  /* 0x0000000405067825 */ /* 0x004fe200078e0210 */
[----:B------:R1:W-:Y:S03]  /*2e30*/  STL.64 [R1+0xc98], R10 ;  /* 0x000c980a01007387 */ /* 0x0003e60000100a00 */
[C---:B----4-:R-:W-:Y:S01]  /*2e40*/  IMAD.WIDE R20, R0.reuse, 0x4, R18 ;  /* 0x0000000400147825 */ /* 0x050fe200078e0212 */
[----:B------:R1:W-:Y:S03]  /*2e50*/  LDGSTS.E [R252+0x1a400], [R10.64], !P4 ;  /* 0x1a4000000afc7fae */ /* 0x0003e6000e121846 */
[----:B------:R-:W-:Y:S01]  /*2e60*/  IMAD.WIDE R14, R0, 0x4, R16 ;  /* 0x00000004000e7825 */ /* 0x000fe200078e0210 */
[----:B------:R2:W-:Y:S03]  /*2e70*/  STL.64 [R1+0xca0], R6 ;  /* 0x000ca00601007387 */ /* 0x0005e60000100a00 */
[----:B------:R-:W-:Y:S01]  /*2e80*/  IMAD.HI.U32 R5, R178, R120, RZ ;  /* 0x00000078b2057227 */ /* 0x000fe200078e00ff */
[----:B------:R2:W-:Y:S01]  /*2e90*/  LDGSTS.E [R252+0x1a600], [R6.64], !P4 ;  /* 0x1a60000006fc7fae */ /* 0x0005e2000e121846 */
[----:B------:R-:W-:-:S02]  /*2ea0*/  ISETP.GE.U32.AND P4, PT, R4, 0x7fffff7a, PT ;  /* 0x7fffff7a0400780c */ /* 0x000fc40003f86070 */
[----:B------:R-:W-:Y:S01]  /*2eb0*/  IMAD.MOV.U32 R4, RZ, RZ, 0x7f ;  /* 0x0000007fff047424 */ /* 0x000fe200078e00ff */
[----:B------:R-:W-:Y:S01]  /*2ec0*/  IADD3 R5, -R5, RZ, RZ ;  /* 0x000000ff05057210 */ /* 0x000fe20007ffe1ff */
[----:B-1----:R-:W-:-:S03]  /*2ed0*/  IMAD.WIDE R10, R2, 0x4, R18 ;  /* 0x00000004020a7825 */ /* 0x002fc600078e0212 */
[----:B------:R-:W-:Y:S01]  /*2ee0*/  IADD3 R248, R4, c[0x0][0x180], RZ ;  /* 0x0000600004f87a10 */ /* 0x000fe20007ffe0ff */
[----:B------:R-:W-:Y:S01]  /*2ef0*/  IMAD R120, R122, R5, R120 ;  /* 0x000000057a787224 */ /* 0x000fe200078e0278 */
[----:B------:R1:W-:Y:S01]  /*2f00*/  STL.64 [R1+0xcd8], R10 ;  /* 0x000cd80a01007387 */ /* 0x0003e20000100a00 */
[----:B------:R-:W-:Y:S02]  /*2f10*/  IMAD R5, R183, 0x7d, RZ ;  /* 0x0000007db7057824 */ /* 0x000fe400078e02ff */
[----:B--2---:R-:W-:Y:S01]  /*2f20*/  IMAD.WIDE R6, R2, 0x4, R16 ;  /* 0x0000000402067825 */ /* 0x004fe200078e0210 */
[----:B------:R-:W-:Y:S01]  /*2f30*/  IADD3 R2, R182, -0xb, RZ ;  /* 0xfffffff5b6027810 */ /* 0x000fe20007ffe0ff */
[----:B------:R1:W-:Y:S02]  /*2f40*/  LDGSTS.E [R252+0x1b400], [R10.64], !P5 ;  /* 0x1b4000000afc7fae */ /* 0x0003e4000e921846 */
[----:B------:R-:W-:Y:S02]  /*2f50*/  IMAD.WIDE R24, R5, 0x4, R18 ;  /* 0x0000000405187825 */ /* 0x000fe400078e0212 */
[----:B------:R2:W-:Y:S01]  /*2f60*/  LDGSTS.E [R252+0x1b600], [R6.64], !P5 ;  /* 0x1b60000006fc7fae */ /* 0x0005e2000e921846 */
[----:B------:R-:W-:Y:S01]  /*2f70*/  ISETP.GE.U32.AND P5, PT, R2, 0x7fffff76, PT ;  /* 0x7fffff760200780c */ /* 0x000fe20003fa6070 */
[----:B------:R-:W-:-:S02]  /*2f80*/  IMAD R2, R183, 0x75, RZ ;  /* 0x00000075b7027824 */ /* 0x000fc400078e02ff */
[----:B------:R2:W-:Y:S01]  /*2f90*/  STL.64 [R1+0xce0], R6 ;  /* 0x000ce00601007387 */ /* 0x0005e20000100a00 */
[----:B------:R-:W-:Y:S01]  /*2fa0*/  IMAD.WIDE R22, R5, 0x4, R16 ;  /* 0x0000000405167825 */ /* 0x000fe200078e0210 */
[C---:B-1----:R-:W-:Y:S02]  /*2fb0*/  IADD3 R11, R176.reuse, 0x18, RZ ;  /* 0x00000018b00b7810 */ /* 0x042fe40007ffe0ff */
[----:B------:R-:W-:Y:S01]  /*2fc0*/  STL [R1+0x1164], R12 ;  /* 0x0011640c01007387 */ /* 0x000fe20000100800 */
[----:B------:R-:W-:Y:S01]  /*2fd0*/  IADD3 R10, R176, 0x28, RZ ;  /* 0x00000028b00a7810 */ /* 0x000fe20007ffe0ff */
[----:B------:R-:W-:Y:S01]  /*2fe0*/  IMAD R5, R183, 0x6, RZ ;  /* 0x00000006b7057824 */ /* 0x000fe200078e02ff */
[----:B------:R-:W-:Y:S01]  /*2ff0*/  IABS R119, R11 ;  /* 0x0000000b00777213 */ /* 0x000fe20000000000 */
[----:B------:R1:W-:Y:S01]  /*3000*/  STL.64 [R1+0xd18], R20 ;  /* 0x000d181401007387 */ /* 0x0003e20000100a00 */
[----:B------:R-:W-:Y:S01]  /*3010*/  IABS R117, R10 ;  /* 0x0000000a00757213 */ /* 0x000fe20000000000 */
[----:B--2---:R-:W-:-:S02]  /*3020*/  IMAD R6, R9, c[0x0][0x18c], RZ ;  /* 0x0000630009067a24 */ /* 0x004fc400078e02ff */
[----:B------:R-:W-:Y:S01]  /*3030*/  STL [R1+0x1174], R11 ;  /* 0x0011740b01007387 */ /* 0x000fe20000100800 */
[----:B------:R-:W-:-:S03]  /*3040*/  IADD3 R7, R182, -0xf, RZ ;  /* 0xfffffff1b6077810 */ /* 0x000fc60007ffe0ff */
[----:B------:R1:W-:Y:S04]  /*3050*/  LDGSTS.E [R252+0x1c400], [R20.64], !P6 ;  /* 0x1c40000014fc7fae */ /* 0x0003e8000f121846 */
[----:B------:R2:W-:Y:S04]  /*3060*/  STL.64 [R1+0xd20], R14 ;  /* 0x000d200e01007387 */ /* 0x0005e80000100a00 */
[----:B------:R2:W-:Y:S01]  /*3070*/  LDGSTS.E [R252+0x1c600], [R14.64], !P6 ;  /* 0x1c6000000efc7fae */ /* 0x0005e2000f121846 */
[----:B------:R-:W-:Y:S01]  /*3080*/  ISETP.GT.AND P6, PT, R248, 0x7f, PT ;  /* 0x0000007ff800780c */ /* 0x000fe20003fc4270 */
[----:B-1----:R-:W-:-:S03]  /*3090*/  IMAD.WIDE R20, R2, 0x4, R18 ;  /* 0x0000000402147825 */ /* 0x002fc600078e0212 */
[----:B------:R-:W-:Y:S01]  /*30a0*/  SEL R4, RZ, 0x4, !P6 ;  /* 0x00000004ff047807 */ /* 0x000fe20007000000 */
[----:B------:R-:W-:Y:S01]  /*30b0*/  STL [R1+0x1230], R248 ;  /* 0x001230f801007387 */ /* 0x000fe20000100800 */
[----:B------:R-:W-:-:S03]  /*30c0*/  LEA R0, P6, R6, c[0x0][0x168], 0x2 ;  /* 0x00005a0006007a11 */ /* 0x000fc600078c10ff */
[----:B------:R1:W-:Y:S01]  /*30d0*/  LDGSTS.E [R252+0x1d400], [R20.64], !P1 ;  /* 0x1d40000014fc7fae */ /* 0x0003e2000c921846 */
[----:B--2---:R-:W-:-:S03]  /*30e0*/  IMAD.WIDE R14, R2, 0x4, R16 ;  /* 0x00000004020e7825 */ /* 0x004fc600078e0210 */
[----:B------:R1:W-:Y:S01]  /*30f0*/  STL.64 [R1+0xd58], R20 ;  /* 0x000d581401007387 */ /* 0x0003e20000100a00 */
[----:B------:R-:W-:-:S03]  /*3100*/  IMAD.HI.U32 R2, R178, R119, RZ ;  /* 0x00000077b2027227 */ /* 0x000fc600078e00ff */
[----:B------:R2:W-:Y:S01]  /*3110*/  LDGSTS.E [R252+0x1d600], [R14.64], !P1 ;  /* 0x1d6000000efc7fae */ /* 0x0005e2000c921846 */
[----:B------:R-:W-:Y:S01]  /*3120*/  ISETP.GE.AND P1, PT, R9, c[0x0][0x180], PT ;  /* 0x0000600009007a0c */ /* 0x000fe20003f26270 */
[----:B------:R-:W-:Y:S01]  /*3130*/  IMAD.MOV R2, RZ, RZ, -R2 ;  /* 0x000000ffff027224 */ /* 0x000fe200078e0a02 */
[----:B------:R-:W-:Y:S01]  /*3140*/  IADD3 R9, R176, 0x20, RZ ;  /* 0x00000020b0097810 */ /* 0x000fe20007ffe0ff */
[----:B------:R2:W-:Y:S01]  /*3150*/  STL.64 [R1+0xd60], R14 ;  /* 0x000d600e01007387 */ /* 0x0005e20000100a00 */
[----:B------:R-:W-:Y:S01]  /*3160*/  SEL R180, R4, RZ, !P1 ;  /* 0x000000ff04b47207 */ /* 0x000fe20004800000 */
[----:B------:R-:W-:Y:S01]  /*3170*/  IMAD R119, R122, R2, R119 ;  /* 0x000000027a777224 */ /* 0x000fe200078e0277 */
[----:B------:R-:W-:Y:S01]  /*3180*/  LEA.HI.X.SX32 R2, R6, c[0x0][0x16c], 0x2, P6 ;  /* 0x00005b0006027a11 */ /* 0x000fe200030f16ff */
[C---:B------:R-:W-:Y:S01]  /*3190*/  IMAD R4, R183.reuse, 0x79, RZ ;  /* 0x00000079b7047824 */ /* 0x040fe200078e02ff */
[----:B------:R-:W-:Y:S01]  /*31a0*/  ISETP.GT.U32.AND P6, PT, R122, R175, PT ;  /* 0x000000af7a00720c */ /* 0x000fe20003fc4070 */
[----:B------:R-:W-:Y:S01]  /*31b0*/  IMAD.SHL.U32 R6, R183, 0x2, RZ ;  /* 0x00000002b7067824 */ /* 0x000fe200078e00ff */
[----:B------:R-:W-:Y:S01]  /*31c0*/  IABS R118, R9 ;  /* 0x0000000900767213 */ /* 0x000fe20000000000 */
[----:B-1----:R-:W-:Y:S01]  /*31d0*/  IMAD.WIDE R20, R4, 0x4, R18 ;  /* 0x0000000404147825 */ /* 0x002fe200078e0212 */
[----:B------:R-:W-:Y:S01]  /*31e0*/  STL [R1+0x1188], R9 ;  /* 0x0011880901007387 */ /* 0x000fe20000100800 */
[----:B------:R-:W-:-:S02]  /*31f0*/  ISETP.GE.U32.AND P1, PT, R7, 0x7fffff72, PT ;  /* 0x7fffff720700780c */ /* 0x000fc40003f26070 */
[----:B--2---:R-:W-:Y:S01]  /*3200*/  IMAD.WIDE R14, R4, 0x4, R16 ;  /* 0x00000004040e7825 */ /* 0x004fe200078e0210 */
[----:B------:R1:W-:Y:S01]  /*3210*/  LDGSTS.E [R252+0x1e400], [R20.64], !P2 ;  /* 0x1e40000014fc7fae */ /* 0x0003e2000d121846 */
[----:B------:R-:W-:Y:S02]  /*3220*/  IADD3 R7, R182, -0x17, RZ ;  /* 0xffffffe9b6077810 */ /* 0x000fe40007ffe0ff */
[----:B------:R-:W-:Y:S01]  /*3230*/  IMAD.HI.U32 R4, R178, R118, RZ ;  /* 0x00000076b2047227 */ /* 0x000fe200078e00ff */
[----:B------:R-:W-:Y:S03]  /*3240*/  STL [R1+0x119c], R10 ;  /* 0x00119c0a01007387 */ /* 0x000fe60000100800 */
[----:B------:R-:W-:Y:S01]  /*3250*/  @!P6 IMAD.IADD R175, R175, 0x1, -R122 ;  /* 0x00000001afafe824 */ /* 0x000fe200078e0a7a */
[----:B------:R-:W-:Y:S01]  /*3260*/  ISETP.GT.U32.AND P6, PT, R122, R119, PT ;  /* 0x000000777a00720c */ /* 0x000fe20003fc4070 */
[----:B------:R2:W-:Y:S01]  /*3270*/  LDGSTS.E [R252+0x1e600], [R14.64], !P2 ;  /* 0x1e6000000efc7fae */ /* 0x0005e2000d121846 */
[----:B------:R-:W-:-:S02]  /*3280*/  IADD3 R4, -R4, RZ, RZ ;  /* 0x000000ff04047210 */ /* 0x000fc40007ffe1ff */
[C---:B------:R-:W-:Y:S01]  /*3290*/  ISETP.GT.U32.AND P2, PT, R122.reuse, R175, PT ;  /* 0x000000af7a00720c */ /* 0x040fe20003f44070 */
[----:B------:R1:W-:Y:S02]  /*32a0*/  STL.64 [R1+0xd98], R20 ;  /* 0x000d981401007387 */ /* 0x0003e40000100a00 */
[----:B------:R-:W-:Y:S02]  /*32b0*/  IMAD R118, R122, R4, R118 ;  /* 0x000000047a767224 */ /* 0x000fe400078e0276 */
[----:B------:R2:W-:Y:S01]  /*32c0*/  STL.64 [R1+0xda0], R14 ;  /* 0x000da00e01007387 */ /* 0x0005e20000100a00 */
[----:B------:R-:W-:-:S03]  /*32d0*/  IMAD.HI.U32 R4, R178, R117, RZ ;  /* 0x00000075b2047227 */ /* 0x000fc600078e00ff */
[----:B------:R4:W-:Y:S01]  /*32e0*/  STL.64 [R1+0xdd8], R24 ;  /* 0x000dd81801007387 */ /* 0x0009e20000100a00 */
[----:B------:R-:W-:Y:S01]  /*32f0*/  @!P6 IADD3 R119, R119, -R122, RZ ;  /* 0x8000007a7777e210 */ /* 0x000fe20007ffe0ff */
[----:B------:R-:W-:Y:S01]  /*3300*/  IMAD.MOV R4, RZ, RZ, -R4 ;  /* 0x000000ffff047224 */ /* 0x000fe200078e0a04 */
[----:B------:R-:W-:Y:S01]  /*3310*/  ISETP.GT.U32.AND P6, PT, R122, R118, PT ;  /* 0x000000767a00720c */ /* 0x000fe20003fc4070 */
[C---:B-1----:R-:W-:Y:S01]  /*3320*/  IMAD.WIDE R20, R6.reuse, 0x4, R18 ;  /* 0x0000000406147825 */ /* 0x042fe200078e0212 */
[----:B------:R4:W-:Y:S03]  /*3330*/  LDGSTS.E [R252+0x1f400], [R24.64], !P3 ;  /* 0x1f40000018fc7fae */ /* 0x0009e6000d921846 */
[----:B--2---:R-:W-:Y:S01]  /*3340*/  IMAD.WIDE R14, R6, 0x4, R16 ;  /* 0x00000004060e7825 */ /* 0x004fe200078e0210 */
[----:B------:R1:W-:Y:S03]  /*3350*/  STL.64 [R1+0xde0], R22 ;  /* 0x000de01601007387 */ /* 0x0003e60000100a00 */
[----:B------:R-:W-:Y:S01]  /*3360*/  IMAD R6, R183, 0xa, RZ ;  /* 0x0000000ab7067824 */ /* 0x000fe200078e02ff */
[----:B------:R1:W-:Y:S01]  /*3370*/  LDGSTS.E [R252+0x1f600], [R22.64], !P3 ;  /* 0x1f60000016fc7fae */ /* 0x0003e2000d921846 */
[----:B------:R-:W-:Y:S01]  /*3380*/  ISETP.GT.U32.AND P3, PT, R122, R120, PT ;  /* 0x000000787a00720c */ /* 0x000fe20003f64070 */
[----:B------:R-:W-:Y:S01]  /*3390*/  @!P2 IMAD.IADD R175, R175, 0x1, -R122 ;  /* 0x00000001afafa824 */ /* 0x000fe200078e0a7a */
[----:B------:R-:W-:Y:S01]  /*33a0*/  ISETP.GE.U32.AND P2, PT, R7, 0x7fffff6a, PT ;  /* 0x7fffff6a0700780c */ /* 0x000fe20003f46070 */
[----:B----4-:R-:W-:Y:S01]  /*33b0*/  IMAD.WIDE R24, R5, 0x4, R18 ;  /* 0x0000000405187825 */ /* 0x010fe200078e0212 */
[----:B------:R2:W-:Y:S01]  /*33c0*/  STL.64 [R1+0x180], R20 ;  /* 0x0001801401007387 */ /* 0x0005e20000100a00 */
[----:B------:R-:W-:-:S02]  /*33d0*/  IADD3 R7, R176, 0x30, RZ ;  /* 0x00000030b0077810 */ /* 0x000fc40007ffe0ff */
[----:B------:R-:W-:Y:S01]  /*33e0*/  @!P6 IADD3 R118, R118, -R122, RZ ;  /* 0x8000007a7676e210 */ /* 0x000fe20007ffe0ff */
[----:B------:R2:W-:Y:S01]  /*33f0*/  LDGSTS.E [R215+0x800], [R20.64], !P0 ;  /* 0x0080000014d77fae */ /* 0x0005e2000c121846 */
[----:B------:R-:W-:Y:S01]  /*3400*/  IABS R116, R7 ;  /* 0x0000000700747213 */ /* 0x000fe20000000000 */
[C---:B------:R-:W-:Y:S01]  /*3410*/  IMAD R117, R122.reuse, R4, R117 ;  /* 0x000000047a757224 */ /* 0x040fe200078e0275 */
[----:B------:R-:W-:Y:S01]  /*3420*/  ISETP.GT.U32.AND P6, PT, R122, R118, PT ;  /* 0x000000767a00720c */ /* 0x000fe20003fc4070 */
[----:B-1----:R-:W-:Y:S01]  /*3430*/  IMAD.WIDE R22, R5, 0x4, R16 ;  /* 0x0000000405167825 */ /* 0x002fe200078e0210 */
[----:B------:R1:W-:Y:S01]  /*3440*/  STL.64 [R1+0x178], R14 ;  /* 0x0001780e01007387 */ /* 0x0003e20000100a00 */
[----:B------:R-:W-:Y:S02]  /*3450*/  IADD3 R4, R182, -0x1b, RZ ;  /* 0xffffffe5b6047810 */ /* 0x000fe40007ffe0ff */
[----:B------:R-:W-:Y:S01]  /*3460*/  @!P3 IMAD.IADD R120, R120, 0x1, -R122 ;  /* 0x000000017878b824 */ /* 0x000fe200078e0a7a */
[----:B------:R1:W-:Y:S01]  /*3470*/  LDGSTS.E [R215+0xa00], [R14.64], !P0 ;  /* 0x00a000000ed77fae */ /* 0x0003e2000c121846 */
[----:B------:R-:W-:Y:S01]  /*3480*/  ISETP.GE.AND P3, PT, R13, RZ, PT ;  /* 0x000000ff0d00720c */ /* 0x000fe20003f66270 */
[----:B------:R-:W-:Y:S01]  /*3490*/  IMAD.HI.U32 R5, R178, R116, RZ ;  /* 0x00000074b2057227 */ /* 0x000fe200078e00ff */
[----:B------:R-:W-:Y:S01]  /*34a0*/  ISETP.GE.U32.AND P0, PT, R8, 0x7fffff6e, PT ;  /* 0x7fffff6e0800780c */ /* 0x000fe20003f06070 */
[----:B------:R4:W-:Y:S01]  /*34b0*/  LDGSTS.E [R215+0x1800], [R24.64], !P4 ;  /* 0x0180000018d77fae */ /* 0x0009e2000e121846 */
[----:B------:R-:W-:Y:S01]  /*34c0*/  IADD3 R8, R176, 0x50, RZ ;  /* 0x00000050b0087810 */ /* 0x000fe20007ffe0ff */
[----:B--2---:R-:W-:-:S02]  /*34d0*/  IMAD.WIDE R20, R6, 0x4, R18 ;  /* 0x0000000406147825 */ /* 0x004fc400078e0212 */
[----:B------:R2:W-:Y:S01]  /*34e0*/  LDGSTS.E [R215+0x1a00], [R22.64], !P4 ;  /* 0x01a0000016d77fae */ /* 0x0005e2000e121846 */
[----:B------:R-:W-:Y:S01]  /*34f0*/  ISETP.GT.U32.AND P4, PT, R122, R120, PT ;  /* 0x000000787a00720c */ /* 0x000fe20003f84070 */
[----:B------:R-:W-:Y:S01]  /*3500*/  IMAD.MOV R5, RZ, RZ, -R5 ;  /* 0x000000ffff057224 */ /* 0x000fe200078e0a05 */
[----:B------:R-:W-:Y:S01]  /*3510*/  IABS R112, R8 ;  /* 0x0000000800707213 */ /* 0x000fe20000000000 */
[----:B-1----:R-:W-:Y:S01]  /*3520*/  IMAD.WIDE R14, R6, 0x4, R16 ;  /* 0x00000004060e7825 */ /* 0x002fe200078e0210 */
[----:B------:R1:W-:Y:S01]  /*3530*/  LDGSTS.E [R215+0x2800], [R20.64], !P5 ;  /* 0x0280000014d77fae */ /* 0x0003e2000e921846 */
[----:B------:R-:W-:Y:S02]  /*3540*/  IADD3 R6, R176, 0x38, RZ ;  /* 0x00000038b0067810 */ /* 0x000fe40007ffe0ff */
[C---:B------:R-:W-:Y:S01]  /*3550*/  IMAD R116, R122.reuse, R5, R116 ;  /* 0x000000057a747224 */ /* 0x040fe200078e0274 */
[----:B------:R1:W-:Y:S01]  /*3560*/  LDGSTS.E [R215+0x2a00], [R14.64], !P5 ;  /* 0x02a000000ed77fae */ /* 0x0003e2000e921846 */
[----:B------:R-:W-:Y:S01]  /*3570*/  ISETP.GT.U32.AND P5, PT, R122, R119, PT ;  /* 0x000000777a00720c */ /* 0x000fe20003fa4070 */
[----:B------:R-:W-:Y:S01]  /*3580*/  @!P3 IMAD.MOV R175, RZ, RZ, -R175 ;  /* 0x000000ffffafb224 */ /* 0x000fe200078e0aaf */
[----:B------:R-:W-:Y:S01]  /*3590*/  ISETP.GE.AND P3, PT, R12, RZ, PT ;  /* 0x000000ff0c00720c */ /* 0x000fe20003f66270 */
[--C-:B------:R-:W-:Y:S01]  /*35a0*/  @!P6 IMAD.IADD R118, R118, 0x1, -R122.reuse ;  /* 0x000000017676e824 */ /* 0x100fe200078e0a7a */
[----:B------:R-:W-:Y:S01]  /*35b0*/  ISETP.GT.U32.AND P6, PT, R122, R116, PT ;  /* 0x000000747a00720c */ /* 0x000fe20003fc4070 */
[----:B------:R-:W-:Y:S01]  /*35c0*/  @!P4 IMAD.IADD R120, R120, 0x1, -R122 ;  /* 0x000000017878c824 */ /* 0x000fe200078e0a7a */
[----:B------:R-:W-:Y:S01]  /*35d0*/  ISETP.GE.AND P4, PT, R11, RZ, PT ;  /* 0x000000ff0b00720c */ /* 0x000fe20003f86270 */
[----:B------:R-:W-:Y:S01]  /*35e0*/  IMAD.WIDE R12, R246, 0x4, R18 ;  /* 0x00000004f60c7825 */ /* 0x000fe200078e0212 */
[----:B------:R-:W-:Y:S01]  /*35f0*/  IABS R115, R6 ;  /* 0x0000000600737213 */ /* 0x000fe20000000000 */
[----:B------:R-:W-:Y:S01]  /*3600*/  STL.64 [R1+0x140], R24 ;  /* 0x0001401801007387 */ /* 0x000fe20000100a00 */
[----:B------:R-:W-:Y:S01]  /*3610*/  IADD3 R11, R176, 0x40, RZ ;  /* 0x00000040b00b7810 */ /* 0x000fe20007ffe0ff */
[----:B------:R-:W-:Y:S01]  /*3620*/  IMAD.WIDE R246, R246, 0x4, R16 ;  /* 0x00000004f6f67825 */ /* 0x000fe200078e0210 */
[----:B------:R-:W-:Y:S01]  /*3630*/  IADD3 R5, R182, -0x1f, RZ ;  /* 0xffffffe1b6057810 */ /* 0x000fe20007ffe0ff */
[----:B------:R1:W-:Y:S01]  /*3640*/  LDGSTS.E [R215+0x3800], [R12.64], !P1 ;  /* 0x038000000cd77fae */ /* 0x0003e2000c921846 */
[----:B------:R-:W-:Y:S01]  /*3650*/  IABS R114, R11 ;  /* 0x0000000b00727213 */ /* 0x000fe20000000000 */
[----:B------:R-:W-:Y:S01]  /*3660*/  @!P5 IMAD.IADD R119, R119, 0x1, -R122 ;  /* 0x000000017777d824 */ /* 0x000fe200078e0a7a */
[----:B------:R-:W-:Y:S01]  /*3670*/  ISETP.GT.U32.AND P5, PT, R122, R117, PT ;  /* 0x000000757a00720c */ /* 0x000fe20003fa4070 */
[----:B------:R-:W-:Y:S01]  /*3680*/  @!P3 IMAD.MOV R120, RZ, RZ, -R120 ;  /* 0x000000ffff78b224 */ /* 0x000fe200078e0a78 */
[----:B------:R-:W-:Y:S01]  /*3690*/  ISETP.GE.U32.AND P3, PT, R4, 0x7fffff66, PT ;  /* 0x7fffff660400780c */ /* 0x000fe20003f66070 */
[----:B------:R-:W-:Y:S01]  /*36a0*/  @!P6 IMAD.IADD R116, R116, 0x1, -R122 ;  /* 0x000000017474e824 */ /* 0x000fe200078e0a7a */
[----:B------:R1:W-:Y:S01]  /*36b0*/  LDGSTS.E [R215+0x3a00], [R246.64], !P1 ;  /* 0x03a00000f6d77fae */ /* 0x0003e2000c921846 */
[----:B------:R-:W-:Y:S01]  /*36c0*/  IMAD.HI.U32 R4, R178, R115, RZ ;  /* 0x00000073b2047227 */ /* 0x000fe200078e00ff */
[----:B------:R-:W-:-:S02]  /*36d0*/  ISETP.GE.U32.AND P1, PT, R5, 0x7fffff62, PT ;  /* 0x7fffff620500780c */ /* 0x000fc40003f26070 */
[C---:B------:R-:W-:Y:S01]  /*36e0*/  ISETP.GT.U32.AND P6, PT, R122.reuse, R116, PT ;  /* 0x000000747a00720c */ /* 0x040fe20003fc4070 */
[----:B------:R-:W-:Y:S01]  /*36f0*/  IMAD.MOV R4, RZ, RZ, -R4 ;  /* 0x000000ffff047224 */ /* 0x000fe200078e0a04 */
[----:B------:R-:W-:Y:S01]  /*3700*/  STL.64 [R1+0x138], R22 ;  /* 0x0001381601007387 */ /* 0x000fe20000100a00 */
[----:B------:R-:W-:Y:S01]  /*3710*/  @!P4 IMAD.MOV R119, RZ, RZ, -R119 ;  /* 0x000000ffff77c224 */ /* 0x000fe200078e0a77 */
[----:B------:R-:W-:Y:S01]  /*3720*/  ISETP.GE.AND P4, PT, R9, RZ, PT ;  /* 0x000000ff0900720c */ /* 0x000fe20003f86270 */
[----:B------:R-:W-:Y:S01]  /*3730*/  IMAD R115, R122, R4, R115 ;  /* 0x000000047a737224 */ /* 0x000fe200078e0273 */
[----:B------:R-:W-:Y:S01]  /*3740*/  @!P5 IADD3 R117, R117, -R122, RZ ;  /* 0x8000007a7575d210 */ /* 0x000fe20007ffe0ff */
[----:B------:R-:W-:Y:S01]  /*3750*/  IMAD.HI.U32 R4, R178, R114, RZ ;  /* 0x00000072b2047227 */ /* 0x000fe200078e00ff */
[----:B------:R-:W-:Y:S01]  /*3760*/  IADD3 R9, R176, 0x48, RZ ;  /* 0x00000048b0097810 */ /* 0x000fe20007ffe0ff */
[----:B------:R-:W-:Y:S01]  /*3770*/  STL.64 [R1+0xf0], R20 ;  /* 0x0000f01401007387 */ /* 0x000fe20000100a00 */
[----:B------:R-:W-:Y:S01]  /*3780*/  ISETP.GT.U32.AND P5, PT, R122, R117, PT ;  /* 0x000000757a00720c */ /* 0x000fe20003fa4070 */
[----:B------:R-:W-:Y:S01]  /*3790*/  IMAD.MOV R4, RZ, RZ, -R4 ;  /* 0x000000ffff047224 */ /* 0x000fe200078e0a04 */
[----:B------:R-:W-:Y:S01]  /*37a0*/  IABS R113, R9 ;  /* 0x0000000900717213 */ /* 0x000fe20000000000 */
[----:B------:R-:W-:Y:S01]  /*37b0*/  @!P6 IMAD.IADD R116, R116, 0x1, -R122 ;  /* 0x000000017474e824 */ /* 0x000fe200078e0a7a */
[----:B------:R-:W-:Y:S01]  /*37c0*/  ISETP.GE.AND P6, PT, R7, RZ, PT ;  /* 0x000000ff0700720c */ /* 0x000fe20003fc6270 */
[----:B------:R-:W-:Y:S01]  /*37d0*/  IMAD R114, R122, R4, R114 ;  /* 0x000000047a727224 */ /* 0x000fe200078e0272 */
[----:B------:R-:W-:Y:S01]  /*37e0*/  STL.64 [R1+0x68], R14 ;  /* 0x0000680e01007387 */ /* 0x000fe20000100a00 */
[----:B------:R-:W-:-:S03]  /*37f0*/  IMAD.HI.U32 R4, R178, R113, RZ ;  /* 0x00000071b2047227 */ /* 0x000fc600078e00ff */
[----:B------:R1:W-:Y:S01]  /*3800*/  STL [R1+0x11a0], R7 ;  /* 0x0011a00701007387 */ /* 0x0003e20000100800 */
[----:B------:R-:W-:Y:S02]  /*3810*/  IMAD.MOV R4, RZ, RZ, -R4 ;  /* 0x000000ffff047224 */ /* 0x000fe400078e0a04 */
[----:B------:R-:W-:Y:S01]  /*3820*/  @!P5 IADD3 R117, R117, -R122, RZ ;  /* 0x8000007a7575d210 */ /* 0x000fe20007ffe0ff */
[----:B------:R-:W-:Y:S01]  /*3830*/  IMAD.HI.U32 R5, R178, R112, RZ ;  /* 0x00000070b2057227 */ /* 0x000fe200078e00ff */
[----:B------:R-:W-:Y:S01]  /*3840*/  ISETP.GE.AND P5, PT, R10, RZ, PT ;  /* 0x000000ff0a00720c */ /* 0x000fe20003fa6270 */
[----:B------:R-:W-:Y:S01]  /*3850*/  STL [R1+0x11b4], R6 ;  /* 0x0011b40601007387 */ /* 0x000fe20000100800 */
[----:B------:R-:W-:Y:S01]  /*3860*/  IADD3 R10, R176, 0x58, RZ ;  /* 0x00000058b00a7810 */ /* 0x000fe20007ffe0ff */
[C---:B------:R-:W-:Y:S02]  /*3870*/  IMAD R113, R122.reuse, R4, R113 ;  /* 0x000000047a717224 */ /* 0x040fe400078e0271 */
[----:B------:R-:W-:Y:S01]  /*3880*/  @!P6 IMAD.MOV R116, RZ, RZ, -R116 ;  /* 0x000000ffff74e224 */ /* 0x000fe200078e0a74 */
[----:B------:R-:W-:Y:S01]  /*3890*/  IABS R111, R10 ;  /* 0x0000000a006f7213 */ /* 0x000fe20000000000 */
[----:B------:R-:W-:Y:S01]  /*38a0*/  IMAD.MOV R5, RZ, RZ, -R5 ;  /* 0x000000ffff057224 */ /* 0x000fe200078e0a05 */
[----:B------:R-:W-:Y:S01]  /*38b0*/  ISETP.GT.U32.AND P6, PT, R122, R113, PT ;  /* 0x000000717a00720c */ /* 0x000fe20003fc4070 */
[----:B------:R-:W-:Y:S01]  /*38c0*/  STL [R1+0x11c4], R11 ;  /* 0x0011c40b01007387 */ /* 0x000fe20000100800 */
[----:B-1----:R-:W-:Y:S01]  /*38d0*/  IADD3 R7, R176, 0x60, RZ ;  /* 0x00000060b0077810 */ /* 0x002fe20007ffe0ff */
[----:B------:R-:W-:Y:S01]  /*38e0*/  IMAD R112, R122, R5, R112 ;  /* 0x000000057a707224 */ /* 0x000fe200078e0270 */
[----:B------:R-:W-:Y:S01]  /*38f0*/  IADD3 R5, R182, -0x27, RZ ;  /* 0xffffffd9b6057810 */ /* 0x000fe20007ffe0ff */
[----:B------:R-:W-:Y:S01]  /*3900*/  IMAD.HI.U32 R4, R178, R111, RZ ;  /* 0x0000006fb2047227 */ /* 0x000fe200078e00ff */
[----:B------:R-:W-:Y:S01]  /*3910*/  @!P5 IADD3 R117, -R117, RZ, RZ ;  /* 0x000000ff7575d210 */ /* 0x000fe20007ffe1ff */
[----:B------:R-:W-:Y:S01]  /*3920*/  STL [R1+0x11c0], R9 ;  /* 0x0011c00901007387 */ /* 0x000fe20000100800 */
[C---:B------:R-:W-:Y:S01]  /*3930*/  ISETP.GT.U32.AND P5, PT, R122.reuse, R114, PT ;  /* 0x000000727a00720c */ /* 0x040fe20003fa4070 */
[----:B------:R-:W-:Y:S01]  /*3940*/  IMAD.MOV R4, RZ, RZ, -R4 ;  /* 0x000000ffff047224 */ /* 0x000fe200078e0a04 */
[----:B------:R-:W-:Y:S01]  /*3950*/  IABS R110, R7 ;  /* 0x00000007006e7213 */ /* 0x000fe20000000000 */
[----:B------:R1:W-:Y:S01]  /*3960*/  STL.64 [R1+0x10], R12 ;  /* 0x0000100c01007387 */ /* 0x0003e20000100a00 */
[----:B------:R-:W-:Y:S01]  /*3970*/  @!P4 IMAD.MOV R118, RZ, RZ, -R118 ;  /* 0x000000ffff76c224 */ /* 0x000fe200078e0a76 */
[C---:B------:R-:W-:Y:S01]  /*3980*/  ISETP.GT.U32.AND P4, PT, R122.reuse, R115, PT ;  /* 0x000000737a00720c */ /* 0x040fe20003f84070 */
[----:B------:R-:W-:Y:S01]  /*3990*/  @!P6 IMAD.IADD R113, R113, 0x1, -R122 ;  /* 0x000000017171e824 */ /* 0x000fe200078e0a7a */
[----:B------:R3:W-:Y:S01]  /*39a0*/  LDGSTS.E [R215+0x4800], [R92.64], !P0 ;  /* 0x048000005cd77fae */ /* 0x0007e2000c121846 */
[----:B------:R-:W-:-:S02]  /*39b0*/  IMAD R111, R122, R4, R111 ;  /* 0x000000047a6f7224 */ /* 0x000fc400078e026f */
[----:B------:R-:W-:Y:S01]  /*39c0*/  IMAD.HI.U32 R4, R178, R110, RZ ;  /* 0x0000006eb2047227 */ /* 0x000fe200078e00ff */
[----:B------:R-:W-:Y:S01]  /*39d0*/  ISETP.GT.U32.AND P6, PT, R122, R113, PT ;  /* 0x000000717a00720c */ /* 0x000fe20003fc4070 */
[----:B------:R3:W-:Y:S01]  /*39e0*/  LDGSTS.E [R215+0x4a00], [R90.64], !P0 ;  /* 0x04a000005ad77fae */ /* 0x0007e2000c121846 */
[----:B------:R-:W-:Y:S01]  /*39f0*/  @!P5 IADD3 R114, R114, -R122, RZ ;  /* 0x8000007a7272d210 */ /* 0x000fe20007ffe0ff */
[----:B--2---:R-:W-:Y:S01]  /*3a00*/  IMAD R22, R183, 0x1a, RZ ;  /* 0x0000001ab7167824 */ /* 0x004fe200078e02ff */
[----:B-1----:R-:W-:Y:S01]  /*3a10*/  IADD3 R12, R176, 0x68, RZ ;  /* 0x00000068b00c7810 */ /* 0x002fe20007ffe0ff */
[----:B------:R1:W-:Y:S01]  /*3a20*/  LDGSTS.E [R215+0x5800], [R76.64], !P2 ;  /* 0x058000004cd77fae */ /* 0x0003e2000d121846 */
[----:B------:R-:W-:Y:S01]  /*3a30*/  ISETP.GT.U32.AND P5, PT, R122, R114, PT ;  /* 0x000000727a00720c */ /* 0x000fe20003fa4070 */
[----:B------:R-:W-:Y:S01]  /*3a40*/  @!P4 IMAD.IADD R115, R115, 0x1, -R122 ;  /* 0x000000017373c824 */ /* 0x000fe200078e0a7a */
[----:B------:R-:W-:Y:S01]  /*3a50*/  IADD3 R4, -R4, RZ, RZ ;  /* 0x000000ff04047210 */ /* 0x000fe20007ffe1ff */
[----:B------:R2:W-:Y:S01]  /*3a60*/  LDGSTS.E [R215+0x5a00], [R74.64], !P2 ;  /* 0x05a000004ad77fae */ /* 0x0005e2000d121846 */
[----:B------:R-:W-:Y:S01]  /*3a70*/  IABS R109, R12 ;  /* 0x0000000c006d7213 */ /* 0x000fe20000000000 */
[----:B----4-:R-:W-:Y:S01]  /*3a80*/  IMAD.WIDE R24, R22, 0x4, R18 ;  /* 0x0000000416187825 */ /* 0x010fe200078e0212 */
[----:B------:R-:W-:Y:S01]  /*3a90*/  ISETP.GE.AND P2, PT, R9, RZ, PT ;  /* 0x000000ff0900720c */ /* 0x000fe20003f46270 */
[----:B------:R-:W-:Y:S01]  /*3aa0*/  STL.64 [R1+0x1238], R246 ;  /* 0x001238f601007387 */ /* 0x000fe20000100a00 */
[----:B------:R-:W-:Y:S01]  /*3ab0*/  ISETP.GE.AND P0, PT, R11, RZ, PT ;  /* 0x000000ff0b00720c */ /* 0x000fe20003f06270 */
[----:B------:R-:W-:Y:S01]  /*3ac0*/  @!P6 IMAD.IADD R113, R113, 0x1, -R122 ;  /* 0x000000017171e824 */ /* 0x000fe200078e0a7a */
[C---:B------:R-:W-:Y:S01]  /*3ad0*/  ISETP.GT.U32.AND P6, PT, R122.reuse, R111, PT ;  /* 0x0000006f7a00720c */ /* 0x040fe20003fc4070 */
[----:B------:R-:W-:Y:S01]  /*3ae0*/  IMAD R110, R122, R4, R110 ;  /* 0x000000047a6e7224 */ /* 0x000fe200078e026e */
[----:B------:R-:W-:Y:S01]  /*3af0*/  IADD3 R11, R176, 0x70, RZ ;  /* 0x00000070b00b7810 */ /* 0x000fe20007ffe0ff */
[----:B------:R-:W-:Y:S01]  /*3b00*/  @!P5 IMAD.IADD R114, R114, 0x1, -R122 ;  /* 0x000000017272d824 */ /* 0x000fe200078e0a7a */
[----:B------:R-:W-:Y:S01]  /*3b10*/  ISETP.GT.U32.AND P5, PT, R122, R112, PT ;  /* 0x000000707a00720c */ /* 0x000fe20003fa4070 */
[----:B------:R-:W-:Y:S01]  /*3b20*/  IMAD.HI.U32 R4, R178, R109, RZ ;  /* 0x0000006db2047227 */ /* 0x000fe200078e00ff */
[----:B------:R-:W-:Y:S01]  /*3b30*/  IABS R108, R11 ;  /* 0x0000000b006c7213 */ /* 0x000fe20000000000 */
[----:B------:R4:W-:Y:S01]  /*3b40*/  STL [R1+0x11bc], R8 ;  /* 0x0011bc0801007387 */ /* 0x0009e20000100800 */
[----:B------:R-:W-:Y:S01]  /*3b50*/  ISETP.GT.U32.AND P4, PT, R122, R115, PT ;  /* 0x000000737a00720c */ /* 0x000fe20003f84070 */
[----:B------:R-:W-:Y:S01]  /*3b60*/  IMAD.MOV R4, RZ, RZ, -R4 ;  /* 0x000000ffff047224 */ /* 0x000fe200078e0a04 */
[----:B------:R-:W-:Y:S01]  /*3b70*/  IADD3 R9, R176, 0x1, RZ ;  /* 0x00000001b0097810 */ /* 0x000fe20007ffe0ff */
[----:B------:R-:W-:Y:S01]  /*3b80*/  @!P2 IMAD.MOV R113, RZ, RZ, -R113 ;  /* 0x000000ffff71a224 */ /* 0x000fe200078e0a71 */
[C---:B------:R-:W-:Y:S01]  /*3b90*/  ISETP.GT.U32.AND P2, PT, R122.reuse, R110, PT ;  /* 0x0000006e7a00720c */ /* 0x040fe20003f44070 */
[--C-:B------:R-:W-:Y:S01]  /*3ba0*/  @!P6 IMAD.IADD R111, R111, 0x1, -R122.reuse ;  /* 0x000000016f6fe824 */ /* 0x100fe200078e0a7a */
[----:B------:R1:W-:Y:S01]  /*3bb0*/  LDGSTS.E [R215+0x6800], [R24.64], !P3 ;  /* 0x0680000018d77fae */ /* 0x0003e2000d921846 */
[----:B------:R-:W-:Y:S01]  /*3bc0*/  IMAD R109, R122, R4, R109 ;  /* 0x000000047a6d7224 */ /* 0x000fe200078e026d */
[----:B------:R-:W-:Y:S01]  /*3bd0*/  IABS R106, R9 ;  /* 0x00000009006a7213 */ /* 0x000fe20000000000 */
[----:B------:R-:W-:Y:S01]  /*3be0*/  @!P5 IMAD.IADD R112, R112, 0x1, -R122 ;  /* 0x000000017070d824 */ /* 0x000fe200078e0a7a */
[----:B------:R-:W-:Y:S01]  /*3bf0*/  ISETP.GT.U32.AND P6, PT, R122, R111, PT ;  /* 0x0000006f7a00720c */ /* 0x000fe20003fc4070 */
[----:B------:R-:W-:Y:S01]  /*3c00*/  IMAD.HI.U32 R4, R178, R108, RZ ;  /* 0x0000006cb2047227 */ /* 0x000fe200078e00ff */
[----:B------:R1:W-:Y:S02]  /*3c10*/  STL [R1+0x11b8], R10 ;  /* 0x0011b80a01007387 */ /* 0x0003e40000100800 */
[C---:B------:R-:W-:Y:S01]  /*3c20*/  ISETP.GT.U32.AND P5, PT, R122.reuse, R112, PT ;  /* 0x000000707a00720c */ /* 0x040fe20003fa4070 */
[----:B------:R-:W-:Y:S01]  /*3c30*/  IMAD.MOV R4, RZ, RZ, -R4 ;  /* 0x000000ffff047224 */ /* 0x000fe200078e0a04 */
[----:B------:R1:W-:Y:S01]  /*3c40*/  STL [R1+0x11b0], R7 ;  /* 0x0011b00701007387 */ /* 0x0003e20000100800 */
[----:B------:R-:W-:Y:S01]  /*3c50*/  @!P0 IMAD.MOV R114, RZ, RZ, -R114 ;  /* 0x000000ffff728224 */ /* 0x000fe200078e0a72 */
[----:B------:R-:W-:Y:S01]  /*3c60*/  ISETP.GE.U32.AND P0, PT, R5, 0x7fffff5a, PT ;  /* 0x7fffff5a0500780c */ /* 0x000fe20003f06070 */
[----:B------:R-:W-:Y:S01]  /*3c70*/  IMAD R108, R122, R4, R108 ;  /* 0x000000047a6c7224 */ /* 0x000fe200078e026c */
[----:B------:R-:W-:Y:S01]  /*3c80*/  IADD3 R5, R182, -0x2b, RZ ;  /* 0xffffffd5b6057810 */ /* 0x000fe20007ffe0ff */
[----:B------:R-:W-:Y:S01]  /*3c90*/  IMAD.WIDE R22, R22, 0x4, R16 ;  /* 0x0000000416167825 */ /* 0x000fe200078e0210 */
[----:B------:R-:W-:Y:S03]  /*3ca0*/  STL.64 [R1+0x1240], R92 ;  /* 0x0012405c01007387 */ /* 0x000fe60000100a00 */
[--C-:B------:R-:W-:Y:S01]  /*3cb0*/  @!P6 IMAD.IADD R111, R111, 0x1, -R122.reuse ;  /* 0x000000016f6fe824 */ /* 0x100fe200078e0a7a */
[----:B------:R-:W-:Y:S01]  /*3cc0*/  ISETP.GE.AND P6, PT, R10, RZ, PT ;  /* 0x000000ff0a00720c */ /* 0x000fe20003fc6270 */
[--C-:B------:R-:W-:Y:S01]  /*3cd0*/  @!P2 IMAD.IADD R110, R110, 0x1, -R122.reuse ;  /* 0x000000016e6ea824 */ /* 0x100fe200078e0a7a */
[----:B------:R-:W-:Y:S01]  /*3ce0*/  @!P5 IADD3 R112, R112, -R122, RZ ;  /* 0x8000007a7070d210 */ /* 0x000fe20007ffe0ff */
[----:B------:R1:W-:Y:S01]  /*3cf0*/  LDGSTS.E [R215+0x6a00], [R22.64], !P3 ;  /* 0x06a0000016d77fae */ /* 0x0003e2000d921846 */
[----:B------:R-:W-:Y:S01]  /*3d00*/  ISETP.GE.AND P5, PT, R8, RZ, PT ;  /* 0x000000ff0800720c */ /* 0x000fe20003fa6270 */
[----:B------:R-:W-:Y:S01]  /*3d10*/  @!P4 IMAD.IADD R115, R115, 0x1, -R122 ;  /* 0x000000017373c824 */ /* 0x000fe200078e0a7a */
[----:B----4-:R-:W-:Y:S01]  /*3d20*/  IADD3 R8, R176, 0x78, RZ ;  /* 0x00000078b0087810 */ /* 0x010fe20007ffe0ff */
[----:B------:R-:W-:Y:S01]  /*3d30*/  IMAD.HI.U32 R4, R178, R106, RZ ;  /* 0x0000006ab2047227 */ /* 0x000fe200078e00ff */
[----:B------:R-:W-:Y:S01]  /*3d40*/  ISETP.GE.U32.AND P3, PT, R5, 0x7fffff56, PT ;  /* 0x7fffff560500780c */ /* 0x000fe20003f66070 */
[----:B------:R-:W-:Y:S01]  /*3d50*/  STL.64 [R1+0x1248], R90 ;  /* 0x0012485a01007387 */ /* 0x000fe20000100a00 */
[----:B------:R-:W-:Y:S01]  /*3d60*/  IABS R107, R8 ;  /* 0x00000008006b7213 */ /* 0x000fe20000000000 */
[----:B------:R-:W-:Y:S01]  /*3d70*/  IMAD.MOV R4, RZ, RZ, -R4 ;  /* 0x000000ffff047224 */ /* 0x000fe200078e0a04 */
[C---:B------:R-:W-:Y:S01]  /*3d80*/  ISETP.GT.U32.AND P2, PT, R122.reuse, R110, PT ;  /* 0x0000006e7a00720c */ /* 0x040fe20003f44070 */
[----:B------:R-:W-:Y:S01]  /*3d90*/  @!P6 IMAD.MOV R111, RZ, RZ, -R111 ;  /* 0x000000ffff6fe224 */ /* 0x000fe200078e0a6f */
[----:B------:R-:W-:Y:S01]  /*3da0*/  ISETP.GT.U32.AND P6, PT, R122, R108, PT ;  /* 0x0000006c7a00720c */ /* 0x000fe20003fc4070 */
[----:B------:R-:W-:Y:S01]  /*3db0*/  IMAD.HI.U32 R5, R178, R107, RZ ;  /* 0x0000006bb2057227 */ /* 0x000fe200078e00ff */
[----:B------:R-:W-:Y:S01]  /*3dc0*/  ISETP.GE.AND P4, PT, R6, RZ, PT ;  /* 0x000000ff0600720c */ /* 0x000fe20003f86270 */
[----:B------:R4:W-:Y:S01]  /*3dd0*/  STL [R1+0x11ac], R12 ;  /* 0x0011ac0c01007387 */ /* 0x0009e20000100800 */
[----:B------:R-:W-:Y:S01]  /*3de0*/  @!P5 IADD3 R112, -R112, RZ, RZ ;  /* 0x000000ff7070d210 */ /* 0x000fe20007ffe1ff */
[----:B------:R-:W-:Y:S01]  /*3df0*/  IMAD.MOV R5, RZ, RZ, -R5 ;  /* 0x000000ffff057224 */ /* 0x000fe200078e0a05 */
[C---:B------:R-:W-:Y:S01]  /*3e00*/  ISETP.GT.U32.AND P5, PT, R122.reuse, R109, PT ;  /* 0x0000006d7a00720c */ /* 0x040fe20003fa4070 */
[----:B------:R-:W-:Y:S01]  /*3e10*/  IMAD R106, R122, R4, R106 ;  /* 0x000000047a6a7224 */ /* 0x000fe200078e026a */
[----:B------:R-:W-:Y:S01]  /*3e20*/  IADD3 R6, R182, -0x23, RZ ;  /* 0xffffffddb6067810 */ /* 0x000fe20007ffe0ff */
[----:B------:R-:W-:Y:S01]  /*3e30*/  IMAD R107, R122, R5, R107 ;  /* 0x000000057a6b7224 */ /* 0x000fe200078e026b */
[----:B------:R-:W-:Y:S01]  /*3e40*/  STL.64 [R1+0x1250], R76 ;  /* 0x0012504c01007387 */ /* 0x000fe20000100a00 */
[----:B------:R-:W-:Y:S01]  /*3e50*/  IMAD R4, R183, 0x1e, RZ ;  /* 0x0000001eb7047824 */ /* 0x000fe200078e02ff */
[----:B-1----:R-:W-:Y:S01]  /*3e60*/  IADD3 R10, R176, 0x11, RZ ;  /* 0x00000011b00a7810 */ /* 0x002fe20007ffe0ff */
[--C-:B------:R-:W-:Y:S01]  /*3e70*/  @!P6 IMAD.IADD R108, R108, 0x1, -R122.reuse ;  /* 0x000000016c6ce824 */ /* 0x100fe200078e0a7a */
[----:B------:R-:W-:Y:S01]  /*3e80*/  STL.64 [R1+0x1258], R74 ;  /* 0x0012584a01007387 */ /* 0x000fe20000100a00 */
[----:B------:R-:W-:Y:S01]  /*3e90*/  @!P2 IMAD.IADD R110, R110, 0x1, -R122 ;  /* 0x000000016e6ea824 */ /* 0x000fe200078e0a7a */
[----:B------:R-:W-:Y:S01]  /*3ea0*/  @!P4 IADD3 R115, -R115, RZ, RZ ;  /* 0x000000ff7373c210 */ /* 0x000fe20007ffe1ff */
[----:B------:R-:W-:Y:S01]  /*3eb0*/  IMAD.WIDE R20, R4, 0x4, R18 ;  /* 0x0000000404147825 */ /* 0x000fe200078e0212 */
[----:B------:R-:W-:Y:S01]  /*3ec0*/  ISETP.GT.U32.AND P6, PT, R122, R108, PT ;  /* 0x0000006c7a00720c */ /* 0x000fe20003fc4070 */
[----:B------:R-:W-:Y:S01]  /*3ed0*/  STL.64 [R1+0x1260], R24 ;  /* 0x0012601801007387 */ /* 0x000fe20000100a00 */
[----:B------:R-:W-:Y:S01]  /*3ee0*/  @!P5 IADD3 R109, R109, -R122, RZ ;  /* 0x8000007a6d6dd210 */ /* 0x000fe20007ffe0ff */
[----:B------:R-:W-:Y:S01]  /*3ef0*/  IMAD.WIDE R14, R4, 0x4, R16 ;  /* 0x00000004040e7825 */ /* 0x000fe200078e0210 */
[----:B------:R-:W-:Y:S01]  /*3f00*/  ISETP.GE.AND P2, PT, R7, RZ, PT ;  /* 0x000000ff0700720c */ /* 0x000fe20003f46270 */
[----:B------:R-:W-:Y:S01]  /*3f10*/  STL.64 [R1+0x1268], R22 ;  /* 0x0012681601007387 */ /* 0x000fe20000100a00 */
[----:B------:R-:W-:Y:S01]  /*3f20*/  ISETP.GT.U32.AND P5, PT, R122, R109, PT ;  /* 0x0000006d7a00720c */ /* 0x000fe20003fa4070 */
[----:B------:R-:W-:Y:S01]  /*3f30*/  IMAD R5, R183, 0x22, RZ ;  /* 0x00000022b7057824 */ /* 0x000fe200078e02ff */
[----:B------:R-:W-:Y:S01]  /*3f40*/  ISETP.GE.U32.AND P4, PT, R6, 0x7fffff5e, PT ;  /* 0x7fffff5e0600780c */ /* 0x000fe20003f86070 */
[----:B------:R-:W-:Y:S01]  /*3f50*/  STL [R1+0x11a8], R11 ;  /* 0x0011a80b01007387 */ /* 0x000fe20000100800 */
[----:B------:R-:W-:-:S02]  /*3f60*/  IADD3 R7, R176, 0x9, RZ ;  /* 0x00000009b0077810 */ /* 0x000fc40007ffe0ff */
[----:B------:R-:W-:Y:S01]  /*3f70*/  IABS R104, R10 ;  /* 0x0000000a00687213 */ /* 0x000fe20000000000 */
[----:B------:R-:W-:Y:S01]  /*3f80*/  STL [R1+0x11a4], R8 ;  /* 0x0011a40801007387 */ /* 0x000fe20000100800 */
[----:B------:R-:W-:Y:S02]  /*3f90*/  @!P6 IADD3 R108, R108, -R122, RZ ;  /* 0x8000007a6c6ce210 */ /* 0x000fe40007ffe0ff */
[C---:B------:R-:W-:Y:S01]  /*3fa0*/  ISETP.GT.U32.AND P6, PT, R122.reuse, R106, PT ;  /* 0x0000006a7a00720c */ /* 0x040fe20003fc4070 */
[----:B------:R-:W-:Y:S01]  /*3fb0*/  STL [R1+0xffc], R9 ;  /* 0x000ffc0901007387 */ /* 0x000fe20000100800 */
[----:B------:R-:W-:Y:S01]  /*3fc0*/  IABS R105, R7 ;  /* 0x0000000700697213 */ /* 0x000fe20000000000 */
[----:B------:R-:W-:Y:S01]  /*3fd0*/  @!P5 IMAD.IADD R109, R109, 0x1, -R122 ;  /* 0x000000016d6dd824 */ /* 0x000fe200078e0a7a */
[----:B------:R-:W-:Y:S01]  /*3fe0*/  ISETP.GT.U32.AND P5, PT, R122, R107, PT ;  /* 0x0000006b7a00720c */ /* 0x000fe20003fa4070 */
[----:B------:R-:W-:Y:S01]  /*3ff0*/  STL [R1+0x1118], R7 ;  /* 0x0011180701007387 */ /* 0x000fe20000100800 */
[----:B------:R-:W-:Y:S01]  /*4000*/  IMAD.HI.U32 R4, R178, R104, RZ ;  /* 0x00000068b2047227 */ /* 0x000fe200078e00ff */
[----:B------:R-:W-:-:S02]  /*4010*/  IADD3 R6, R182, -0x2f, RZ ;  /* 0xffffffd1b6067810 */ /* 0x000fc40007ffe0ff */
[----:B------:R-:W-:Y:S01]  /*4020*/  STL.64 [R1+0x440], R20 ;  /* 0x0004401401007387 */ /* 0x000fe20000100a00 */
[----:B------:R-:W-:Y:S01]  /*4030*/  IMAD.MOV R4, RZ, RZ, -R4 ;  /* 0x000000ffff047224 */ /* 0x000fe200078e0a04 */
[----:B------:R-:W-:Y:S02]  /*4040*/  @!P2 IADD3 R110, -R110, RZ, RZ ;  /* 0x000000ff6e6ea210 */ /* 0x000fe40007ffe1ff */
[----:B------:R1:W-:Y:S01]  /*4050*/  LDGSTS.E [R215+0x7800], [R20.64], !P1 ;  /* 0x0780000014d77fae */ /* 0x0003e2000c921846 */
[----:B------:R-:W-:Y:S01]  /*4060*/  @!P6 IMAD.IADD R106, R106, 0x1, -R122 ;  /* 0x000000016a6ae824 */ /* 0x000fe200078e0a7a */
[----:B------:R-:W-:Y:S01]  /*4070*/  ISETP.GE.U32.AND P2, PT, R6, 0x7fffff52, PT ;  /* 0x7fffff520600780c */ /* 0x000fe20003f46070 */
[----:B------:R-:W-:Y:S01]  /*4080*/  IMAD R104, R122, R4, R104 ;  /* 0x000000047a687224 */ /* 0x000fe200078e0268 */
[----:B------:R1:W-:Y:S01]  /*4090*/  STL.64 [R1+0x448], R14 ;  /* 0x0004480e01007387 */ /* 0x0003e20000100a00 */
[----:B------:R-:W-:Y:S01]  /*40a0*/  @!P5 IMAD.IADD R107, R107, 0x1, -R122 ;  /* 0x000000016b6bd824 */ /* 0x000fe200078e0a7a */
[----:B------:R-:W-:-:S02]  /*40b0*/  ISETP.GE.AND P5, PT, R11, RZ, PT ;  /* 0x000000ff0b00720c */ /* 0x000fc40003fa6270 */
[----:B------:R1:W-:Y:S01]  /*40c0*/  LDGSTS.E [R215+0x7a00], [R14.64], !P1 ;  /* 0x07a000000ed77fae */ /* 0x0003e2000c921846 */
[----:B------:R-:W-:Y:S01]  /*40d0*/  ISETP.GE.AND P1, PT, R12, RZ, PT ;  /* 0x000000ff0c00720c */ /* 0x000fe20003f26270 */
[----:B----4-:R-:W-:Y:S01]  /*40e0*/  IMAD.WIDE R12, R5, 0x4, R16 ;  /* 0x00000004050c7825 */ /* 0x010fe200078e0210 */
[----:B------:R-:W-:Y:S01]  /*40f0*/  ISETP.GT.U32.AND P6, PT, R122, R106, PT ;  /* 0x0000006a7a00720c */ /* 0x000fe20003fc4070 */
[----:B------:R-:W-:Y:S01]  /*4100*/  STL [R1+0x1128], R10 ;  /* 0x0011280a01007387 */ /* 0x000fe20000100800 */
[----:B------:R-:W-:-:S06]  /*4110*/  IADD3 R6, R182, -0x33, RZ ;  /* 0xffffffcdb6067810 */ /* 0x000fcc0007ffe0ff */
[----:B------:R-:W-:Y:S01]  /*4120*/  @!P5 IADD3 R108, -R108, RZ, RZ ;  /* 0x000000ff6c6cd210 */ /* 0x000fe20007ffe1ff */
[----:B-1----:R-:W-:Y:S01]  /*4130*/  IMAD.WIDE R14, R5, 0x4, R18 ;  /* 0x00000004050e7825 */ /* 0x002fe200078e0212 */
[----:B------:R-:W-:Y:S02]  /*4140*/  ISETP.GE.AND P5, PT, R8, RZ, PT ;  /* 0x000000ff0800720c */ /* 0x000fe40003fa6270 */
[----:B------:R-:W-:Y:S01]  /*4150*/  IADD3 R8, R176, 0x19, RZ ;  /* 0x00000019b0087810 */ /* 0x000fe20007ffe0ff */
[----:B------:R-:W-:Y:S01]  /*4160*/  IMAD.HI.U32 R5, R178, R105, RZ ;  /* 0x00000069b2057227 */ /* 0x000fe200078e00ff */
[----:B------:R1:W-:Y:S02]  /*4170*/  LDGSTS.E [R215+0x8800], [R14.64], !P4 ;  /* 0x088000000ed77fae */ /* 0x0003e4000e121846 */
[----:B------:R-:W-:Y:S01]  /*4180*/  IABS R103, R8 ;  /* 0x0000000800677213 */ /* 0x000fe20000000000 */
[----:B------:R-:W-:Y:S01]  /*4190*/  IMAD.MOV R5, RZ, RZ, -R5 ;  /* 0x000000ffff057224 */ /* 0x000fe200078e0a05 */
[----:B------:R4:W-:Y:S01]  /*41a0*/  LDGSTS.E [R215+0x8a00], [R12.64], !P4 ;  /* 0x08a000000cd77fae */ /* 0x0009e2000e121846 */
[----:B------:R-:W-:Y:S01]  /*41b0*/  ISETP.GT.U32.AND P4, PT, R122, R107, PT ;  /* 0x0000006b7a00720c */ /* 0x000fe20003f84070 */
[----:B------:R-:W-:Y:S01]  /*41c0*/  @!P6 IMAD.IADD R106, R106, 0x1, -R122 ;  /* 0x000000016a6ae824 */ /* 0x000fe200078e0a7a */
[C---:B------:R-:W-:Y:S01]  /*41d0*/  ISETP.GT.U32.AND P6, PT, R122.reuse, R104, PT ;  /* 0x000000687a00720c */ /* 0x040fe20003fc4070 */
[----:B------:R-:W-:Y:S01]  /*41e0*/  IMAD R105, R122, R5, R105 ;  /* 0x000000057a697224 */ /* 0x000fe200078e0269 */
[----:B------:R-:W-:Y:S01]  /*41f0*/  STL.64 [R1+0x480], R14 ;  /* 0x0004800e01007387 */ /* 0x000fe20000100a00 */
[----:B------:R-:W-:-:S03]  /*4200*/  IMAD.HI.U32 R4, R178, R103, RZ ;  /* 0x00000067b2047227 */ /* 0x000fc600078e00ff */
[----:B------:R4:W-:Y:S01]  /*4210*/  STL.64 [R1+0x488], R12 ;  /* 0x0004880c01007387 */ /* 0x0009e20000100a00 */
[----:B------:R-:W-:Y:S02]  /*4220*/  IMAD.MOV R4, RZ, RZ, -R4 ;  /* 0x000000ffff047224 */ /* 0x000fe400078e0a04 */
[----:B------:R-:W-:Y:S01]  /*4230*/  IMAD R5, R183, 0x26, RZ ;  /* 0x00000026b7057824 */ /* 0x000fe200078e02ff */
[----:B------:R-:W-:Y:S01]  /*4240*/  STL [R1+0x1140], R8 ;  /* 0x0011400801007387 */ /* 0x000fe20000100800 */
[--C-:B------:R-:W-:Y:S01]  /*4250*/  @!P4 IMAD.IADD R107, R107, 0x1, -R122.reuse ;  /* 0x000000016b6bc824 */ /* 0x100fe200078e0a7a */
[----:B------:R-:W-:Y:S01]  /*4260*/  ISETP.GT.U32.AND P4, PT, R122, R105, PT ;  /* 0x000000697a00720c */ /* 0x000fe20003f84070 */
[----:B------:R-:W-:Y:S02]  /*4270*/  @!P6 IMAD.IADD R104, R104, 0x1, -R122 ;  /* 0x000000016868e824 */ /* 0x000fe400078e0a7a */
[----:B------:R-:W-:Y:S01]  /*4280*/  @!P5 IMAD.MOV R107, RZ, RZ, -R107 ;  /* 0x000000ffff6bd224 */ /* 0x000fe200078e0a6b */
[----:B------:R-:W-:Y:S01]  /*4290*/  ISETP.GE.AND P5, PT, R9, RZ, PT ;  /* 0x000000ff0900720c */ /* 0x000fe20003fa6270 */
[----:B------:R-:W-:Y:S01]  /*42a0*/  IMAD R103, R122, R4, R103 ;  /* 0x000000047a677224 */ /* 0x000fe200078e0267 */
[----:B----4-:R-:W-:Y:S01]  /*42b0*/  IADD3 R13, R176, 0x21, RZ ;  /* 0x00000021b00d7810 */ /* 0x010fe20007ffe0ff */
[----:B------:R-:W-:Y:S01]  /*42c0*/  IMAD.WIDE R20, R5, 0x4, R18 ;  /* 0x0000000405147825 */ /* 0x000fe200078e0212 */
[----:B------:R-:W-:-:S02]  /*42d0*/  ISETP.GT.U32.AND P6, PT, R122, R104, PT ;  /* 0x000000687a00720c */ /* 0x000fc40003fc4070 */
[----:B------:R-:W-:Y:S01]  /*42e0*/  IABS R102, R13 ;  /* 0x0000000d00667213 */ /* 0x000fe20000000000 */
[----:B-1----:R-:W-:Y:S01]  /*42f0*/  IMAD.WIDE R14, R5, 0x4, R16 ;  /* 0x00000004050e7825 */ /* 0x002fe200078e0210 */
[----:B------:R-:W-:Y:S01]  /*4300*/  STL [R1+0x1160], R13 ;  /* 0x0011600d01007387 */ /* 0x000fe20000100800 */
[----:B------:R-:W-:Y:S02]  /*4310*/  @!P4 IADD3 R105, R105, -R122, RZ ;  /* 0x8000007a6969c210 */ /* 0x000fe40007ffe0ff */
[----:B------:R-:W-:Y:S01]  /*4320*/  IMAD.HI.U32 R4, R178, R102, RZ ;  /* 0x00000066b2047227 */ /* 0x000fe200078e00ff */
[----:B------:R1:W-:Y:S01]  /*4330*/  STL.64 [R1+0x4e0], R20 ;  /* 0x0004e01401007387 */ /* 0x0003e20000100a00 */
[----:B------:R-:W-:Y:S02]  /*4340*/  ISETP.GT.U32.AND P4, PT, R122, R105, PT ;  /* 0x000000697a00720c */ /* 0x000fe40003f84070 */
[----:B------:R-:W-:Y:S01]  /*4350*/  @!P5 IMAD.MOV R106, RZ, RZ, -R106 ;  /* 0x000000ffff6ad224 */ /* 0x000fe200078e0a6a */
[----:B------:R-:W-:Y:S01]  /*4360*/  ISETP.GE.AND P5, PT, R7, RZ, PT ;  /* 0x000000ff0700720c */ /* 0x000fe20003fa6270 */
[----:B------:R-:W-:Y:S01]  /*4370*/  IMAD R5, R183, 0x2a, RZ ;  /* 0x0000002ab7057824 */ /* 0x000fe200078e02ff */
[----:B------:R-:W-:Y:S01]  /*4380*/  IADD3 R4, -R4, RZ, RZ ;  /* 0x000000ff04047210 */ /* 0x000fe20007ffe1ff */
[----:B------:R1:W-:Y:S01]  /*4390*/  LDGSTS.E [R215+0x9800], [R20.64], !P0 ;  /* 0x0980000014d77fae */ /* 0x0003e2000c121846 */
[----:B------:R-:W-:Y:S01]  /*43a0*/  @!P6 IMAD.IADD R104, R104, 0x1, -R122 ;  /* 0x000000016868e824 */ /* 0x000fe200078e0a7a */
[----:B------:R-:W-:Y:S01]  /*43b0*/  IADD3 R9, R176, 0x29, RZ ;  /* 0x00000029b0097810 */ /* 0x000fe20007ffe0ff */
[----:B------:R-:W-:Y:S01]  /*43c0*/  @!P1 IMAD.MOV R109, RZ, RZ, -R109 ;  /* 0x000000ffff6d9224 */ /* 0x000fe200078e0a6d */
[----:B------:R4:W-:Y:S01]  /*43d0*/  STL.64 [R1+0x500], R14 ;  /* 0x0005000e01007387 */ /* 0x0009e20000100a00 */
[C---:B------:R-:W-:Y:S01]  /*43e0*/  IMAD R102, R122.reuse, R4, R102 ;  /* 0x000000047a667224 */ /* 0x040fe200078e0266 */
[----:B------:R-:W-:Y:S01]  /*43f0*/  IABS R101, R9 ;  /* 0x0000000900657213 */ /* 0x000fe20000000000 */
[----:B------:R-:W-:Y:S01]  /*4400*/  @!P4 IMAD.IADD R105, R105, 0x1, -R122 ;  /* 0x000000016969c824 */ /* 0x000fe200078e0a7a */
[C---:B------:R-:W-:Y:S01]  /*4410*/  ISETP.GT.U32.AND P4, PT, R122.reuse, R103, PT ;  /* 0x000000677a00720c */ /* 0x040fe20003f84070 */
[----:B------:R4:W-:Y:S01]  /*4420*/  LDGSTS.E [R215+0x9a00], [R14.64], !P0 ;  /* 0x09a000000ed77fae */ /* 0x0009e2000c121846 */
[----:B------:R-:W-:Y:S01]  /*4430*/  ISETP.GT.U32.AND P6, PT, R122, R102, PT ;  /* 0x000000667a00720c */ /* 0x000fe20003fc4070 */
[----:B------:R-:W-:Y:S01]  /*4440*/  @!P5 IMAD.MOV R105, RZ, RZ, -R105 ;  /* 0x000000ffff69d224 */ /* 0x000fe200078e0a69 */
[----:B------:R-:W-:Y:S01]  /*4450*/  ISETP.GE.AND P5, PT, R10, RZ, PT ;  /* 0x000000ff0a00720c */ /* 0x000fe20003fa6270 */
[----:B-1----:R-:W-:Y:S01]  /*4460*/  IMAD.WIDE R20, R5, 0x4, R18 ;  /* 0x0000000405147825 */ /* 0x002fe200078e0212 */
[----:B------:R-:W-:-:S02]  /*4470*/  IADD3 R7, R176, 0x31, RZ ;  /* 0x00000031b0077810 */ /* 0x000fc40007ffe0ff */
[----:B------:R-:W-:Y:S01]  /*4480*/  IADD3 R12, R176, 0x39, RZ ;  /* 0x00000039b00c7810 */ /* 0x000fe20007ffe0ff */
[----:B------:R-:W-:Y:S01]  /*4490*/  IMAD R4, R183, 0x2e, RZ ;  /* 0x0000002eb7047824 */ /* 0x000fe200078e02ff */
[----:B------:R-:W-:Y:S01]  /*44a0*/  STL.64 [R1+0x8a8], R20 ;  /* 0x0008a81401007387 */ /* 0x000fe20000100a00 */
[----:B------:R-:W-:Y:S01]  /*44b0*/  IABS R100, R7 ;  /* 0x0000000700647213 */ /* 0x000fe20000000000 */
[--C-:B----4-:R-:W-:Y:S01]  /*44c0*/  IMAD.WIDE R14, R5, 0x4, R16.reuse ;  /* 0x00000004050e7825 */ /* 0x110fe200078e0210 */
[----:B------:R-:W-:Y:S01]  /*44d0*/  @!P4 IADD3 R103, R103, -R122, RZ ;  /* 0x8000007a6767c210 */ /* 0x000fe20007ffe0ff */
[----:B------:R1:W-:Y:S01]  /*44e0*/  LDGSTS.E [R215+0xa800], [R20.64], !P3 ;  /* 0x0a80000014d77fae */ /* 0x0003e2000d921846 */
[----:B------:R-:W-:Y:S01]  /*44f0*/  IADD3 R5, R182, -0x3f, RZ ;  /* 0xffffffc1b6057810 */ /* 0x000fe20007ffe0ff */
[----:B------:R-:W-:Y:S01]  /*4500*/  IMAD.WIDE R10, R4, 0x4, R16 ;  /* 0x00000004040a7825 */ /* 0x000fe200078e0210 */
[----:B------:R-:W-:Y:S01]  /*4510*/  ISETP.GT.U32.AND P4, PT, R122, R103, PT ;  /* 0x000000677a00720c */ /* 0x000fe20003f84070 */
[----:B------:R4:W-:Y:S01]  /*4520*/  STL.64 [R1+0x8b0], R14 ;  /* 0x0008b00e01007387 */ /* 0x0009e20000100a00 */
[----:B------:R-:W-:Y:S01]  /*4530*/  IABS R99, R12 ;  /* 0x0000000c00637213 */ /* 0x000fe20000000000 */
[----:B------:R-:W-:Y:S01]  /*4540*/  @!P5 IMAD.MOV R104, RZ, RZ, -R104 ;  /* 0x000000ffff68d224 */ /* 0x000fe200078e0a68 */
[----:B------:R-:W-:Y:S01]  /*4550*/  ISETP.GE.AND P5, PT, R8, RZ, PT ;  /* 0x000000ff0800720c */ /* 0x000fe20003fa6270 */
[----:B------:R4:W-:Y:S01]  /*4560*/  LDGSTS.E [R215+0xaa00], [R14.64], !P3 ;  /* 0x0aa000000ed77fae */ /* 0x0009e2000d921846 */
[----:B------:R-:W-:Y:S01]  /*4570*/  @!P6 IMAD.IADD R102, R102, 0x1, -R122 ;  /* 0x000000016666e824 */ /* 0x000fe200078e0a7a */
[----:B------:R-:W-:-:S02]  /*4580*/  ISETP.GE.U32.AND P1, PT, R6, 0x7fffff4e, PT ;  /* 0x7fffff4e0600780c */ /* 0x000fc40003f26070 */
[----:B------:R-:W-:Y:S01]  /*4590*/  STL [R1+0x1168], R9 ;  /* 0x0011680901007387 */ /* 0x000fe20000100800 */
[----:B------:R-:W-:Y:S02]  /*45a0*/  IADD3 R8, R176, 0x51, RZ ;  /* 0x00000051b0087810 */ /* 0x000fe40007ffe0ff */
[----:B------:R-:W-:Y:S01]  /*45b0*/  ISETP.GT.U32.AND P6, PT, R122, R102, PT ;  /* 0x000000667a00720c */ /* 0x000fe20003fc4070 */
[----:B------:R-:W-:Y:S01]  /*45c0*/  STL [R1+0x1180], R7 ;  /* 0x0011800701007387 */ /* 0x000fe20000100800 */
[----:B------:R-:W-:Y:S02]  /*45d0*/  @!P4 IADD3 R103, R103, -R122, RZ ;  /* 0x8000007a6767c210 */ /* 0x000fe40007ffe0ff */
[----:B------:R-:W-:Y:S01]  /*45e0*/  IABS R96, R8 ;  /* 0x0000000800607213 */ /* 0x000fe20000000000 */
[----:B----4-:R-:W-:Y:S01]  /*45f0*/  IMAD.WIDE R14, R4, 0x4, R18 ;  /* 0x00000004040e7825 */ /* 0x010fe200078e0212 */
[----:B------:R-:W-:-:S03]  /*4600*/  IADD3 R6, R182, -0x37, RZ ;  /* 0xffffffc9b6067810 */ /* 0x000fc60007ffe0ff */
[----:B------:R-:W-:Y:S01]  /*4610*/  IMAD.HI.U32 R4, R178, R101, RZ ;  /* 0x00000065b2047227 */ /* 0x000fe200078e00ff */
[----:B------:R4:W-:Y:S01]  /*4620*/  LDGSTS.E [R215+0xb800], [R14.64], !P2 ;  /* 0x0b8000000ed77fae */ /* 0x0009e2000d121846 */
[----:B------:R-:W-:Y:S02]  /*4630*/  ISETP.GE.U32.AND P0, PT, R6, 0x7fffff4a, PT ;  /* 0x7fffff4a0600780c */ /* 0x000fe40003f06070 */
[----:B------:R-:W-:Y:S01]  /*4640*/  IMAD.MOV R4, RZ, RZ, -R4 ;  /* 0x000000ffff047224 */ /* 0x000fe200078e0a04 */
[----:B------:R1:W-:Y:S01]  /*4650*/  LDGSTS.E [R215+0xba00], [R10.64], !P2 ;  /* 0x0ba000000ad77fae */ /* 0x0003e2000d121846 */
[----:B------:R-:W-:Y:S01]  /*4660*/  ISETP.GE.U32.AND P2, PT, R5, 0x7fffff42, PT ;  /* 0x7fffff420500780c */ /* 0x000fe20003f46070 */
[----:B------:R-:W-:Y:S01]  /*4670*/  @!P5 IMAD.MOV R103, RZ, RZ, -R103 ;  /* 0x000000ffff67d224 */ /* 0x000fe200078e0a67 */
[----:B------:R-:W-:Y:S01]  /*4680*/  IADD3 R5, R182, -0x43, RZ ;  /* 0xffffffbdb6057810 */ /* 0x000fe20007ffe0ff */
[----:B------:R-:W-:Y:S01]  /*4690*/  IMAD R101, R122, R4, R101 ;  /* 0x000000047a657224 */ /* 0x000fe200078e0265 */
[----:B------:R-:W-:Y:S01]  /*46a0*/  STL.64 [R1+0x8e8], R14 ;  /* 0x0008e80e01007387 */ /* 0x000fe20000100a00 */
[----:B------:R-:W-:Y:S01]  /*46b0*/  IMAD.HI.U32 R4, R178, R99, RZ ;  /* 0x00000063b2047227 */ /* 0x000fe200078e00ff */
[----:B------:R-:W-:-:S02]  /*46c0*/  ISETP.GE.U32.AND P4, PT, R5, 0x7fffff3e, PT ;  /* 0x7fffff3e0500780c */ /* 0x000fc40003f86070 */
[----:B------:R-:W-:Y:S01]  /*46d0*/  ISETP.GT.U32.AND P5, PT, R122, R101, PT ;  /* 0x000000657a00720c */ /* 0x000fe20003fa4070 */
[----:B------:R-:W-:Y:S01]  /*46e0*/  IMAD.HI.U32 R5, R178, R100, RZ ;  /* 0x00000064b2057227 */ /* 0x000fe200078e00ff */
[----:B------:R-:W-:Y:S01]  /*46f0*/  IADD3 R4, -R4, RZ, RZ ;  /* 0x000000ff04047210 */ /* 0x000fe20007ffe1ff */
[----:B------:R1:W-:Y:S01]  /*4700*/  STL.64 [R1+0x8f0], R10 ;  /* 0x0008f00a01007387 */ /* 0x0003e20000100a00 */
[----:B------:R-:W-:Y:S01]  /*4710*/  IADD3 R6, R182, -0x3b, RZ ;  /* 0xffffffc5b6067810 */ /* 0x000fe20007ffe0ff */
[----:B------:R-:W-:Y:S02]  /*4720*/  IMAD.MOV R5, RZ, RZ, -R5 ;  /* 0x000000ffff057224 */ /* 0x000fe400078e0a05 */
[----:B------:R-:W-:Y:S01]  /*4730*/  @!P6 IMAD.IADD R102, R102, 0x1, -R122 ;  /* 0x000000016666e824 */ /* 0x000fe200078e0a7a */
[----:B------:R-:W-:Y:S01]  /*4740*/  ISETP.GE.U32.AND P3, PT, R6, 0x7fffff46, PT ;  /* 0x7fffff460600780c */ /* 0x000fe20003f66070 */
[----:B------:R-:W-:Y:S01]  /*4750*/  IMAD R100, R122, R5, R100 ;  /* 0x000000057a647224 */ /* 0x000fe200078e0264 */
[----:B------:R-:W-:Y:S01]  /*4760*/  IADD3 R6, R176, 0x59, RZ ;  /* 0x00000059b0067810 */ /* 0x000fe20007ffe0ff */
[C---:B------:R-:W-:Y:S01]  /*4770*/  IMAD R99, R122.reuse, R4, R99 ;  /* 0x000000047a637224 */ /* 0x040fe200078e0263 */
[----:B------:R-:W-:Y:S01]  /*4780*/  STL [R1+0x1190], R12 ;  /* 0x0011900c01007387 */ /* 0x000fe20000100800 */
[----:B------:R-:W-:Y:S01]  /*4790*/  IMAD R4, R183, 0x32, RZ ;  /* 0x00000032b7047824 */ /* 0x000fe200078e02ff */
[----:B------:R-:W-:Y:S01]  /*47a0*/  ISETP.GT.U32.AND P6, PT, R122, R100, PT ;  /* 0x000000647a00720c */ /* 0x000fe20003fc4070 */
[----:B------:R-:W-:Y:S01]  /*47b0*/  @!P5 IMAD.IADD R101, R101, 0x1, -R122 ;  /* 0x000000016565d824 */ /* 0x000fe200078e0a7a */
[----:B------:R-:W-:Y:S01]  /*47c0*/  ISETP.GE.AND P5, PT, R13, RZ, PT ;  /* 0x000000ff0d00720c */ /* 0x000fe20003fa6270 */
[----:B-1----:R-:W-:Y:S01]  /*47d0*/  IMAD.WIDE R20, R4, 0x4, R18 ;  /* 0x0000000404147825 */ /* 0x002fe200078e0212 */
[----:B------:R-:W-:-:S02]  /*47e0*/  IADD3 R11, R176, 0x41, RZ ;  /* 0x00000041b00b7810 */ /* 0x000fc40007ffe0ff */
[----:B------:R-:W-:Y:S01]  /*47f0*/  IADD3 R10, R176, 0x49, RZ ;  /* 0x00000049b00a7810 */ /* 0x000fe20007ffe0ff */
[----:B----4-:R-:W-:Y:S01]  /*4800*/  IMAD.WIDE R14, R4, 0x4, R16 ;  /* 0x00000004040e7825 */ /* 0x010fe200078e0210 */
[----:B------:R1:W-:Y:S01]  /*4810*/  LDGSTS.E [R215+0xc800], [R20.64], !P1 ;  /* 0x0c80000014d77fae */ /* 0x0003e2000c921846 */
[----:B------:R-:W-:Y:S02]  /*4820*/  IABS R98, R11 ;  /* 0x0000000b00627213 */ /* 0x000fe40000000000 */
[----:B------:R-:W-:Y:S01]  /*4830*/  IABS R97, R10 ;  /* 0x0000000a00617213 */ /* 0x000fe20000000000 */
[----:B------:R4:W-:Y:S01]  /*4840*/  LDGSTS.E [R215+0xca00], [R14.64], !P1 ;  /* 0x0ca000000ed77fae */ /* 0x0009e2000c921846 */
[----:B------:R-:W-:Y:S01]  /*4850*/  @!P6 IADD3 R100, R100, -R122, RZ ;  /* 0x8000007a6464e210 */ /* 0x000fe20007ffe0ff */
[----:B------:R-:W-:Y:S01]  /*4860*/  IMAD.HI.U32 R5, R178, R98, RZ ;  /* 0x00000062b2057227 */ /* 0x000fe200078e00ff */
[C---:B------:R-:W-:Y:S01]  /*4870*/  ISETP.GT.U32.AND P6, PT, R122.reuse, R101, PT ;  /* 0x000000657a00720c */ /* 0x040fe20003fc4070 */
[----:B------:R-:W-:Y:S01]  /*4880*/  STL [R1+0x1198], R11 ;  /* 0x0011980b01007387 */ /* 0x000fe20000100800 */
[C---:B------:R-:W-:Y:S01]  /*4890*/  ISETP.GT.U32.AND P1, PT, R122.reuse, R100, PT ;  /* 0x000000647a00720c */ /* 0x040fe20003f24070 */
[----:B------:R-:W-:Y:S01]  /*48a0*/  @!P5 IMAD.MOV R102, RZ, RZ, -R102 ;  /* 0x000000ffff66d224 */ /* 0x000fe200078e0a66 */
[----:B------:R-:W-:Y:S01]  /*48b0*/  ISETP.GT.U32.AND P5, PT, R122, R99, PT ;  /* 0x000000637a00720c */ /* 0x000fe20003fa4070 */
[----:B------:R-:W-:Y:S01]  /*48c0*/  IMAD.MOV R5, RZ, RZ, -R5 ;  /* 0x000000ffff057224 */ /* 0x000fe200078e0a05 */
[----:B------:R-:W-:Y:S01]  /*48d0*/  IABS R67, R6 ;  /* 0x0000000600437213 */ /* 0x000fe20000000000 */
[----:B------:R-:W-:Y:S01]  /*48e0*/  IMAD.HI.U32 R4, R178, R97, RZ ;  /* 0x00000061b2047227 */ /* 0x000fe200078e00ff */
[----:B------:R-:W-:Y:S03]  /*48f0*/  STL [R1+0x1194], R10 ;  /* 0x0011940a01007387 */ /* 0x000fe60000100800 */
[----:B------:R-:W-:Y:S01]  /*4900*/  IMAD R98, R122, R5, R98 ;  /* 0x000000057a627224 */ /* 0x000fe200078e0262 */
[----:B------:R-:W-:Y:S01]  /*4910*/  STL [R1+0x118c], R8 ;  /* 0x00118c0801007387 */ /* 0x000fe20000100800 */
[----:B------:R-:W-:-:S02]  /*4920*/  IMAD.MOV R4, RZ, RZ, -R4 ;  /* 0x000000ffff047224 */ /* 0x000fc400078e0a04 */
[----:B------:R-:W-:Y:S01]  /*4930*/  @!P1 IADD3 R100, R100, -R122, RZ ;  /* 0x8000007a64649210 */ /* 0x000fe20007ffe0ff */
[--C-:B------:R-:W-:Y:S01]  /*4940*/  @!P6 IMAD.IADD R101, R101, 0x1, -R122.reuse ;  /* 0x000000016565e824 */ /* 0x100fe200078e0a7a */
[----:B------:R-:W-:Y:S01]  /*4950*/  ISETP.GE.AND P1, PT, R9, RZ, PT ;  /* 0x000000ff0900720c */ /* 0x000fe20003f26270 */
[----:B------:R-:W-:Y:S01]  /*4960*/  @!P5 IMAD.IADD R99, R99, 0x1, -R122 ;  /* 0x000000016363d824 */ /* 0x000fe200078e0a7a */
[C---:B------:R-:W-:Y:S01]  /*4970*/  ISETP.GT.U32.AND P6, PT, R122.reuse, R98, PT ;  /* 0x000000627a00720c */ /* 0x040fe20003fc4070 */
[----:B------:R-:W-:Y:S01]  /*4980*/  IMAD R97, R122, R4, R97 ;  /* 0x000000047a617224 */ /* 0x000fe200078e0261 */
[----:B------:R-:W-:Y:S01]  /*4990*/  ISETP.GE.AND P5, PT, R7, RZ, PT ;  /* 0x000000ff0700720c */ /* 0x000fe20003fa6270 */
[----:B------:R-:W-:Y:S01]  /*49a0*/  IMAD.HI.U32 R4, R178, R96, RZ ;  /* 0x00000060b2047227 */ /* 0x000fe200078e00ff */
[----:B------:R1:W-:Y:S01]  /*49b0*/  STL.64 [R1+0x928], R20 ;  /* 0x0009281401007387 */ /* 0x0003e20000100a00 */
[----:B------:R-:W-:Y:S02]  /*49c0*/  IADD3 R9, R176, 0x61, RZ ;  /* 0x00000061b0097810 */ /* 0x000fe40007ffe0ff */
[----:B------:R-:W-:Y:S01]  /*49d0*/  IMAD.MOV R4, RZ, RZ, -R4 ;  /* 0x000000ffff047224 */ /* 0x000fe200078e0a04 */
[----:B------:R4:W-:Y:S01]  /*49e0*/  STL.64 [R1+0x930], R14 ;  /* 0x0009300e01007387 */ /* 0x0009e20000100a00 */
[----:B------:R-:W-:Y:S01]  /*49f0*/  IMAD R5, R183, 0x36, RZ ;  /* 0x00000036b7057824 */ /* 0x000fe200078e02ff */
[----:B------:R-:W-:Y:S01]  /*4a00*/  IABS R66, R9 ;  /* 0x0000000900427213 */ /* 0x000fe20000000000 */
[----:B------:R-:W-:Y:S01]  /*4a10*/  IMAD R96, R122, R4, R96 ;  /* 0x000000047a607224 */ /* 0x000fe200078e0260 */
[----:B------:R-:W-:Y:S01]  /*4a20*/  @!P1 IADD3 R101, -R101, RZ, RZ ;  /* 0x000000ff65659210 */ /* 0x000fe20007ffe1ff */
[----:B------:R-:W-:Y:S01]  /*4a30*/  @!P6 IMAD.IADD R98, R98, 0x1, -R122 ;  /* 0x000000016262e824 */ /* 0x000fe200078e0a7a */
[C---:B------:R-:W-:Y:S01]  /*4a40*/  ISETP.GT.U32.AND P1, PT, R122.reuse, R97, PT ;  /* 0x000000617a00720c */ /* 0x040fe20003f24070 */
[----:B------:R-:W-:Y:S01]  /*4a50*/  @!P5 IMAD.MOV R100, RZ, RZ, -R100 ;  /* 0x000000ffff64d224 */ /* 0x000fe200078e0a64 */
[----:B------:R-:W-:Y:S01]  /*4a60*/  ISETP.GT.U32.AND P5, PT, R122, R96, PT ;  /* 0x000000607a00720c */ /* 0x000fe20003fa4070 */
[----:B------:R-:W-:Y:S01]  /*4a70*/  IMAD.HI.U32 R4, R178, R67, RZ ;  /* 0x00000043b2047227 */ /* 0x000fe200078e00ff */
[----:B------:R-:W-:Y:S01]  /*4a80*/  ISETP.GT.U32.AND P6, PT, R122, R98, PT ;  /* 0x000000627a00720c */ /* 0x000fe20003fc4070 */
[----:B------:R-:W-:Y:S01]  /*4a90*/  STL [R1+0x1184], R6 ;  /* 0x0011840601007387 */ /* 0x000fe20000100800 */
[----:B------:R-:W-:Y:S01]  /*4aa0*/  IADD3 R7, R176, 0x69, RZ ;  /* 0x00000069b0077810 */ /* 0x000fe20007ffe0ff */
[----:B------:R-:W-:-:S02]  /*4ab0*/  IMAD.MOV R4, RZ, RZ, -R4 ;  /* 0x000000ffff047224 */ /* 0x000fc400078e0a04 */
[----:B-1----:R-:W-:Y:S01]  /*4ac0*/  IMAD.WIDE R20, R5, 0x4, R18 ;  /* 0x0000000405147825 */ /* 0x002fe200078e0212 */
[----:B------:R-:W-:-:S03]  /*4ad0*/  IABS R65, R7 ;  /* 0x0000000700417213 */ /* 0x000fc60000000000 */
[----:B------:R-:W-:Y:S01]  /*4ae0*/  @!P1 IMAD.IADD R97, R97, 0x1, -R122 ;  /* 0x0000000161619824 */ /* 0x000fe200078e0a7a */
[----:B------:R1:W-:Y:S01]  /*4af0*/  LDGSTS.E [R215+0xd800], [R20.64], !P0 ;  /* 0x0d80000014d77fae */ /* 0x0003e2000c121846 */
[----:B----4-:R-:W-:Y:S01]  /*4b00*/  IMAD.WIDE R14, R5, 0x4, R16 ;  /* 0x00000004050e7825 */ /* 0x010fe200078e0210 */
[----:B------:R-:W-:Y:S02]  /*4b10*/  ISETP.GE.AND P1, PT, R11, RZ, PT ;  /* 0x000000ff0b00720c */ /* 0x000fe40003f26270 */
[----:B------:R-:W-:Y:S01]  /*4b20*/  STL.64 [R1+0x968], R20 ;  /* 0x0009681401007387 */ /* 0x000fe20000100a00 */
[----:B------:R-:W-:Y:S01]  /*4b30*/  IMAD R67, R122, R4, R67 ;  /* 0x000000047a437224 */ /* 0x000fe200078e0243 */
[----:B------:R-:W-:Y:S01]  /*4b40*/  @!P6 IADD3 R98, R98, -R122, RZ ;  /* 0x8000007a6262e210 */ /* 0x000fe20007ffe0ff */
[----:B------:R-:W-:Y:S01]  /*4b50*/  IMAD R4, R183, 0x3a, RZ ;  /* 0x0000003ab7047824 */ /* 0x000fe200078e02ff */
[----:B------:R4:W-:Y:S01]  /*4b60*/  LDGSTS.E [R215+0xda00], [R14.64], !P0 ;  /* 0x0da000000ed77fae */ /* 0x0009e2000c121846 */
[----:B------:R-:W-:Y:S01]  /*4b70*/  @!P5 IMAD.IADD R96, R96, 0x1, -R122 ;  /* 0x000000016060d824 */ /* 0x000fe200078e0a7a */
[----:B------:R-:W-:-:S02]  /*4b80*/  ISETP.GT.U32.AND P5, PT, R122, R97, PT ;  /* 0x000000617a00720c */ /* 0x000fc40003fa4070 */
[----:B------:R4:W-:Y:S01]  /*4b90*/  STL.64 [R1+0x970], R14 ;  /* 0x0009700e01007387 */ /* 0x0009e20000100a00 */
[----:B------:R-:W-:Y:S02]  /*4ba0*/  ISETP.GT.U32.AND P0, PT, R122, R99, PT ;  /* 0x000000637a00720c */ /* 0x000fe40003f04070 */
[----:B------:R-:W-:Y:S01]  /*4bb0*/  ISETP.GE.AND P6, PT, R12, RZ, PT ;  /* 0x000000ff0c00720c */ /* 0x000fe20003fc6270 */
[----:B------:R-:W-:Y:S01]  /*4bc0*/  IMAD.WIDE R12, R4, 0x4, R16 ;  /* 0x00000004040c7825 */ /* 0x000fe200078e0210 */
[----:B------:R-:W-:Y:S01]  /*4bd0*/  STL [R1+0x117c], R9 ;  /* 0x00117c0901007387 */ /* 0x000fe20000100800 */
[----:B------:R-:W-:Y:S02]  /*4be0*/  @!P1 IADD3 R98, -R98, RZ, RZ ;  /* 0x000000ff62629210 */ /* 0x000fe40007ffe1ff */
[----:B------:R-:W-:Y:S01]  /*4bf0*/  ISETP.GE.AND P1, PT, R10, RZ, PT ;  /* 0x000000ff0a00720c */ /* 0x000fe20003f26270 */
[----:B------:R-:W-:Y:S01]  /*4c00*/  STL [R1+0x1178], R7 ;  /* 0x0011780701007387 */ /* 0x000fe20000100800 */
[----:B------:R-:W-:Y:S01]  /*4c10*/  IADD3 R5, R182, -0x47, RZ ;  /* 0xffffffb9b6057810 */ /* 0x000fe20007ffe0ff */
[----:B------:R-:W-:Y:S01]  /*4c20*/  @!P5 IMAD.IADD R97, R97, 0x1, -R122 ;  /* 0x000000016161d824 */ /* 0x000fe200078e0a7a */
[----:B------:R-:W-:Y:S01]  /*4c30*/  ISETP.GE.AND P5, PT, R8, RZ, PT ;  /* 0x000000ff0800720c */ /* 0x000fe20003fa6270 */
[----:B----4-:R-:W-:Y:S01]  /*4c40*/  IMAD.WIDE R14, R4, 0x4, R18 ;  /* 0x00000004040e7825 */ /* 0x010fe200078e0212 */
[----:B------:R-:W-:-:S03]  /*4c50*/  IADD3 R8, R176, 0x79, RZ ;  /* 0x00000079b0087810 */ /* 0x000fc60007ffe0ff */
[----:B------:R-:W-:Y:S01]  /*4c60*/  @!P0 IMAD.IADD R99, R99, 0x1, -R122 ;  /* 0x0000000163638824 */ /* 0x000fe200078e0a7a */
[----:B------:R4:W-:Y:S01]  /*4c70*/  LDGSTS.E [R215+0xe800], [R14.64], !P3 ;  /* 0x0e8000000ed77fae */ /* 0x0009e2000d921846 */
[----:B------:R-:W-:Y:S01]  /*4c80*/  IMAD.HI.U32 R4, R178, R66, RZ ;  /* 0x00000042b2047227 */ /* 0x000fe200078e00ff */
[----:B------:R-:W-:Y:S02]  /*4c90*/  ISETP.GE.U32.AND P0, PT, R5, 0x7fffff3a, PT ;  /* 0x7fffff3a0500780c */ /* 0x000fe40003f06070 */
[----:B------:R1:W-:Y:S01]  /*4ca0*/  LDGSTS.E [R215+0xea00], [R12.64], !P3 ;  /* 0x0ea000000cd77fae */ /* 0x0003e2000d921846 */
[C---:B------:R-:W-:Y:S01]  /*4cb0*/  ISETP.GT.U32.AND P3, PT, R122.reuse, R96, PT ;  /* 0x000000607a00720c */ /* 0x040fe20003f64070 */
[----:B------:R-:W-:Y:S01]  /*4cc0*/  @!P6 IMAD.MOV R99, RZ, RZ, -R99 ;  /* 0x000000ffff63e224 */ /* 0x000fe200078e0a63 */
[----:B------:R-:W-:Y:S01]  /*4cd0*/  ISETP.GT.U32.AND P6, PT, R122, R67, PT ;  /* 0x000000437a00720c */ /* 0x000fe20003fc4070 */
[----:B------:R-:W-:Y:S01]  /*4ce0*/  IMAD.MOV R4, RZ, RZ, -R4 ;  /* 0x000000ffff047224 */ /* 0x000fe200078e0a04 */
[----:B------:R-:W-:Y:S01]  /*4cf0*/  STL.64 [R1+0x9a8], R14 ;  /* 0x0009a80e01007387 */ /* 0x000fe20000100a00 */
[----:B------:R-:W-:Y:S01]  /*4d00*/  IADD3 R5, R182, -0x4b, RZ ;  /* 0xffffffb5b6057810 */ /* 0x000fe20007ffe0ff */
[----:B------:R-:W-:Y:S01]  /*4d10*/  @!P1 IMAD.MOV R97, RZ, RZ, -R97 ;  /* 0x000000ffff619224 */ /* 0x000fe200078e0a61 */
[----:B------:R-:W-:Y:S01]  /*4d20*/  IABS R63, R8 ;  /* 0x00000008003f7213 */ /* 0x000fe20000000000 */
[----:B------:R-:W-:Y:S01]  /*4d30*/  IMAD R66, R122, R4, R66 ;  /* 0x000000047a427224 */ /* 0x000fe200078e0242 */
[----:B------:R1:W-:Y:S01]  /*4d40*/  STL.64 [R1+0x9b0], R12 ;  /* 0x0009b00c01007387 */ /* 0x0003e20000100a00 */
[----:B------:R-:W-:-:S04]  /*4d50*/  IMAD.HI.U32 R4, R178, R65, RZ ;  /* 0x00000041b2047227 */ /* 0x000fc800078e00ff */
[----:B------:R-:W-:Y:S01]  /*4d60*/  @!P3 IMAD.IADD R96, R96, 0x1, -R122 ;  /* 0x000000016060b824 */ /* 0x000fe200078e0a7a */
[----:B------:R-:W-:Y:S01]  /*4d70*/  @!P6 IADD3 R67, R67, -R122, RZ ;  /* 0x8000007a4343e210 */ /* 0x000fe20007ffe0ff */
[----:B------:R-:W-:Y:S01]  /*4d80*/  IMAD.MOV R4, RZ, RZ, -R4 ;  /* 0x000000ffff047224 */ /* 0x000fe200078e0a04 */
[----:B------:R-:W-:Y:S01]  /*4d90*/  ISETP.GE.U32.AND P3, PT, R5, 0x7fffff36, PT ;  /* 0x7fffff360500780c */ /* 0x000fe20003f66070 */
[----:B------:R-:W-:Y:S01]  /*4da0*/  @!P5 IMAD.MOV R96, RZ, RZ, -R96 ;  /* 0x000000ffff60d224 */ /* 0x000fe200078e0a60 */
[C---:B------:R-:W-:Y:S01]  /*4db0*/  ISETP.GT.U32.AND P5, PT, R122.reuse, R66, PT ;  /* 0x000000427a00720c */ /* 0x040fe20003fa4070 */
[----:B------:R-:W-:Y:S01]  /*4dc0*/  IMAD R65, R122, R4, R65 ;  /* 0x000000047a417224 */ /* 0x000fe200078e0241 */
[----:B-1----:R-:W-:Y:S01]  /*4dd0*/  IADD3 R12, R176, 0x71, RZ ;  /* 0x00000071b00c7810 */ /* 0x002fe20007ffe0ff */
[----:B------:R-:W-:Y:S01]  /*4de0*/  IMAD R4, R183, 0x3e, RZ ;  /* 0x0000003eb7047824 */ /* 0x000fe200078e02ff */
[----:B------:R-:W-:Y:S02]  /*4df0*/  ISETP.GT.U32.AND P6, PT, R122, R67, PT ;  /* 0x000000437a00720c */ /* 0x000fe40003fc4070 */
[----:B------:R-:W-:Y:S01]  /*4e00*/  IABS R64, R12 ;  /* 0x0000000c00407213 */ /* 0x000fe20000000000 */
[----:B------:R-:W-:Y:S01]  /*4e10*/  IMAD.WIDE R20, R4, 0x4, R18 ;  /* 0x0000000404147825 */ /* 0x000fe200078e0212 */
[----:B------:R-:W-:Y:S01]  /*4e20*/  IADD3 R5, R182, -0x4f, RZ ;  /* 0xffffffb1b6057810 */ /* 0x000fe20007ffe0ff */
[----:B------:R-:W-:Y:S01]  /*4e30*/  STL [R1+0x1170], R12 ;  /* 0x0011700c01007387 */ /* 0x000fe20000100800 */
[----:B----4-:R-:W-:Y:S01]  /*4e40*/  IADD3 R14, R176, 0x2, RZ ;  /* 0x00000002b00e7810 */ /* 0x010fe20007ffe0ff */
[----:B------:R-:W-:Y:S01]  /*4e50*/  IMAD.WIDE R10, R4, 0x4, R16 ;  /* 0x00000004040a7825 */ /* 0x000fe200078e0210 */
[----:B------:R-:W-:Y:S01]  /*4e60*/  ISETP.GE.U32.AND P1, PT, R5, 0x7fffff32, PT ;  /* 0x7fffff320500780c */ /* 0x000fe20003f26070 */
[----:B------:R1:W-:Y:S01]  /*4e70*/  LDGSTS.E [R215+0xf800], [R20.64], !P2 ;  /* 0x0f80000014d77fae */ /* 0x0003e2000d121846 */
[----:B------:R-:W-:Y:S01]  /*4e80*/  IABS R62, R14 ;  /* 0x0000000e003e7213 */ /* 0x000fe20000000000 */
[----:B------:R-:W-:Y:S01]  /*4e90*/  @!P5 IMAD.IADD R66, R66, 0x1, -R122 ;  /* 0x000000014242d824 */ /* 0x000fe200078e0a7a */
[----:B------:R-:W-:Y:S01]  /*4ea0*/  ISETP.GE.AND P5, PT, R6, RZ, PT ;  /* 0x000000ff0600720c */ /* 0x000fe20003fa6270 */
[----:B------:R-:W-:Y:S01]  /*4eb0*/  IMAD.HI.U32 R6, R178, R64, RZ ;  /* 0x00000040b2067227 */ /* 0x000fe200078e00ff */
[----:B------:R-:W-:Y:S01]  /*4ec0*/  @!P6 IADD3 R67, R67, -R122, RZ ;  /* 0x8000007a4343e210 */ /* 0x000fe20007ffe0ff */
[----:B------:R4:W-:Y:S01]  /*4ed0*/  LDGSTS.E [R215+0xfa00], [R10.64], !P2 ;  /* 0x0fa000000ad77fae */ /* 0x0009e2000d121846 */
[C---:B------:R-:W-:Y:S01]  /*4ee0*/  ISETP.GT.U32.AND P6, PT, R122.reuse, R65, PT ;  /* 0x000000417a00720c */ /* 0x040fe20003fc4070 */
[----:B------:R-:W-:Y:S01]  /*4ef0*/  IMAD.MOV R6, RZ, RZ, -R6 ;  /* 0x000000ffff067224 */ /* 0x000fe200078e0a06 */
[----:B------:R-:W-:Y:S01]  /*4f00*/  ISETP.GT.U32.AND P2, PT, R122, R66, PT ;  /* 0x000000427a00720c */ /* 0x000fe20003f44070 */
[----:B------:R-:W-:Y:S01]  /*4f10*/  IMAD.HI.U32 R5, R178, R63, RZ ;  /* 0x0000003fb2057227 */ /* 0x000fe200078e00ff */
[----:B------:R-:W-:Y:S03]  /*4f20*/  STL [R1+0x116c], R8 ;  /* 0x00116c0801007387 */ /* 0x000fe60000100800 */
[----:B------:R-:W-:Y:S01]  /*4f30*/  IMAD R64, R122, R6, R64 ;  /* 0x000000067a407224 */ /* 0x000fe200078e0240 */
[----:B------:R-:W-:Y:S01]  /*4f40*/  IADD3 R5, -R5, RZ, RZ ;  /* 0x000000ff05057210 */ /* 0x000fe20007ffe1ff */
[----:B------:R-:W-:Y:S01]  /*4f50*/  @!P5 IMAD.MOV R67, RZ, RZ, -R67 ;  /* 0x000000ffff43d224 */ /* 0x000fe200078e0a43 */
[----:B------:R-:W-:Y:S01]  /*4f60*/  STL [R1+0xfd8], R14 ;  /* 0x000fd80e01007387 */ /* 0x000fe20000100800 */
[----:B------:R-:W-:Y:S01]  /*4f70*/  IMAD.HI.U32 R4, R178, R62, RZ ;  /* 0x0000003eb2047227 */ /* 0x000fe200078e00ff */
[----:B------:R-:W-:-:S02]  /*4f80*/  ISETP.GT.U32.AND P5, PT, R122, R64, PT ;  /* 0x000000407a00720c */ /* 0x000fc40003fa4070 */
[----:B------:R1:W-:Y:S01]  /*4f90*/  STL.64 [R1+0x9e8], R20 ;  /* 0x0009e81401007387 */ /* 0x0003e20000100a00 */
[--C-:B------:R-:W-:Y:S02]  /*4fa0*/  @!P6 IMAD.IADD R65, R65, 0x1, -R122.reuse ;  /* 0x000000014141e824 */ /* 0x100fe400078e0a7a */
[----:B------:R-:W-:Y:S01]  /*4fb0*/  @!P2 IMAD.IADD R66, R66, 0x1, -R122 ;  /* 0x000000014242a824 */ /* 0x000fe200078e0a7a */
[----:B------:R-:W-:Y:S01]  /*4fc0*/  ISETP.GE.AND P2, PT, R9, RZ, PT ;  /* 0x000000ff0900720c */ /* 0x000fe20003f46270 */
[C---:B------:R-:W-:Y:S01]  /*4fd0*/  IMAD R63, R122.reuse, R5, R63 ;  /* 0x000000057a3f7224 */ /* 0x040fe200078e023f */
[----:B------:R-:W-:Y:S01]  /*4fe0*/  ISETP.GT.U32.AND P6, PT, R122, R65, PT ;  /* 0x000000417a00720c */ /* 0x000fe20003fc4070 */
[----:B------:R-:W-:Y:S01]  /*4ff0*/  IMAD.MOV R4, RZ, RZ, -R4 ;  /* 0x000000ffff047224 */ /* 0x000fe200078e0a04 */
[----:B------:R4:W-:Y:S01]  /*5000*/  STL.64 [R1+0x9f0], R10 ;  /* 0x0009f00a01007387 */ /* 0x0009e20000100a00 */
[----:B------:R-:W-:Y:S01]  /*5010*/  IMAD R6, R183, 0x42, RZ ;  /* 0x00000042b7067824 */ /* 0x000fe200078e02ff */
[----:B------:R-:W-:Y:S01]  /*5020*/  IADD3 R9, R176, 0x1a, RZ ;  /* 0x0000001ab0097810 */ /* 0x000fe20007ffe0ff */
[----:B------:R-:W-:-:S02]  /*5030*/  @!P5 IMAD.IADD R64, R64, 0x1, -R122 ;  /* 0x000000014040d824 */ /* 0x000fc400078e0a7a */
[----:B------:R-:W-:Y:S01]  /*5040*/  IMAD R62, R122, R4, R62 ;  /* 0x000000047a3e7224 */ /* 0x000fe200078e023e */
[----:B------:R-:W-:Y:S01]  /*5050*/  IABS R59, R9 ;  /* 0x00000009003b7213 */ /* 0x000fe20000000000 */
[----:B-1----:R-:W-:Y:S01]  /*5060*/  IMAD.WIDE R20, R6, 0x4, R18 ;  /* 0x0000000406147825 */ /* 0x002fe200078e0212 */
[----:B------:R-:W-:-:S03]  /*5070*/  ISETP.GT.U32.AND P5, PT, R122, R64, PT ;  /* 0x000000407a00720c */ /* 0x000fc60003fa4070 */
[----:B------:R-:W-:Y:S01]  /*5080*/  @!P2 IMAD.MOV R66, RZ, RZ, -R66 ;  /* 0x000000ffff42a224 */ /* 0x000fe200078e0a42 */
[----:B------:R-:W-:Y:S01]  /*5090*/  ISETP.GT.U32.AND P2, PT, R122, R63, PT ;  /* 0x0000003f7a00720c */ /* 0x000fe20003f44070 */
[----:B------:R1:W-:Y:S01]  /*50a0*/  LDGSTS.E [R215+0x10800], [R20.64], !P4 ;  /* 0x1080000014d77fae */ /* 0x0003e2000e121846 */
[----:B------:R-:W-:Y:S02]  /*50b0*/  @!P6 IADD3 R65, R65, -R122, RZ ;  /* 0x8000007a4141e210 */ /* 0x000fe40007ffe0ff */
[----:B------:R-:W-:Y:S02]  /*50c0*/  ISETP.GE.AND P6, PT, R7, RZ, PT ;  /* 0x000000ff0700720c */ /* 0x000fe40003fc6270 */
[C---:B----4-:R-:W-:Y:S02]  /*50d0*/  IADD3 R11, R176.reuse, 0xa, RZ ;  /* 0x0000000ab00b7810 */ /* 0x050fe40007ffe0ff */
[----:B------:R-:W-:Y:S01]  /*50e0*/  IADD3 R10, R176, 0x12, RZ ;  /* 0x00000012b00a7810 */ /* 0x000fe20007ffe0ff */
[--C-:B------:R-:W-:Y:S01]  /*50f0*/  @!P5 IMAD.IADD R64, R64, 0x1, -R122.reuse ;  /* 0x000000014040d824 */ /* 0x100fe200078e0a7a */
[----:B------:R-:W-:Y:S01]  /*5100*/  ISETP.GT.U32.AND P5, PT, R122, R62, PT ;  /* 0x0000003e7a00720c */ /* 0x000fe20003fa4070 */
[----:B------:R-:W-:Y:S01]  /*5110*/  STL [R1+0x10e4], R11 ;  /* 0x0010e40b01007387 */ /* 0x000fe20000100800 */
[----:B------:R-:W-:Y:S01]  /*5120*/  IABS R61, R11 ;  /* 0x0000000b003d7213 */ /* 0x000fe20000000000 */
[--C-:B------:R-:W-:Y:S01]  /*5130*/  @!P2 IMAD.IADD R63, R63, 0x1, -R122.reuse ;  /* 0x000000013f3fa824 */ /* 0x100fe200078e0a7a */
[----:B------:R-:W-:Y:S01]  /*5140*/  IABS R60, R10 ;  /* 0x0000000a003c7213 */ /* 0x000fe20000000000 */
[----:B------:R-:W-:Y:S01]  /*5150*/  STL [R1+0x1100], R10 ;  /* 0x0011000a01007387 */ /* 0x000fe20000100800 */
[----:B------:R-:W-:Y:S01]  /*5160*/  IADD3 R7, R176, 0x22, RZ ;  /* 0x00000022b0077810 */ /* 0x000fe20007ffe0ff */
[----:B------:R-:W-:Y:S01]  /*5170*/  @!P6 IMAD.MOV R65, RZ, RZ, -R65 ;  /* 0x000000ffff41e224 */ /* 0x000fe200078e0a41 */
[----:B------:R-:W-:Y:S01]  /*5180*/  ISETP.GE.AND P6, PT, R12, RZ, PT ;  /* 0x000000ff0c00720c */ /* 0x000fe20003fc6270 */
[----:B------:R-:W-:Y:S01]  /*5190*/  IMAD.HI.U32 R5, R178, R61, RZ ;  /* 0x0000003db2057227 */ /* 0x000fe200078e00ff */
[----:B------:R-:W-:Y:S01]  /*51a0*/  ISETP.GT.U32.AND P2, PT, R122, R63, PT ;  /* 0x0000003f7a00720c */ /* 0x000fe20003f44070 */
[----:B------:R-:W-:Y:S01]  /*51b0*/  STL [R1+0x111c], R9 ;  /* 0x00111c0901007387 */ /* 0x000fe20000100800 */
[----:B------:R-:W-:Y:S01]  /*51c0*/  IABS R58, R7 ;  /* 0x00000007003a7213 */ /* 0x000fe20000000000 */
[----:B------:R-:W-:Y:S01]  /*51d0*/  @!P5 IMAD.IADD R62, R62, 0x1, -R122 ;  /* 0x000000013e3ed824 */ /* 0x000fe200078e0a7a */
[----:B------:R-:W-:Y:S01]  /*51e0*/  ISETP.GE.AND P5, PT, R8, RZ, PT ;  /* 0x000000ff0800720c */ /* 0x000fe20003fa6270 */
[----:B------:R-:W-:Y:S01]  /*51f0*/  IMAD.MOV R5, RZ, RZ, -R5 ;  /* 0x000000ffff057224 */ /* 0x000fe200078e0a05 */
[----:B------:R-:W-:Y:S01]  /*5200*/  IADD3 R8, R176, 0x2a, RZ ;  /* 0x0000002ab0087810 */ /* 0x000fe20007ffe0ff */
[----:B------:R-:W-:Y:S01]  /*5210*/  IMAD.HI.U32 R4, R178, R60, RZ ;  /* 0x0000003cb2047227 */ /* 0x000fe200078e00ff */
[----:B------:R-:W-:Y:S02]  /*5220*/  STL [R1+0x1124], R7 ;  /* 0x0011240701007387 */ /* 0x000fe40000100800 */
[----:B------:R-:W-:Y:S01]  /*5230*/  IABS R57, R8 ;  /* 0x0000000800397213 */ /* 0x000fe20000000000 */
[----:B------:R-:W-:Y:S01]  /*5240*/  IMAD R61, R122, R5, R61 ;  /* 0x000000057a3d7224 */ /* 0x000fe200078e023d */
[----:B------:R-:W-:Y:S01]  /*5250*/  @!P6 IADD3 R64, -R64, RZ, RZ ;  /* 0x000000ff4040e210 */ /* 0x000fe20007ffe1ff */
[----:B------:R-:W-:Y:S01]  /*5260*/  IMAD.WIDE R12, R6, 0x4, R16 ;  /* 0x00000004060c7825 */ /* 0x000fe200078e0210 */
[----:B------:R-:W-:Y:S01]  /*5270*/  @!P2 IADD3 R63, R63, -R122, RZ ;  /* 0x8000007a3f3fa210 */ /* 0x000fe20007ffe0ff */
[----:B------:R1:W-:Y:S01]  /*5280*/  STL.64 [R1+0xa28], R20 ;  /* 0x000a281401007387 */ /* 0x0003e20000100a00 */
[----:B------:R-:W-:Y:S01]  /*5290*/  IADD3 R4, -R4, RZ, RZ ;  /* 0x000000ff04047210 */ /* 0x000fe20007ffe1ff */
[----:B------:R-:W-:Y:S01]  /*52a0*/  IMAD.HI.U32 R5, R178, R59, RZ ;  /* 0x0000003bb2057227 */ /* 0x000fe200078e00ff */
[C---:B------:R-:W-:Y:S01]  /*52b0*/  ISETP.GT.U32.AND P6, PT, R122.reuse, R61, PT ;  /* 0x0000003d7a00720c */ /* 0x040fe20003fc4070 */
[----:B------:R4:W-:Y:S01]  /*52c0*/  LDGSTS.E [R215+0x10a00], [R12.64], !P4 ;  /* 0x10a000000cd77fae */ /* 0x0009e2000e121846 */
[----:B------:R-:W-:Y:S01]  /*52d0*/  ISETP.GT.U32.AND P4, PT, R122, R62, PT ;  /* 0x0000003e7a00720c */ /* 0x000fe20003f84070 */
[----:B------:R-:W-:Y:S01]  /*52e0*/  @!P5 IMAD.MOV R63, RZ, RZ, -R63 ;  /* 0x000000ffff3fd224 */ /* 0x000fe200078e0a3f */
[----:B------:R-:W-:Y:S01]  /*52f0*/  ISETP.GE.AND P5, PT, R14, RZ, PT ;  /* 0x000000ff0e00720c */ /* 0x000fe20003fa6270 */
[----:B------:R-:W-:Y:S01]  /*5300*/  IMAD R60, R122, R4, R60 ;  /* 0x000000047a3c7224 */ /* 0x000fe200078e023c */
[----:B------:R4:W-:Y:S01]  /*5310*/  STL.64 [R1+0xa30], R12 ;  /* 0x000a300c01007387 */ /* 0x0009e20000100a00 */
[----:B------:R-:W-:Y:S01]  /*5320*/  IMAD.HI.U32 R4, R178, R58, RZ ;  /* 0x0000003ab2047227 */ /* 0x000fe200078e00ff */
[----:B------:R-:W-:-:S02]  /*5330*/  IADD3 R6, R182, -0x53, RZ ;  /* 0xffffffadb6067810 */ /* 0x000fc40007ffe0ff */
[----:B------:R-:W-:Y:S01]  /*5340*/  ISETP.GT.U32.AND P2, PT, R122, R60, PT ;  /* 0x0000003c7a00720c */ /* 0x000fe20003f44070 */
[----:B------:R-:W-:Y:S01]  /*5350*/  IMAD.MOV R4, RZ, RZ, -R4 ;  /* 0x000000ffff047224 */ /* 0x000fe200078e0a04 */
[----:B-1----:R-:W-:Y:S01]  /*5360*/  IADD3 R20, R176, 0x42, RZ ;  /* 0x00000042b0147810 */ /* 0x002fe20007ffe0ff */
[----:B------:R-:W-:Y:S01]  /*5370*/  @!P6 IMAD.IADD R61, R61, 0x1, -R122 ;  /* 0x000000013d3de824 */ /* 0x000fe200078e0a7a */
[----:B------:R1:W-:Y:S01]  /*5380*/  STL [R1+0x1138], R8 ;  /* 0x0011380801007387 */ /* 0x0003e20000100800 */
[----:B------:R-:W-:Y:S01]  /*5390*/  IMAD R58, R122, R4, R58 ;  /* 0x000000047a3a7224 */ /* 0x000fe200078e023a */
[----:B------:R-:W-:Y:S01]  /*53a0*/  IABS R54, R20 ;  /* 0x0000001400367213 */ /* 0x000fe20000000000 */
[----:B------:R-:W-:Y:S01]  /*53b0*/  @!P4 IMAD.IADD R62, R62, 0x1, -R122 ;  /* 0x000000013e3ec824 */ /* 0x000fe200078e0a7a */
[----:B------:R-:W-:Y:S01]  /*53c0*/  ISETP.GT.U32.AND P6, PT, R122, R61, PT ;  /* 0x0000003d7a00720c */ /* 0x000fe20003fc4070 */
[----:B------:R-:W-:Y:S01]  /*53d0*/  IMAD.MOV R5, RZ, RZ, -R5 ;  /* 0x000000ffff057224 */ /* 0x000fe200078e0a05 */
[----:B----4-:R-:W-:Y:S01]  /*53e0*/  IADD3 R12, R176, 0x3a, RZ ;  /* 0x0000003ab00c7810 */ /* 0x010fe20007ffe0ff */
[----:B------:R-:W-:Y:S01]  /*53f0*/  @!P5 IMAD.MOV R62, RZ, RZ, -R62 ;  /* 0x000000ffff3ed224 */ /* 0x000fe200078e0a3e */
[C---:B------:R-:W-:Y:S01]  /*5400*/  ISETP.GT.U32.AND P5, PT, R122.reuse, R58, PT ;  /* 0x0000003a7a00720c */ /* 0x040fe20003fa4070 */
[----:B------:R-:W-:Y:S01]  /*5410*/  IMAD R59, R122, R5, R59 ;  /* 0x000000057a3b7224 */ /* 0x000fe200078e023b */
[----:B------:R-:W-:Y:S01]  /*5420*/  ISETP.GE.AND P4, PT, R11, RZ, PT ;  /* 0x000000ff0b00720c */ /* 0x000fe20003f86270 */
[----:B------:R-:W-:Y:S01]  /*5430*/  IMAD.HI.U32 R4, R178, R57, RZ ;  /* 0x00000039b2047227 */ /* 0x000fe200078e00ff */
[----:B------:R-:W-:-:S02]  /*5440*/  IABS R55, R12 ;  /* 0x0000000c00377213 */ /* 0x000fc40000000000 */
[----:B------:R-:W-:Y:S02]  /*5450*/  @!P2 IADD3 R60, R60, -R122, RZ ;  /* 0x8000007a3c3ca210 */ /* 0x000fe40007ffe0ff */
[----:B------:R-:W-:Y:S01]  /*5460*/  IADD3 R4, -R4, RZ, RZ ;  /* 0x000000ff04047210 */ /* 0x000fe20007ffe1ff */
[----:B------:R-:W-:Y:S01]  /*5470*/  @!P6 IMAD.IADD R61, R61, 0x1, -R122 ;  /* 0x000000013d3de824 */ /* 0x000fe200078e0a7a */
[C---:B------:R-:W-:Y:S02]  /*5480*/  ISETP.GT.U32.AND P6, PT, R122.reuse, R59, PT ;  /* 0x0000003b7a00720c */ /* 0x040fe40003fc4070 */
[C---:B------:R-:W-:Y:S01]  /*5490*/  ISETP.GT.U32.AND P2, PT, R122.reuse, R60, PT ;  /* 0x0000003c7a00720c */ /* 0x040fe20003f44070 */
[----:B------:R-:W-:Y:S01]  /*54a0*/  IMAD R57, R122, R4, R57 ;  /* 0x000000047a397224 */ /* 0x000fe200078e0239 */
[----:B------:R-:W-:Y:S01]  /*54b0*/  @!P5 IADD3 R58, R58, -R122, RZ ;  /* 0x8000007a3a3ad210 */ /* 0x000fe20007ffe0ff */
[----:B------:R-:W-:Y:S01]  /*54c0*/  IMAD.HI.U32 R4, R178, R55, RZ ;  /* 0x00000037b2047227 */ /* 0x000fe200078e00ff */
[----:B------:R-:W-:-:S02]  /*54d0*/  IADD3 R13, R176, 0x32, RZ ;  /* 0x00000032b00d7810 */ /* 0x000fc40007ffe0ff */
[----:B------:R-:W-:Y:S01]  /*54e0*/  ISETP.GT.U32.AND P5, PT, R122, R58, PT ;  /* 0x0000003a7a00720c */ /* 0x000fe20003fa4070 */
[----:B------:R-:W-:Y:S01]  /*54f0*/  @!P4 IMAD.MOV R61, RZ, RZ, -R61 ;  /* 0x000000ffff3dc224 */ /* 0x000fe200078e0a3d */
[----:B------:R-:W-:Y:S01]  /*5500*/  ISETP.GE.AND P4, PT, R10, RZ, PT ;  /* 0x000000ff0a00720c */ /* 0x000fe20003f86270 */
[----:B------:R-:W-:Y:S01]  /*5510*/  IMAD.MOV R4, RZ, RZ, -R4 ;  /* 0x000000ffff047224 */ /* 0x000fe200078e0a04 */
[----:B------:R-:W-:Y:S01]  /*5520*/  IABS R56, R13 ;  /* 0x0000000d00387213 */ /* 0x000fe20000000000 */
[--C-:B------:R-:W-:Y:S01]  /*5530*/  @!P6 IMAD.IADD R59, R59, 0x1, -R122.reuse ;  /* 0x000000013b3be824 */ /* 0x100fe200078e0a7a */
[----:B------:R-:W-:Y:S01]  /*5540*/  IADD3 R11, R176, 0x4a, RZ ;  /* 0x0000004ab00b7810 */ /* 0x000fe20007ffe0ff */
[----:B------:R-:W-:Y:S01]  /*5550*/  IMAD R55, R122, R4, R55 ;  /* 0x000000047a377224 */ /* 0x000fe200078e0237 */
[----:B------:R-:W-:Y:S01]  /*5560*/  IADD3 R10, R176, 0x52, RZ ;  /* 0x00000052b00a7810 */ /* 0x000fe20007ffe0ff */
[----:B------:R-:W-:Y:S01]  /*5570*/  IMAD.HI.U32 R5, R178, R56, RZ ;  /* 0x00000038b2057227 */ /* 0x000fe200078e00ff */
[----:B------:R-:W-:Y:S01]  /*5580*/  ISETP.GT.U32.AND P6, PT, R122, R59, PT ;  /* 0x0000003b7a00720c */ /* 0x000fe20003fc4070 */
[----:B------:R-:W-:Y:S01]  /*5590*/  STL [R1+0x1150], R13 ;  /* 0x0011500d01007387 */ /* 0x000fe20000100800 */
[----:B------:R-:W-:Y:S01]  /*55a0*/  IABS R53, R11 ;  /* 0x0000000b00357213 */ /* 0x000fe20000000000 */
[----:B------:R-:W-:Y:S01]  /*55b0*/  @!P2 IMAD.IADD R60, R60, 0x1, -R122 ;  /* 0x000000013c3ca824 */ /* 0x000fe200078e0a7a */
[----:B------:R-:W-:Y:S01]  /*55c0*/  @!P5 IADD3 R58, R58, -R122, RZ ;  /* 0x8000007a3a3ad210 */ /* 0x000fe20007ffe0ff */
[----:B------:R-:W-:Y:S01]  /*55d0*/  IMAD.MOV R5, RZ, RZ, -R5 ;  /* 0x000000ffff057224 */ /* 0x000fe200078e0a05 */
[----:B------:R-:W-:Y:S01]  /*55e0*/  ISETP.GE.AND P5, PT, R7, RZ, PT ;  /* 0x000000ff0700720c */ /* 0x000fe20003fa6270 */
[----:B------:R-:W-:Y:S01]  /*55f0*/  @!P4 IMAD.MOV R60, RZ, RZ, -R60 ;  /* 0x000000ffff3cc224 */ /* 0x000fe200078e0a3c */
[C---:B------:R-:W-:Y:S01]  /*5600*/  ISETP.GT.U32.AND P4, PT, R122.reuse, R57, PT ;  /* 0x000000397a00720c */ /* 0x040fe20003f84070 */
[----:B------:R-:W-:Y:S01]  /*5610*/  IMAD R56, R122, R5, R56 ;  /* 0x000000057a387224 */ /* 0x000fe200078e0238 */
[----:B------:R-:W-:Y:S01]  /*5620*/  IABS R52, R10 ;  /* 0x0000000a00347213 */ /* 0x000fe20000000000 */
[----:B------:R-:W-:Y:S01]  /*5630*/  IMAD.HI.U32 R5, R178, R53, RZ ;  /* 0x00000035b2057227 */ /* 0x000fe200078e00ff */
[----:B------:R-:W-:Y:S01]  /*5640*/  ISETP.GE.U32.AND P2, PT, R6, 0x7fffff2e, PT ;  /* 0x7fffff2e0600780c */ /* 0x000fe20003f46070 */
[----:B------:R-:W-:Y:S01]  /*5650*/  STL [R1+0x115c], R12 ;  /* 0x00115c0c01007387 */ /* 0x000fe20000100800 */
[----:B------:R-:W-:Y:S01]  /*5660*/  IADD3 R7, R182, -0x57, RZ ;  /* 0xffffffa9b6077810 */ /* 0x000fe20007ffe0ff */
[----:B------:R-:W-:Y:S01]  /*5670*/  @!P6 IMAD.IADD R59, R59, 0x1, -R122 ;  /* 0x000000013b3be824 */ /* 0x000fe200078e0a7a */
[----:B------:R-:W-:Y:S01]  /*5680*/  ISETP.GE.AND P6, PT, R9, RZ, PT ;  /* 0x000000ff0900720c */ /* 0x000fe20003fc6270 */
[----:B------:R-:W-:Y:S01]  /*5690*/  IMAD.HI.U32 R4, R178, R52, RZ ;  /* 0x00000034b2047227 */ /* 0x000fe200078e00ff */
[----:B------:R-:W-:Y:S01]  /*56a0*/  IADD3 R5, -R5, RZ, RZ ;  /* 0x000000ff05057210 */ /* 0x000fe20007ffe1ff */
[----:B------:R-:W-:Y:S01]  /*56b0*/  STL [R1+0x1158], R20 ;  /* 0x0011581401007387 */ /* 0x000fe20000100800 */
[----:B------:R-:W-:Y:S01]  /*56c0*/  IADD3 R9, R176, 0x5a, RZ ;  /* 0x0000005ab0097810 */ /* 0x000fe20007ffe0ff */
[----:B------:R-:W-:Y:S01]  /*56d0*/  @!P5 IMAD.MOV R58, RZ, RZ, -R58 ;  /* 0x000000ffff3ad224 */ /* 0x000fe200078e0a3a */
[C---:B------:R-:W-:Y:S01]  /*56e0*/  ISETP.GT.U32.AND P5, PT, R122.reuse, R55, PT ;  /* 0x000000377a00720c */ /* 0x040fe20003fa4070 */
[----:B------:R-:W-:Y:S01]  /*56f0*/  @!P4 IMAD.IADD R57, R57, 0x1, -R122 ;  /* 0x000000013939c824 */ /* 0x000fe200078e0a7a */
[----:B------:R-:W-:Y:S01]  /*5700*/  IABS R51, R9 ;  /* 0x0000000900337213 */ /* 0x000fe20000000000 */
[----:B------:R-:W-:Y:S01]  /*5710*/  IMAD.MOV R4, RZ, RZ, -R4 ;  /* 0x000000ffff047224 */ /* 0x000fe200078e0a04 */
[----:B------:R-:W-:Y:S01]  /*5720*/  STL [R1+0x1154], R11 ;  /* 0x0011540b01007387 */ /* 0x000fe20000100800 */
[C---:B------:R-:W-:Y:S01]  /*5730*/  IMAD R53, R122.reuse, R5, R53 ;  /* 0x000000057a357224 */ /* 0x040fe200078e0235 */
[C---:B------:R-:W-:Y:S01]  /*5740*/  ISETP.GT.U32.AND P4, PT, R122.reuse, R57, PT ;  /* 0x000000397a00720c */ /* 0x040fe20003f84070 */
[----:B------:R-:W-:Y:S01]  /*5750*/  @!P6 IMAD.MOV R59, RZ, RZ, -R59 ;  /* 0x000000ffff3be224 */ /* 0x000fe200078e0a3b */
[C---:B------:R-:W-:Y:S01]  /*5760*/  ISETP.GT.U32.AND P6, PT, R122.reuse, R56, PT ;  /* 0x000000387a00720c */ /* 0x040fe20003fc4070 */
[----:B------:R-:W-:Y:S01]  /*5770*/  IMAD R52, R122, R4, R52 ;  /* 0x000000047a347224 */ /* 0x000fe200078e0234 */
[----:B------:R-:W-:Y:S01]  /*5780*/  STL [R1+0x114c], R10 ;  /* 0x00114c0a01007387 */ /* 0x000fe20000100800 */
[----:B------:R-:W-:-:S02]  /*5790*/  IMAD R4, R183, 0x46, RZ ;  /* 0x00000046b7047824 */ /* 0x000fc400078e02ff */
[----:B------:R-:W-:Y:S01]  /*57a0*/  @!P5 IMAD.IADD R55, R55, 0x1, -R122 ;  /* 0x000000013737d824 */ /* 0x000fe200078e0a7a */
[----:B------:R-:W-:Y:S01]  /*57b0*/  STL [R1+0x1144], R9 ;  /* 0x0011440901007387 */ /* 0x000fe20000100800 */
[----:B------:R-:W-:-:S03]  /*57c0*/  IMAD.WIDE R24, R4, 0x4, R18 ;  /* 0x0000000404187825 */ /* 0x000fc600078e0212 */
[----:B------:R-:W-:Y:S01]  /*57d0*/  ISETP.GT.U32.AND P5, PT, R122, R55, PT ;  /* 0x000000377a00720c */ /* 0x000fe20003fa4070 */
[----:B------:R-:W-:Y:S01]  /*57e0*/  IMAD.WIDE R22, R4, 0x4, R16 ;  /* 0x0000000404167825 */ /* 0x000fe200078e0210 */
[----:B------:R4:W-:Y:S01]  /*57f0*/  LDGSTS.E [R215+0x11800], [R24.64], !P0 ;  /* 0x1180000018d77fae */ /* 0x0009e2000c121846 */
[----:B------:R-:W-:Y:S02]  /*5800*/  @!P6 IADD3 R56, R56, -R122, RZ ;  /* 0x8000007a3838e210 */ /* 0x000fe40007ffe0ff */
[----:B------:R-:W-:Y:S01]  /*5810*/  ISETP.GE.AND P6, PT, R8, RZ, PT ;  /* 0x000000ff0800720c */ /* 0x000fe20003fc6270 */
[----:B------:R2:W-:Y:S01]  /*5820*/  LDGSTS.E [R215+0x11a00], [R22.64], !P0 ;  /* 0x11a0000016d77fae */ /* 0x0005e2000c121846 */
[----:B------:R-:W-:Y:S01]  /*5830*/  @!P4 IMAD.IADD R57, R57, 0x1, -R122 ;  /* 0x000000013939c824 */ /* 0x000fe200078e0a7a */
[----:B------:R-:W-:Y:S01]  /*5840*/  ISETP.GT.U32.AND P0, PT, R122, R56, PT ;  /* 0x000000387a00720c */ /* 0x000fe20003f04070 */
[----:B------:R-:W-:Y:S01]  /*5850*/  IMAD.HI.U32 R6, R178, R54, RZ ;  /* 0x00000036b2067227 */ /* 0x000fe200078e00ff */
[----:B-1----:R-:W-:Y:S01]  /*5860*/  IADD3 R8, R176, 0x62, RZ ;  /* 0x00000062b0087810 */ /* 0x002fe20007ffe0ff */
[----:B------:R-:W-:Y:S01]  /*5870*/  STL.64 [R1+0xa68], R24 ;  /* 0x000a681801007387 */ /* 0x000fe20000100a00 */
[----:B------:R-:W-:Y:S01]  /*5880*/  ISETP.GE.U32.AND P4, PT, R7, 0x7fffff2a, PT ;  /* 0x7fffff2a0700780c */ /* 0x000fe20003f86070 */
[----:B------:R-:W-:Y:S01]  /*5890*/  IMAD.MOV R6, RZ, RZ, -R6 ;  /* 0x000000ffff067224 */ /* 0x000fe200078e0a06 */
[----:B------:R-:W-:Y:S01]  /*58a0*/  @!P5 IADD3 R55, R55, -R122, RZ ;  /* 0x8000007a3737d210 */ /* 0x000fe20007ffe0ff */
[----:B------:R-:W-:Y:S01]  /*58b0*/  IMAD R5, R183, 0x4a, RZ ;  /* 0x0000004ab7057824 */ /* 0x000fe200078e02ff */
[C---:B------:R-:W-:Y:S01]  /*58c0*/  ISETP.GT.U32.AND P5, PT, R122.reuse, R53, PT ;  /* 0x000000357a00720c */ /* 0x040fe20003fa4070 */
[----:B------:R-:W-:Y:S01]  /*58d0*/  IMAD R54, R122, R6, R54 ;  /* 0x000000067a367224 */ /* 0x000fe200078e0236 */
[----:B------:R-:W-:Y:S01]  /*58e0*/  IABS R50, R8 ;  /* 0x0000000800327213 */ /* 0x000fe20000000000 */
[----:B------:R-:W-:Y:S01]  /*58f0*/  @!P6 IMAD.MOV R57, RZ, RZ, -R57 ;  /* 0x000000ffff39e224 */ /* 0x000fe200078e0a39 */
[----:B------:R-:W-:Y:S01]  /*5900*/  ISETP.GE.AND P6, PT, R13, RZ, PT ;  /* 0x000000ff0d00720c */ /* 0x000fe20003fc6270 */
[C---:B------:R-:W-:Y:S01]  /*5910*/  IMAD.WIDE R14, R5.reuse, 0x4, R18 ;  /* 0x00000004050e7825 */ /* 0x040fe200078e0212 */
[----:B------:R-:W-:Y:S03]  /*5920*/  STL.64 [R1+0xa70], R22 ;  /* 0x000a701601007387 */ /* 0x000fe60000100a00 */
[----:B------:R-:W-:Y:S01]  /*5930*/  IMAD.WIDE R6, R5, 0x4, R16 ;  /* 0x0000000405067825 */ /* 0x000fe200078e0210 */
[----:B------:R1:W-:Y:S03]  /*5940*/  LDGSTS.E [R215+0x12800], [R14.64], !P3 ;  /* 0x128000000ed77fae */ /* 0x0003e6000d921846 */
[--C-:B------:R-:W-:Y:S01]  /*5950*/  @!P5 IMAD.IADD R53, R53, 0x1, -R122.reuse ;  /* 0x000000013535d824 */ /* 0x100fe200078e0a7a */
[----:B------:R1:W-:Y:S01]  /*5960*/  LDGSTS.E [R215+0x12a00], [R6.64], !P3 ;  /* 0x12a0000006d77fae */ /* 0x0003e2000d921846 */
[----:B------:R-:W-:Y:S01]  /*5970*/  @!P0 IMAD.IADD R56, R56, 0x1, -R122 ;  /* 0x0000000138388824 */ /* 0x000fe200078e0a7a */
[----:B------:R-:W-:Y:S01]  /*5980*/  ISETP.GT.U32.AND P3, PT, R122, R54, PT ;  /* 0x000000367a00720c */ /* 0x000fe20003f64070 */
[----:B------:R-:W-:Y:S01]  /*5990*/  IMAD.HI.U32 R5, R178, R51, RZ ;  /* 0x00000033b2057227 */ /* 0x000fe200078e00ff */
[----:B------:R-:W-:Y:S01]  /*59a0*/  ISETP.GT.U32.AND P5, PT, R122, R53, PT ;  /* 0x000000357a00720c */ /* 0x000fe20003fa4070 */
[----:B------:R1:W-:Y:S01]  /*59b0*/  STL.64 [R1+0xaa8], R14 ;  /* 0x000aa80e01007387 */ /* 0x0003e20000100a00 */
[----:B------:R-:W-:Y:S01]  /*59c0*/  @!P6 IADD3 R56, -R56, RZ, RZ ;  /* 0x000000ff3838e210 */ /* 0x000fe20007ffe1ff */
[----:B------:R-:W-:Y:S01]  /*59d0*/  IMAD.HI.U32 R4, R178, R50, RZ ;  /* 0x00000032b2047227 */ /* 0x000fe200078e00ff */
[----:B------:R-:W-:Y:S01]  /*59e0*/  ISETP.GT.U32.AND P6, PT, R122, R52, PT ;  /* 0x000000347a00720c */ /* 0x000fe20003fc4070 */
[----:B------:R1:W-:Y:S01]  /*59f0*/  STL.64 [R1+0xab0], R6 ;  /* 0x000ab00601007387 */ /* 0x0003e20000100a00 */
[----:B------:R-:W-:Y:S01]  /*5a00*/  ISETP.GE.AND P0, PT, R12, RZ, PT ;  /* 0x000000ff0c00720c */ /* 0x000fe20003f06270 */
[----:B------:R-:W-:-:S02]  /*5a10*/  IMAD.MOV R5, RZ, RZ, -R5 ;  /* 0x000000ffff057224 */ /* 0x000fc400078e0a05 */
[----:B------:R-:W-:Y:S01]  /*5a20*/  IMAD.MOV R4, RZ, RZ, -R4 ;  /* 0x000000ffff047224 */ /* 0x000fe200078e0a04 */
[----:B------:R-:W-:Y:S01]  /*5a30*/  STL [R1+0x113c], R8 ;  /* 0x00113c0801007387 */ /* 0x000fe20000100800 */
[----:B------:R-:W-:Y:S01]  /*5a40*/  IMAD R51, R122, R5, R51 ;  /* 0x000000057a337224 */ /* 0x000fe200078e0233 */
[----:B------:R-:W-:Y:S01]  /*5a50*/  IADD3 R5, R182, -0x5f, RZ ;  /* 0xffffffa1b6057810 */ /* 0x000fe20007ffe0ff */
[C---:B------:R-:W-:Y:S02]  /*5a60*/  IMAD R50, R122.reuse, R4, R50 ;  /* 0x000000047a327224 */ /* 0x040fe400078e0232 */
[----:B------:R-:W-:Y:S02]  /*5a70*/  IMAD R4, R183, 0x4e, RZ ;  /* 0x0000004eb7047824 */ /* 0x000fe400078e02ff */
[----:B------:R-:W-:Y:S01]  /*5a80*/  @!P5 IMAD.IADD R53, R53, 0x1, -R122 ;  /* 0x000000013535d824 */ /* 0x000fe200078e0a7a */
[----:B------:R-:W-:Y:S01]  /*5a90*/  ISETP.GT.U32.AND P5, PT, R122, R51, PT ;  /* 0x000000337a00720c */ /* 0x000fe20003fa4070 */
[----:B-1----:R-:W-:Y:S01]  /*5aa0*/  IMAD.WIDE R14, R4, 0x4, R18 ;  /* 0x00000004040e7825 */ /* 0x002fe200078e0212 */
[----:B------:R-:W-:-:S02]  /*5ab0*/  IADD3 R7, R176, 0x6a, RZ ;  /* 0x0000006ab0077810 */ /* 0x000fc40007ffe0ff */
[----:B------:R-:W-:Y:S01]  /*5ac0*/  @!P6 IADD3 R52, R52, -R122, RZ ;  /* 0x8000007a3434e210 */ /* 0x000fe20007ffe0ff */
[----:B------:R-:W-:Y:S01]  /*5ad0*/  IMAD.WIDE R12, R4, 0x4, R16 ;  /* 0x00000004040c7825 */ /* 0x000fe200078e0210 */
[----:B------:R1:W-:Y:S01]  /*5ae0*/  LDGSTS.E [R215+0x13800], [R14.64], !P1 ;  /* 0x138000000ed77fae */ /* 0x0003e2000c921846 */
[----:B------:R-:W-:Y:S02]  /*5af0*/  IABS R49, R7 ;  /* 0x0000000700317213 */ /* 0x000fe40000000000 */
[--C-:B------:R-:W-:Y:S01]  /*5b00*/  @!P3 IMAD.IADD R54, R54, 0x1, -R122.reuse ;  /* 0x000000013636b824 */ /* 0x100fe200078e0a7a */
[----:B------:R1:W-:Y:S01]  /*5b10*/  LDGSTS.E [R215+0x13a00], [R12.64], !P1 ;  /* 0x13a000000cd77fae */ /* 0x0003e2000c921846 */
[----:B------:R-:W-:Y:S01]  /*5b20*/  ISETP.GT.U32.AND P1, PT, R122, R52, PT ;  /* 0x000000347a00720c */ /* 0x000fe20003f24070 */
[----:B------:R-:W-:Y:S01]  /*5b30*/  IMAD.HI.U32 R4, R178, R49, RZ ;  /* 0x00000031b2047227 */ /* 0x000fe200078e00ff */
[----:B------:R-:W-:Y:S01]  /*5b40*/  ISETP.GE.AND P6, PT, R11, RZ, PT ;  /* 0x000000ff0b00720c */ /* 0x000fe20003fc6270 */
[----:B------:R-:W-:Y:S01]  /*5b50*/  STL [R1+0x1134], R7 ;  /* 0x0011340701007387 */ /* 0x000fe20000100800 */
[----:B------:R-:W-:Y:S01]  /*5b60*/  ISETP.GT.U32.AND P3, PT, R122, R54, PT ;  /* 0x000000367a00720c */ /* 0x000fe20003f64070 */
[----:B------:R-:W-:Y:S01]  /*5b70*/  @!P5 IMAD.IADD R51, R51, 0x1, -R122 ;  /* 0x000000013333d824 */ /* 0x000fe200078e0a7a */
[----:B------:R-:W-:Y:S01]  /*5b80*/  ISETP.GE.AND P5, PT, R10, RZ, PT ;  /* 0x000000ff0a00720c */ /* 0x000fe20003fa6270 */
[----:B------:R-:W-:Y:S01]  /*5b90*/  IMAD.MOV R4, RZ, RZ, -R4 ;  /* 0x000000ffff047224 */ /* 0x000fe200078e0a04 */
[----:B------:R1:W-:Y:S01]  /*5ba0*/  STL.64 [R1+0xae8], R14 ;  /* 0x000ae80e01007387 */ /* 0x0003e20000100a00 */
[----:B------:R-:W-:Y:S01]  /*5bb0*/  IADD3 R6, R182, -0x5b, RZ ;  /* 0xffffffa5b6067810 */ /* 0x000fe20007ffe0ff */
[----:B------:R-:W-:Y:S01]  /*5bc0*/  @!P0 IMAD.MOV R55, RZ, RZ, -R55 ;  /* 0x000000ffff378224 */ /* 0x000fe200078e0a37 */
[----:B------:R-:W-:Y:S01]  /*5bd0*/  IADD3 R11, R176, 0x3, RZ ;  /* 0x00000003b00b7810 */ /* 0x000fe20007ffe0ff */
[----:B------:R-:W-:Y:S01]  /*5be0*/  IMAD R49, R122, R4, R49 ;  /* 0x000000047a317224 */ /* 0x000fe200078e0231 */
[----:B------:R2:W-:Y:S01]  /*5bf0*/  STL.64 [R1+0xaf0], R12 ;  /* 0x000af00c01007387 */ /* 0x0005e20000100a00 */
[--C-:B------:R-:W-:Y:S01]  /*5c00*/  @!P1 IMAD.IADD R52, R52, 0x1, -R122.reuse ;  /* 0x0000000134349824 */ /* 0x100fe200078e0a7a */
[----:B------:R-:W-:Y:S01]  /*5c10*/  @!P6 IADD3 R53, -R53, RZ, RZ ;  /* 0x000000ff3535e210 */ /* 0x000fe20007ffe1ff */
[----:B------:R-:W-:Y:S01]  /*5c20*/  IMAD R4, R183, 0x52, RZ ;  /* 0x00000052b7047824 */ /* 0x000fe200078e02ff */
[----:B------:R-:W-:Y:S01]  /*5c30*/  ISETP.GT.U32.AND P6, PT, R122, R50, PT ;  /* 0x000000327a00720c */ /* 0x000fe20003fc4070 */
[----:B------:R-:W-:Y:S01]  /*5c40*/  @!P3 IMAD.IADD R54, R54, 0x1, -R122 ;  /* 0x000000013636b824 */ /* 0x000fe200078e0a7a */
[----:B------:R-:W-:Y:S01]  /*5c50*/  ISETP.GE.AND P3, PT, R20, RZ, PT ;  /* 0x000000ff1400720c */ /* 0x000fe20003f66270 */
[----:B------:R-:W-:Y:S01]  /*5c60*/  IMAD.WIDE R20, R4, 0x4, R18 ;  /* 0x0000000404147825 */ /* 0x000fe200078e0212 */
[----:B------:R-:W-:-:S02]  /*5c70*/  @!P5 IADD3 R52, -R52, RZ, RZ ;  /* 0x000000ff3434d210 */ /* 0x000fc40007ffe1ff */
[----:B------:R-:W-:Y:S01]  /*5c80*/  ISETP.GT.U32.AND P5, PT, R122, R49, PT ;  /* 0x000000317a00720c */ /* 0x000fe20003fa4070 */
[----:B-1----:R-:W-:Y:S01]  /*5c90*/  IMAD.WIDE R14, R4, 0x4, R16 ;  /* 0x00000004040e7825 */ /* 0x002fe200078e0210 */
[----:B------:R1:W-:Y:S01]  /*5ca0*/  LDGSTS.E [R215+0x14800], [R20.64], !P2 ;  /* 0x1480000014d77fae */ /* 0x0003e2000d121846 */
[C---:B--2---:R-:W-:Y:S02]  /*5cb0*/  IADD3 R12, R176.reuse, 0x7a, RZ ;  /* 0x0000007ab00c7810 */ /* 0x044fe40007ffe0ff */
[----:B------:R-:W-:Y:S01]  /*5cc0*/  IADD3 R13, R176, 0x72, RZ ;  /* 0x00000072b00d7810 */ /* 0x000fe20007ffe0ff */
[----:B------:R2:W-:Y:S01]  /*5cd0*/  LDGSTS.E [R215+0x14a00], [R14.64], !P2 ;  /* 0x14a000000ed77fae */ /* 0x0005e2000d121846 */
[----:B------:R-:W-:Y:S01]  /*5ce0*/  ISETP.GT.U32.AND P2, PT, R122, R51, PT ;  /* 0x000000337a00720c */ /* 0x000fe20003f44070 */
[----:B------:R-:W-:Y:S01]  /*5cf0*/  @!P6 IMAD.IADD R50, R50, 0x1, -R122 ;  /* 0x000000013232e824 */ /* 0x000fe200078e0a7a */
[----:B------:R-:W-:Y:S01]  /*5d00*/  IABS R47, R12 ;  /* 0x0000000c002f7213 */ /* 0x000fe20000000000 */
[----:B------:R-:W-:Y:S01]  /*5d10*/  @!P3 IMAD.MOV R54, RZ, RZ, -R54 ;  /* 0x000000ffff36b224 */ /* 0x000fe200078e0a36 */
[----:B------:R-:W-:Y:S01]  /*5d20*/  ISETP.GE.U32.AND P3, PT, R5, 0x7fffff22, PT ;  /* 0x7fffff220500780c */ /* 0x000fe20003f66070 */
[----:B------:R-:W-:Y:S01]  /*5d30*/  STL [R1+0x1130], R13 ;  /* 0x0011300d01007387 */ /* 0x000fe20000100800 */
[----:B------:R-:W-:Y:S01]  /*5d40*/  @!P5 IMAD.IADD R49, R49, 0x1, -R122 ;  /* 0x000000013131d824 */ /* 0x000fe200078e0a7a */
[----:B------:R-:W-:-:S02]  /*5d50*/  IADD3 R5, R182, -0x63, RZ ;  /* 0xffffff9db6057810 */ /* 0x000fc40007ffe0ff */
[----:B------:R-:W-:Y:S01]  /*5d60*/  ISETP.GT.U32.AND P6, PT, R122, R50, PT ;  /* 0x000000327a00720c */ /* 0x000fe20003fc4070 */
[----:B------:R-:W-:Y:S01]  /*5d70*/  STL [R1+0x112c], R12 ;  /* 0x00112c0c01007387 */ /* 0x000fe20000100800 */
[----:B------:R-:W-:Y:S02]  /*5d80*/  IABS R48, R13 ;  /* 0x0000000d00307213 */ /* 0x000fe40000000000 */
[----:B------:R-:W-:Y:S01]  /*5d90*/  ISETP.GE.U32.AND P1, PT, R5, 0x7fffff1e, PT ;  /* 0x7fffff1e0500780c */ /* 0x000fe20003f26070 */
[----:B------:R-:W-:Y:S01]  /*5da0*/  IMAD.HI.U32 R5, R178, R47, RZ ;  /* 0x0000002fb2057227 */ /* 0x000fe200078e00ff */
[----:B------:R-:W-:Y:S01]  /*5db0*/  ISETP.GT.U32.AND P5, PT, R122, R49, PT ;  /* 0x000000317a00720c */ /* 0x000fe20003fa4070 */
[----:B------:R-:W-:Y:S01]  /*5dc0*/  STL [R1+0xfd4], R11 ;  /* 0x000fd40b01007387 */ /* 0x000fe20000100800 */
[----:B------:R-:W-:Y:S01]  /*5dd0*/  ISETP.GE.U32.AND P0, PT, R6, 0x7fffff26, PT ;  /* 0x7fffff260600780c */ /* 0x000fe20003f06070 */
[----:B------:R-:W-:Y:S01]  /*5de0*/  @!P2 IMAD.IADD R51, R51, 0x1, -R122 ;  /* 0x000000013333a824 */ /* 0x000fe200078e0a7a */
[----:B------:R-:W-:Y:S01]  /*5df0*/  ISETP.GE.AND P2, PT, R9, RZ, PT ;  /* 0x000000ff0900720c */ /* 0x000fe20003f46270 */
[----:B------:R-:W-:Y:S01]  /*5e00*/  IMAD.HI.U32 R6, R178, R48, RZ ;  /* 0x00000030b2067227 */ /* 0x000fe200078e00ff */
[----:B------:R-:W-:Y:S01]  /*5e10*/  STL.64 [R1+0xb28], R20 ;  /* 0x000b281401007387 */ /* 0x000fe20000100a00 */
[----:B------:R-:W-:-:S02]  /*5e20*/  IABS R46, R11 ;  /* 0x0000000b002e7213 */ /* 0x000fc40000000000 */
[----:B------:R-:W-:Y:S01]  /*5e30*/  IMAD.MOV R5, RZ, RZ, -R5 ;  /* 0x000000ffff057224 */ /* 0x000fe200078e0a05 */
[----:B------:R2:W-:Y:S01]  /*5e40*/  STL.64 [R1+0xb30], R14 ;  /* 0x000b300e01007387 */ /* 0x0005e20000100a00 */
[----:B------:R-:W-:Y:S01]  /*5e50*/  IMAD.MOV R6, RZ, RZ, -R6 ;  /* 0x000000ffff067224 */ /* 0x000fe200078e0a06 */
[----:B------:R-:W-:Y:S01]  /*5e60*/  IADD3 R10, R176, 0x13, RZ ;  /* 0x00000013b00a7810 */ /* 0x000fe20007ffe0ff */
[----:B------:R-:W-:Y:S01]  /*5e70*/  IMAD R47, R122, R5, R47 ;  /* 0x000000057a2f7224 */ /* 0x000fe200078e022f */
[----:B------:R-:W-:Y:S01]  /*5e80*/  IADD3 R9, R182, -0x67, RZ ;  /* 0xffffff99b6097810 */ /* 0x000fe20007ffe0ff */
[----:B------:R-:W-:Y:S01]  /*5e90*/  @!P6 IMAD.IADD R50, R50, 0x1, -R122 ;  /* 0x000000013232e824 */ /* 0x000fe200078e0a7a */
[----:B------:R-:W-:Y:S01]  /*5ea0*/  ISETP.GE.AND P6, PT, R8, RZ, PT ;  /* 0x000000ff0800720c */ /* 0x000fe20003fc6270 */
[C---:B------:R-:W-:Y:S01]  /*5eb0*/  IMAD R48, R122.reuse, R6, R48 ;  /* 0x000000067a307224 */ /* 0x040fe200078e0230 */
[----:B------:R-:W-:Y:S01]  /*5ec0*/  IABS R44, R10 ;  /* 0x0000000a002c7213 */ /* 0x000fe20000000000 */
[----:B------:R-:W-:Y:S01]  /*5ed0*/  @!P5 IMAD.IADD R49, R49, 0x1, -R122 ;  /* 0x000000013131d824 */ /* 0x000fe200078e0a7a */
[C---:B------:R-:W-:Y:S01]  /*5ee0*/  ISETP.GT.U32.AND P5, PT, R122.reuse, R47, PT ;  /* 0x0000002f7a00720c */ /* 0x040fe20003fa4070 */
[----:B------:R-:W-:Y:S01]  /*5ef0*/  @!P2 IMAD.MOV R51, RZ, RZ, -R51 ;  /* 0x000000ffff33a224 */ /* 0x000fe200078e0a33 */
[----:B------:R-:W-:Y:S01]  /*5f00*/  ISETP.GT.U32.AND P2, PT, R122, R48, PT ;  /* 0x000000307a00720c */ /* 0x000fe20003f44070 */
[----:B------:R-:W-:Y:S01]  /*5f10*/  IMAD R6, R183, 0x56, RZ ;  /* 0x00000056b7067824 */ /* 0x000fe200078e02ff */
[----:B--2---:R-:W-:Y:S01]  /*5f20*/  IADD3 R14, R176, 0xb, RZ ;  /* 0x0000000bb00e7810 */ /* 0x004fe20007ffe0ff */
[----:B------:R-:W-:Y:S01]  /*5f30*/  IMAD.HI.U32 R4, R178, R46, RZ ;  /* 0x0000002eb2047227 */ /* 0x000fe200078e00ff */
[----:B------:R-:W-:-:S02]  /*5f40*/  IADD3 R8, R182, -0x6b, RZ ;  /* 0xffffff95b6087810 */ /* 0x000fc40007ffe0ff */
[----:B------:R-:W-:Y:S01]  /*5f50*/  IABS R45, R14 ;  /* 0x0000000e002d7213 */ /* 0x000fe20000000000 */
[----:B------:R-:W-:Y:S01]  /*5f60*/  IMAD.WIDE R26, R6, 0x4, R18 ;  /* 0x00000004061a7825 */ /* 0x000fe200078e0212 */
[----:B------:R-:W-:Y:S01]  /*5f70*/  @!P6 IADD3 R50, -R50, RZ, RZ ;  /* 0x000000ff3232e210 */ /* 0x000fe20007ffe1ff */
[----:B------:R-:W-:Y:S01]  /*5f80*/  STL [R1+0x10b8], R14 ;  /* 0x0010b80e01007387 */ /* 0x000fe20000100800 */
[----:B------:R-:W-:Y:S01]  /*5f90*/  ISETP.GE.AND P6, PT, R7, RZ, PT ;  /* 0x000000ff0700720c */ /* 0x000fe20003fc6270 */
[----:B----4-:R-:W-:Y:S01]  /*5fa0*/  IMAD.WIDE R24, R6, 0x4, R16 ;  /* 0x0000000406187825 */ /* 0x010fe200078e0210 */
[----:B------:R-:W-:Y:S01]  /*5fb0*/  IADD3 R4, -R4, RZ, RZ ;  /* 0x000000ff04047210 */ /* 0x000fe20007ffe1ff */
[----:B------:R2:W-:Y:S02]  /*5fc0*/  LDGSTS.E [R215+0x15800], [R26.64], !P4 ;  /* 0x158000001ad77fae */ /* 0x0005e4000e121846 */
[--C-:B------:R-:W-:Y:S02]  /*5fd0*/  @!P5 IMAD.IADD R47, R47, 0x1, -R122.reuse ;  /* 0x000000012f2fd824 */ /* 0x100fe400078e0a7a */
[----:B------:R-:W-:Y:S01]  /*5fe0*/  @!P2 IMAD.IADD R48, R48, 0x1, -R122 ;  /* 0x000000013030a824 */ /* 0x000fe200078e0a7a */
[----:B------:R4:W-:Y:S01]  /*5ff0*/  LDGSTS.E [R215+0x15a00], [R24.64], !P4 ;  /* 0x15a0000018d77fae */ /* 0x0009e2000e121846 */
[----:B------:R-:W-:Y:S01]  /*6000*/  IMAD.HI.U32 R5, R178, R45, RZ ;  /* 0x0000002db2057227 */ /* 0x000fe200078e00ff */
[----:B------:R-:W-:-:S02]  /*6010*/  ISETP.GT.U32.AND P4, PT, R122, R47, PT ;  /* 0x0000002f7a00720c */ /* 0x000fc40003f84070 */
[C---:B------:R-:W-:Y:S01]  /*6020*/  ISETP.GT.U32.AND P2, PT, R122.reuse, R48, PT ;  /* 0x000000307a00720c */ /* 0x040fe20003f44070 */
[----:B------:R-:W-:Y:S01]  /*6030*/  @!P6 IMAD.MOV R49, RZ, RZ, -R49 ;  /* 0x000000ffff31e224 */ /* 0x000fe200078e0a31 */
[----:B------:R-:W-:Y:S01]  /*6040*/  IADD3 R5, -R5, RZ, RZ ;  /* 0x000000ff05057210 */ /* 0x000fe20007ffe1ff */
[----:B------:R-:W-:Y:S01]  /*6050*/  IMAD R46, R122, R4, R46 ;  /* 0x000000047a2e7224 */ /* 0x000fe200078e022e */
[----:B------:R-:W-:Y:S01]  /*6060*/  ISETP.GE.AND P6, PT, R13, RZ, PT ;  /* 0x000000ff0d00720c */ /* 0x000fe20003fc6270 */
[----:B------:R-:W-:Y:S01]  /*6070*/  IMAD R7, R183, 0x5a, RZ ;  /* 0x0000005ab7077824 */ /* 0x000fe200078e02ff */
[----:B------:R-:W-:Y:S01]  /*6080*/  IADD3 R13, R176, 0x1b, RZ ;  /* 0x0000001bb00d7810 */ /* 0x000fe20007ffe0ff */
[C---:B------:R-:W-:Y:S01]  /*6090*/  IMAD R45, R122.reuse, R5, R45 ;  /* 0x000000057a2d7224 */ /* 0x040fe200078e022d */
[----:B------:R-:W-:Y:S01]  /*60a0*/  ISETP.GT.U32.AND P5, PT, R122, R46, PT ;  /* 0x0000002e7a00720c */ /* 0x000fe20003fa4070 */
[----:B------:R-:W-:Y:S01]  /*60b0*/  IMAD.HI.U32 R4, R178, R44, RZ ;  /* 0x0000002cb2047227 */ /* 0x000fe200078e00ff */
[----:B------:R-:W-:Y:S01]  /*60c0*/  STL [R1+0x10d8], R10 ;  /* 0x0010d80a01007387 */ /* 0x000fe20000100800 */
[----:B------:R-:W-:-:S02]  /*60d0*/  IABS R43, R13 ;  /* 0x0000000d002b7213 */ /* 0x000fc40000000000 */
[--C-:B------:R-:W-:Y:S01]  /*60e0*/  @!P4 IMAD.IADD R47, R47, 0x1, -R122.reuse ;  /* 0x000000012f2fc824 */ /* 0x100fe200078e0a7a */
[----:B------:R-:W-:Y:S01]  /*60f0*/  ISETP.GT.U32.AND P4, PT, R122, R45, PT ;  /* 0x0000002d7a00720c */ /* 0x000fe20003f84070 */
[----:B------:R-:W-:Y:S01]  /*6100*/  @!P2 IMAD.IADD R48, R48, 0x1, -R122 ;  /* 0x000000013030a824 */ /* 0x000fe200078e0a7a */
[----:B------:R-:W-:Y:S01]  /*6110*/  STL.64 [R1+0xb68], R26 ;  /* 0x000b681a01007387 */ /* 0x000fe20000100a00 */
[C---:B------:R-:W-:Y:S01]  /*6120*/  IMAD.WIDE R22, R7.reuse, 0x4, R18 ;  /* 0x0000000407167825 */ /* 0x040fe200078e0212 */
[----:B------:R-:W-:Y:S02]  /*6130*/  ISETP.GE.U32.AND P2, PT, R8, 0x7fffff16, PT ;  /* 0x7fffff160800780c */ /* 0x000fe40003f46070 */
[----:B------:R-:W-:Y:S01]  /*6140*/  @!P6 IADD3 R48, -R48, RZ, RZ ;  /* 0x000000ff3030e210 */ /* 0x000fe20007ffe1ff */
[----:B-1----:R-:W-:Y:S01]  /*6150*/  IMAD.WIDE R20, R7, 0x4, R16 ;  /* 0x0000000407147825 */ /* 0x002fe200078e0210 */
[----:B------:R-:W-:Y:S01]  /*6160*/  ISETP.GE.AND P6, PT, R12, RZ, PT ;  /* 0x000000ff0c00720c */ /* 0x000fe20003fc6270 */
[----:B------:R-:W-:Y:S01]  /*6170*/  STL.64 [R1+0xb70], R24 ;  /* 0x000b701801007387 */ /* 0x000fe20000100a00 */
[C---:B------:R-:W-:Y:S01]  /*6180*/  IADD3 R8, R176.reuse, 0x23, RZ ;  /* 0x00000023b0087810 */ /* 0x040fe20007ffe0ff */
[----:B------:R-:W-:Y:S01]  /*6190*/  IMAD R6, R183, 0x5e, RZ ;  /* 0x0000005eb7067824 */ /* 0x000fe200078e02ff */
[----:B------:R-:W-:Y:S01]  /*61a0*/  IADD3 R12, R176, 0x2b, RZ ;  /* 0x0000002bb00c7810 */ /* 0x000fe20007ffe0ff */
[----:B------:R-:W-:Y:S01]  /*61b0*/  @!P5 IMAD.IADD R46, R46, 0x1, -R122 ;  /* 0x000000012e2ed824 */ /* 0x000fe200078e0a7a */
[----:B------:R1:W-:Y:S01]  /*61c0*/  STL.64 [R1+0xba8], R22 ;  /* 0x000ba81601007387 */ /* 0x0003e20000100a00 */
[----:B------:R-:W-:Y:S01]  /*61d0*/  IMAD.MOV R4, RZ, RZ, -R4 ;  /* 0x000000ffff047224 */ /* 0x000fe200078e0a04 */
[----:B------:R-:W-:Y:S01]  /*61e0*/  @!P4 IADD3 R45, R45, -R122, RZ ;  /* 0x8000007a2d2dc210 */ /* 0x000fe20007ffe0ff */
[----:B------:R-:W-:Y:S01]  /*61f0*/  IMAD.HI.U32 R5, R178, R43, RZ ;  /* 0x0000002bb2057227 */ /* 0x000fe200078e00ff */
[----:B------:R1:W-:Y:S01]  /*6200*/  LDGSTS.E [R215+0x16800], [R22.64], !P0 ;  /* 0x1680000016d77fae */ /* 0x0003e2000c121846 */
[----:B------:R-:W-:-:S02]  /*6210*/  ISETP.GT.U32.AND P5, PT, R122, R46, PT ;  /* 0x0000002e7a00720c */ /* 0x000fc40003fa4070 */
[C---:B------:R-:W-:Y:S01]  /*6220*/  IMAD R44, R122.reuse, R4, R44 ;  /* 0x000000047a2c7224 */ /* 0x040fe200078e022c */
[----:B------:R2:W-:Y:S01]  /*6230*/  STL.64 [R1+0xbb0], R20 ;  /* 0x000bb01401007387 */ /* 0x0005e20000100a00 */
[----:B------:R-:W-:Y:S01]  /*6240*/  ISETP.GT.U32.AND P4, PT, R122, R45, PT ;  /* 0x0000002d7a00720c */ /* 0x000fe20003f84070 */
[----:B------:R-:W-:Y:S01]  /*6250*/  @!P6 IMAD.MOV R47, RZ, RZ, -R47 ;  /* 0x000000ffff2fe224 */ /* 0x000fe200078e0a2f */
[----:B------:R-:W-:Y:S01]  /*6260*/  ISETP.GE.AND P6, PT, R11, RZ, PT ;  /* 0x000000ff0b00720c */ /* 0x000fe20003fc6270 */
[----:B------:R2:W-:Y:S01]  /*6270*/  LDGSTS.E [R215+0x16a00], [R20.64], !P0 ;  /* 0x16a0000014d77fae */ /* 0x0005e2000c121846 */
[----:B------:R-:W-:Y:S01]  /*6280*/  IMAD.MOV R5, RZ, RZ, -R5 ;  /* 0x000000ffff057224 */ /* 0x000fe200078e0a05 */
[----:B------:R-:W-:Y:S01]  /*6290*/  IABS R42, R8 ;  /* 0x00000008002a7213 */ /* 0x000fe20000000000 */
[----:B-1----:R-:W-:Y:S01]  /*62a0*/  IMAD.WIDE R22, R6, 0x4, R18 ;  /* 0x0000000406167825 */ /* 0x002fe200078e0212 */
[----:B------:R-:W-:Y:S01]  /*62b0*/  IABS R41, R12 ;  /* 0x0000000c00297213 */ /* 0x000fe20000000000 */
[----:B------:R1:W-:Y:S01]  /*62c0*/  STL [R1+0x10e0], R13 ;  /* 0x0010e00d01007387 */ /* 0x0003e20000100800 */
[----:B------:R-:W-:Y:S01]  /*62d0*/  IADD3 R7, R182, -0x6f, RZ ;  /* 0xffffff91b6077810 */ /* 0x000fe20007ffe0ff */
[----:B------:R-:W-:Y:S01]  /*62e0*/  IMAD R43, R122, R5, R43 ;  /* 0x000000057a2b7224 */ /* 0x000fe200078e022b */
[----:B------:R-:W-:Y:S01]  /*62f0*/  IADD3 R11, R176, 0x33, RZ ;  /* 0x00000033b00b7810 */ /* 0x000fe20007ffe0ff */
[----:B------:R1:W-:Y:S01]  /*6300*/  LDGSTS.E [R215+0x17800], [R22.64], !P3 ;  /* 0x1780000016d77fae */ /* 0x0003e2000d921846 */
[----:B------:R-:W-:Y:S01]  /*6310*/  @!P5 IMAD.IADD R46, R46, 0x1, -R122 ;  /* 0x000000012e2ed824 */ /* 0x000fe200078e0a7a */
[----:B------:R-:W-:Y:S01]  /*6320*/  ISETP.GE.U32.AND P5, PT, R7, 0x7fffff12, PT ;  /* 0x7fffff120700780c */ /* 0x000fe20003fa6070 */
[----:B--2---:R-:W-:Y:S01]  /*6330*/  IMAD.WIDE R20, R6, 0x4, R16 ;  /* 0x0000000406147825 */ /* 0x004fe200078e0210 */
[----:B------:R-:W-:Y:S01]  /*6340*/  IABS R40, R11 ;  /* 0x0000000b00287213 */ /* 0x000fe20000000000 */
[----:B------:R-:W-:Y:S01]  /*6350*/  STL [R1+0x10f0], R8 ;  /* 0x0010f00801007387 */ /* 0x000fe20000100800 */
[----:B------:R-:W-:Y:S01]  /*6360*/  @!P6 IADD3 R46, -R46, RZ, RZ ;  /* 0x000000ff2e2ee210 */ /* 0x000fe20007ffe1ff */
[----:B------:R-:W-:Y:S01]  /*6370*/  @!P4 IMAD.IADD R45, R45, 0x1, -R122 ;  /* 0x000000012d2dc824 */ /* 0x000fe200078e0a7a */
[C---:B------:R-:W-:Y:S01]  /*6380*/  ISETP.GT.U32.AND P4, PT, R122.reuse, R43, PT ;  /* 0x0000002b7a00720c */ /* 0x040fe20003f84070 */
[----:B------:R2:W-:Y:S01]  /*6390*/  LDGSTS.E [R215+0x17a00], [R20.64], !P3 ;  /* 0x17a0000014d77fae */ /* 0x0005e2000d921846 */
[----:B------:R-:W-:Y:S01]  /*63a0*/  ISETP.GT.U32.AND P3, PT, R122, R44, PT ;  /* 0x0000002c7a00720c */ /* 0x000fe20003f64070 */
[----:B------:R-:W-:Y:S01]  /*63b0*/  IMAD.HI.U32 R4, R178, R42, RZ ;  /* 0x0000002ab2047227 */ /* 0x000fe200078e00ff */
[----:B------:R-:W-:Y:S01]  /*63c0*/  ISETP.GE.AND P6, PT, R14, RZ, PT ;  /* 0x000000ff0e00720c */ /* 0x000fe20003fc6270 */
[----:B------:R-:W-:Y:S01]  /*63d0*/  STL.64 [R1+0xbe8], R22 ;  /* 0x000be81601007387 */ /* 0x000fe20000100a00 */
[----:B------:R-:W-:Y:S01]  /*63e0*/  ISETP.GE.U32.AND P0, PT, R9, 0x7fffff1a, PT ;  /* 0x7fffff1a0900780c */ /* 0x000fe20003f06070 */
[----:B------:R-:W-:Y:S01]  /*63f0*/  IMAD.MOV R4, RZ, RZ, -R4 ;  /* 0x000000ffff047224 */ /* 0x000fe200078e0a04 */
[----:B------:R-:W-:Y:S01]  /*6400*/  IADD3 R9, R176, 0x43, RZ ;  /* 0x00000043b0097810 */ /* 0x000fe20007ffe0ff */
[----:B------:R-:W-:Y:S01]  /*6410*/  IMAD R5, R183, 0x62, RZ ;  /* 0x00000062b7057824 */ /* 0x000fe200078e02ff */
[----:B------:R-:W-:Y:S01]  /*6420*/  STL.64 [R1+0xbf0], R20 ;  /* 0x000bf01401007387 */ /* 0x000fe20000100a00 */
[----:B------:R-:W-:Y:S01]  /*6430*/  IMAD R42, R122, R4, R42 ;  /* 0x000000047a2a7224 */ /* 0x000fe200078e022a */
[----:B------:R-:W-:Y:S01]  /*6440*/  IABS R38, R9 ;  /* 0x0000000900267213 */ /* 0x000fe20000000000 */
[----:B------:R-:W-:Y:S01]  /*6450*/  IMAD.HI.U32 R4, R178, R41, RZ ;  /* 0x00000029b2047227 */ /* 0x000fe200078e00ff */
[----:B------:R-:W-:Y:S03]  /*6460*/  STL [R1+0x110c], R12 ;  /* 0x00110c0c01007387 */ /* 0x000fe60000100800 */
[----:B------:R-:W-:Y:S01]  /*6470*/  @!P3 IMAD.IADD R44, R44, 0x1, -R122 ;  /* 0x000000012c2cb824 */ /* 0x000fe200078e0a7a */
[----:B------:R-:W-:Y:S01]  /*6480*/  IADD3 R4, -R4, RZ, RZ ;  /* 0x000000ff04047210 */ /* 0x000fe20007ffe1ff */
[C---:B------:R-:W-:Y:S01]  /*6490*/  IMAD.WIDE R14, R5.reuse, 0x4, R18 ;  /* 0x00000004050e7825 */ /* 0x040fe200078e0212 */
[----:B------:R-:W-:Y:S02]  /*64a0*/  STL [R1+0x1120], R11 ;  /* 0x0011200b01007387 */ /* 0x000fe40000100800 */
[----:B------:R-:W-:Y:S01]  /*64b0*/  ISETP.GT.U32.AND P3, PT, R122, R44, PT ;  /* 0x0000002c7a00720c */ /* 0x000fe20003f64070 */
[----:B------:R-:W-:Y:S01]  /*64c0*/  IMAD.WIDE R6, R5, 0x4, R16 ;  /* 0x0000000405067825 */ /* 0x000fe200078e0210 */
[----:B------:R1:W-:Y:S01]  /*64d0*/  LDGSTS.E [R215+0x18800], [R14.64], !P1 ;  /* 0x188000000ed77fae */ /* 0x0003e2000c921846 */
[----:B------:R-:W-:-:S02]  /*64e0*/  IADD3 R5, R182, -0x73, RZ ;  /* 0xffffff8db6057810 */ /* 0x000fc40007ffe0ff */
[--C-:B------:R-:W-:Y:S01]  /*64f0*/  @!P4 IMAD.IADD R43, R43, 0x1, -R122.reuse ;  /* 0x000000012b2bc824 */ /* 0x100fe200078e0a7a */
[----:B------:R1:W-:Y:S01]  /*6500*/  LDGSTS.E [R215+0x18a00], [R6.64], !P1 ;  /* 0x18a0000006d77fae */ /* 0x0003e2000c921846 */
[----:B------:R-:W-:Y:S01]  /*6510*/  @!P6 IMAD.MOV R45, RZ, RZ, -R45 ;  /* 0x000000ffff2de224 */ /* 0x000fe200078e0a2d */
[C---:B------:R-:W-:Y:S01]  /*6520*/  ISETP.GT.U32.AND P6, PT, R122.reuse, R42, PT ;  /* 0x0000002a7a00720c */ /* 0x040fe20003fc4070 */
[C---:B------:R-:W-:Y:S01]  /*6530*/  IMAD R41, R122.reuse, R4, R41 ;  /* 0x000000047a297224 */ /* 0x040fe200078e0229 */
[----:B------:R-:W-:Y:S01]  /*6540*/  ISETP.GT.U32.AND P1, PT, R122, R43, PT ;  /* 0x0000002b7a00720c */ /* 0x000fe20003f24070 */
[----:B------:R-:W-:Y:S01]  /*6550*/  IMAD.HI.U32 R4, R178, R40, RZ ;  /* 0x00000028b2047227 */ /* 0x000fe200078e00ff */
[----:B------:R-:W-:Y:S01]  /*6560*/  ISETP.GE.AND P4, PT, R10, RZ, PT ;  /* 0x000000ff0a00720c */ /* 0x000fe20003f86270 */
[----:B------:R-:W-:Y:S01]  /*6570*/  STL.64 [R1+0xc28], R14 ;  /* 0x000c280e01007387 */ /* 0x000fe20000100a00 */
[----:B------:R-:W-:Y:S01]  /*6580*/  IADD3 R10, R176, 0x3b, RZ ;  /* 0x0000003bb00a7810 */ /* 0x000fe20007ffe0ff */
[----:B------:R-:W-:Y:S01]  /*6590*/  @!P3 IMAD.IADD R44, R44, 0x1, -R122 ;  /* 0x000000012c2cb824 */ /* 0x000fe200078e0a7a */
[----:B------:R-:W-:Y:S01]  /*65a0*/  ISETP.GE.AND P3, PT, R13, RZ, PT ;  /* 0x000000ff0d00720c */ /* 0x000fe20003f66270 */
[----:B------:R2:W-:Y:S01]  /*65b0*/  STL.64 [R1+0xc30], R6 ;  /* 0x000c300601007387 */ /* 0x0005e20000100a00 */
[----:B------:R-:W-:-:S02]  /*65c0*/  IADD3 R4, -R4, RZ, RZ ;  /* 0x000000ff04047210 */ /* 0x000fc40007ffe1ff */
[----:B------:R-:W-:Y:S01]  /*65d0*/  IABS R39, R10 ;  /* 0x0000000a00277213 */ /* 0x000fe20000000000 */
[----:B------:R-:W-:Y:S01]  /*65e0*/  @!P6 IMAD.IADD R42, R42, 0x1, -R122 ;  /* 0x000000012a2ae824 */ /* 0x000fe200078e0a7a */
[----:B------:R-:W-:Y:S01]  /*65f0*/  STL [R1+0x1114], R10 ;  /* 0x0011140a01007387 */ /* 0x000fe20000100800 */
[----:B------:R-:W-:Y:S01]  /*6600*/  IMAD R40, R122, R4, R40 ;  /* 0x000000047a287224 */ /* 0x000fe200078e0228 */
[----:B-1----:R-:W-:Y:S01]  /*6610*/  IADD3 R13, R176, 0x5b, RZ ;  /* 0x0000005bb00d7810 */ /* 0x002fe20007ffe0ff */
[----:B------:R-:W-:Y:S01]  /*6620*/  @!P1 IMAD.IADD R43, R43, 0x1, -R122 ;  /* 0x000000012b2b9824 */ /* 0x000fe200078e0a7a */
[----:B------:R-:W-:Y:S01]  /*6630*/  ISETP.GT.U32.AND P6, PT, R122, R42, PT ;  /* 0x0000002a7a00720c */ /* 0x000fe20003fc4070 */
[----:B------:R-:W-:Y:S01]  /*6640*/  IMAD.HI.U32 R4, R178, R39, RZ ;  /* 0x00000027b2047227 */ /* 0x000fe200078e00ff */
[----:B------:R-:W-:Y:S01]  /*6650*/  ISETP.GT.U32.AND P1, PT, R122, R41, PT ;  /* 0x000000297a00720c */ /* 0x000fe20003f24070 */
[----:B------:R-:W-:Y:S01]  /*6660*/  STL [R1+0x1110], R9 ;  /* 0x0011100901007387 */ /* 0x000fe20000100800 */
[----:B--2---:R-:W-:Y:S01]  /*6670*/  IADD3 R7, R176, 0x53, RZ ;  /* 0x00000053b0077810 */ /* 0x004fe20007ffe0ff */
[----:B------:R-:W-:Y:S01]  /*6680*/  @!P3 IMAD.MOV R43, RZ, RZ, -R43 ;  /* 0x000000ffff2bb224 */ /* 0x000fe200078e0a2b */
[C---:B------:R-:W-:Y:S01]  /*6690*/  ISETP.GT.U32.AND P3, PT, R122.reuse, R40, PT ;  /* 0x000000287a00720c */ /* 0x040fe20003f64070 */
[----:B------:R-:W-:Y:S01]  /*66a0*/  IMAD.MOV R4, RZ, RZ, -R4 ;  /* 0x000000ffff047224 */ /* 0x000fe200078e0a04 */
[----:B------:R-:W-:Y:S01]  /*66b0*/  IABS R36, R7 ;  /* 0x0000000700247213 */ /* 0x000fe20000000000 */
[----:B------:R-:W-:Y:S01]  /*66c0*/  @!P4 IMAD.MOV R44, RZ, RZ, -R44 ;  /* 0x000000ffff2cc224 */ /* 0x000fe200078e0a2c */
[----:B------:R-:W-:Y:S01]  /*66d0*/  ISETP.GE.U32.AND P4, PT, R5, 0x7fffff0e, PT ;  /* 0x7fffff0e0500780c */ /* 0x000fe20003f86070 */
[----:B------:R-:W-:Y:S01]  /*66e0*/  IMAD R39, R122, R4, R39 ;  /* 0x000000047a277224 */ /* 0x000fe200078e0227 */
[----:B------:R-:W-:Y:S01]  /*66f0*/  IABS R29, R13 ;  /* 0x0000000d001d7213 */ /* 0x000fe20000000000 */
[----:B------:R-:W-:Y:S01]  /*6700*/  IMAD.HI.U32 R4, R178, R38, RZ ;  /* 0x00000026b2047227 */ /* 0x000fe200078e00ff */
[----:B------:R-:W-:-:S02]  /*6710*/  @!P6 IADD3 R42, R42, -R122, RZ ;  /* 0x8000007a2a2ae210 */ /* 0x000fc40007ffe0ff */
[----:B------:R-:W-:Y:S01]  /*6720*/  ISETP.GE.AND P6, PT, R8, RZ, PT ;  /* 0x000000ff0800720c */ /* 0x000fe20003fc6270 */
[--C-:B------:R-:W-:Y:S01]  /*6730*/  @!P1 IMAD.IADD R41, R41, 0x1, -R122.reuse ;  /* 0x0000000129299824 */ /* 0x100fe200078e0a7a */
[----:B------:R-:W-:Y:S01]  /*6740*/  IADD3 R8, R176, 0x4b, RZ ;  /* 0x0000004bb0087810 */ /* 0x000fe20007ffe0ff */
[----:B------:R-:W-:Y:S01]  /*6750*/  @!P3 IMAD.IADD R40, R40, 0x1, -R122 ;  /* 0x000000012828b824 */ /* 0x000fe200078e0a7a */
[----:B------:R-:W-:Y:S01]  /*6760*/  IADD3 R6, R182, -0x77, RZ ;  /* 0xffffff89b6067810 */ /* 0x000fe20007ffe0ff */
[----:B------:R-:W-:Y:S01]  /*6770*/  IMAD.MOV R4, RZ, RZ, -R4 ;  /* 0x000000ffff047224 */ /* 0x000fe200078e0a04 */
[C---:B------:R-:W-:Y:S01]  /*6780*/  ISETP.GT.U32.AND P1, PT, R122.reuse, R41, PT ;  /* 0x000000297a00720c */ /* 0x040fe20003f24070 */
[----:B------:R-:W-:Y:S01]  /*6790*/  IMAD R5, R183, 0x66, RZ ;  /* 0x00000066b7057824 */ /* 0x000fe200078e02ff */
[C---:B------:R-:W-:Y:S01]  /*67a0*/  ISETP.GT.U32.AND P3, PT, R122.reuse, R40, PT ;  /* 0x000000287a00720c */ /* 0x040fe20003f64070 */
[----:B------:R-:W-:Y:S01]  /*67b0*/  IMAD R38, R122, R4, R38 ;  /* 0x000000047a267224 */ /* 0x000fe200078e0226 */
[----:B------:R-:W-:Y:S01]  /*67c0*/  IABS R37, R8 ;  /* 0x0000000800257213 */ /* 0x000fe20000000000 */
[----:B------:R-:W-:-:S02]  /*67d0*/  IMAD.WIDE R20, R5, 0x4, R18 ;  /* 0x0000000405147825 */ /* 0x000fc400078e0212 */
[----:B------:R-:W-:Y:S02]  /*67e0*/  @!P6 IADD3 R42, -R42, RZ, RZ ;  /* 0x000000ff2a2ae210 */ /* 0x000fe40007ffe1ff */
[----:B------:R-:W-:Y:S01]  /*67f0*/  ISETP.GE.AND P6, PT, R12, RZ, PT ;  /* 0x000000ff0c00720c */ /* 0x000fe20003fc6270 */
[----:B------:R-:W-:Y:S01]  /*6800*/  IMAD.WIDE R14, R5, 0x4, R16 ;  /* 0x00000004050e7825 */ /* 0x000fe200078e0210 */
[----:B------:R1:W-:Y:S01]  /*6810*/  STL.64 [R1+0xc68], R20 ;  /* 0x000c681401007387 */ /* 0x0003e20000100a00 */
[----:B------:R-:W-:Y:S02]  /*6820*/  IADD3 R12, R176, 0x63, RZ ;  /* 0x00000063b00c7810 */ /* 0x000fe40007ffe0ff */
[--C-:B------:R-:W-:Y:S01]  /*6830*/  @!P1 IMAD.IADD R41, R41, 0x1, -R122.reuse ;  /* 0x0000000129299824 */ /* 0x100fe200078e0a7a */
[----:B------:R1:W-:Y:S01]  /*6840*/  LDGSTS.E [R215+0x19800], [R20.64], !P0 ;  /* 0x1980000014d77fae */ /* 0x0003e2000c121846 */
[----:B------:R-:W-:Y:S01]  /*6850*/  @!P3 IMAD.IADD R40, R40, 0x1, -R122 ;  /* 0x000000012828b824 */ /* 0x000fe200078e0a7a */
[----:B------:R-:W-:Y:S01]  /*6860*/  ISETP.GT.U32.AND P3, PT, R122, R39, PT ;  /* 0x000000277a00720c */ /* 0x000fe20003f64070 */
[----:B------:R-:W-:Y:S01]  /*6870*/  IMAD.HI.U32 R5, R178, R37, RZ ;  /* 0x00000025b2057227 */ /* 0x000fe200078e00ff */
[----:B------:R2:W-:Y:S01]  /*6880*/  STL.64 [R1+0xc70], R14 ;  /* 0x000c700e01007387 */ /* 0x0005e20000100a00 */
[----:B------:R-:W-:-:S02]  /*6890*/  ISETP.GE.AND P1, PT, R11, RZ, PT ;  /* 0x000000ff0b00720c */ /* 0x000fc40003f26270 */
[----:B------:R-:W-:Y:S01]  /*68a0*/  @!P6 IMAD.MOV R41, RZ, RZ, -R41 ;  /* 0x000000ffff29e224 */ /* 0x000fe200078e0a29 */
[----:B------:R-:W-:Y:S01]  /*68b0*/  ISETP.GT.U32.AND P6, PT, R122, R38, PT ;  /* 0x000000267a00720c */ /* 0x000fe20003fc4070 */
[----:B------:R-:W-:Y:S01]  /*68c0*/  IMAD.HI.U32 R4, R178, R36, RZ ;  /* 0x00000024b2047227 */ /* 0x000fe200078e00ff */
[----:B------:R-:W-:Y:S01]  /*68d0*/  IADD3 R5, -R5, RZ, RZ ;  /* 0x000000ff05057210 */ /* 0x000fe20007ffe1ff */
[----:B------:R2:W-:Y:S01]  /*68e0*/  LDGSTS.E [R215+0x19a00], [R14.64], !P0 ;  /* 0x19a000000ed77fae */ /* 0x0005e2000c121846 */
[----:B------:R-:W-:Y:S01]  /*68f0*/  IADD3 R11, R176, 0x6b, RZ ;  /* 0x0000006bb00b7810 */ /* 0x000fe20007ffe0ff */
[----:B------:R-:W-:Y:S01]  /*6900*/  IMAD.MOV R4, RZ, RZ, -R4 ;  /* 0x000000ffff047224 */ /* 0x000fe200078e0a04 */
[----:B------:R-:W-:Y:S01]  /*6910*/  IABS R30, R12 ;  /* 0x0000000c001e7213 */ /* 0x000fe20000000000 */
[C---:B------:R-:W-:Y:S01]  /*6920*/  IMAD R37, R122.reuse, R5, R37 ;  /* 0x000000057a257224 */ /* 0x040fe200078e0225 */
[----:B------:R-:W-:Y:S01]  /*6930*/  @!P3 IADD3 R39, R39, -R122, RZ ;  /* 0x8000007a2727b210 */ /* 0x000fe20007ffe0ff */
[----:B------:R-:W-:Y:S01]  /*6940*/  IMAD R5, R183, 0x6a, RZ ;  /* 0x0000006ab7057824 */ /* 0x000fe200078e02ff */
[----:B------:R-:W-:Y:S01]  /*6950*/  STL [R1+0x1108], R8 ;  /* 0x0011080801007387 */ /* 0x000fe20000100800 */
[C---:B------:R-:W-:Y:S01]  /*6960*/  IMAD R36, R122.reuse, R4, R36 ;  /* 0x000000047a247224 */ /* 0x040fe200078e0224 */
[----:B------:R-:W-:Y:S01]  /*6970*/  ISETP.GT.U32.AND P3, PT, R122, R39, PT ;  /* 0x000000277a00720c */ /* 0x000fe20003f64070 */
[----:B------:R-:W-:Y:S01]  /*6980*/  @!P6 IMAD.IADD R38, R38, 0x1, -R122 ;  /* 0x000000012626e824 */ /* 0x000fe200078e0a7a */
[----:B------:R-:W-:Y:S01]  /*6990*/  ISETP.GE.AND P6, PT, R10, RZ, PT ;  /* 0x000000ff0a00720c */ /* 0x000fe20003fc6270 */
[----:B-1----:R-:W-:Y:S01]  /*69a0*/  IMAD.WIDE R20, R5, 0x4, R18 ;  /* 0x0000000405147825 */ /* 0x002fe200078e0212 */
[----:B------:R-:W-:Y:S01]  /*69b0*/  STL [R1+0x1104], R7 ;  /* 0x0011040701007387 */ /* 0x000fe20000100800 */
[----:B------:R-:W-:-:S02]  /*69c0*/  IABS R31, R11 ;  /* 0x0000000b001f7213 */ /* 0x000fc40000000000 */
[----:B--2---:R-:W-:Y:S01]  /*69d0*/  IMAD.WIDE R14, R5, 0x4, R16 ;  /* 0x00000004050e7825 */ /* 0x004fe200078e0210 */
[----:B------:R1:W-:Y:S01]  /*69e0*/  LDGSTS.E [R215+0x1a800], [R20.64], !P2 ;  /* 0x1a80000014d77fae */ /* 0x0003e2000d121846 */
[----:B------:R-:W-:Y:S02]  /*69f0*/  IADD3 R5, R182, -0x7f, RZ ;  /* 0xffffff81b6057810 */ /* 0x000fe40007ffe0ff */
[----:B------:R-:W-:Y:S01]  /*6a00*/  IMAD.HI.U32 R4, R178, R29, RZ ;  /* 0x0000001db2047227 */ /* 0x000fe200078e00ff */
[----:B------:R2:W-:Y:S01]  /*6a10*/  LDGSTS.E [R215+0x1aa00], [R14.64], !P2 ;  /* 0x1aa000000ed77fae */ /* 0x0005e2000d121846 */
[C---:B------:R-:W-:Y:S02]  /*6a20*/  ISETP.GT.U32.AND P2, PT, R122.reuse, R38, PT ;  /* 0x000000267a00720c */ /* 0x040fe40003f44070 */
[----:B------:R-:W-:Y:S01]  /*6a30*/  @!P3 IMAD.IADD R39, R39, 0x1, -R122 ;  /* 0x000000012727b824 */ /* 0x000fe200078e0a7a */
[----:B------:R-:W-:Y:S01]  /*6a40*/  ISETP.GT.U32.AND P3, PT, R122, R37, PT ;  /* 0x000000257a00720c */ /* 0x000fe20003f64070 */
[----:B------:R-:W-:Y:S01]  /*6a50*/  IMAD.MOV R4, RZ, RZ, -R4 ;  /* 0x000000ffff047224 */ /* 0x000fe200078e0a04 */
[----:B------:R-:W-:Y:S01]  /*6a60*/  STL [R1+0x10fc], R13 ;  /* 0x0010fc0d01007387 */ /* 0x000fe20000100800 */
[----:B------:R-:W-:Y:S01]  /*6a70*/  IADD3 R10, R176, 0x73, RZ ;  /* 0x00000073b00a7810 */ /* 0x000fe20007ffe0ff */
[----:B------:R-:W-:Y:S01]  /*6a80*/  @!P1 IMAD.MOV R40, RZ, RZ, -R40 ;  /* 0x000000ffff289224 */ /* 0x000fe200078e0a28 */
[----:B------:R-:W-:Y:S01]  /*6a90*/  @!P6 IADD3 R39, -R39, RZ, RZ ;  /* 0x000000ff2727e210 */ /* 0x000fe20007ffe1ff */
[C---:B------:R-:W-:Y:S01]  /*6aa0*/  IMAD R29, R122.reuse, R4, R29 ;  /* 0x000000047a1d7224 */ /* 0x040fe200078e021d */
[----:B------:R-:W-:Y:S01]  /*6ab0*/  ISETP.GT.U32.AND P6, PT, R122, R36, PT ;  /* 0x000000247a00720c */ /* 0x000fe20003fc4070 */
[----:B------:R-:W-:Y:S01]  /*6ac0*/  IMAD R4, R183, 0x6e, RZ ;  /* 0x0000006eb7047824 */ /* 0x000fe200078e02ff */
[----:B------:R1:W-:Y:S01]  /*6ad0*/  STL.64 [R1+0xca8], R20 ;  /* 0x000ca81401007387 */ /* 0x0003e20000100a00 */
[----:B------:R-:W-:Y:S01]  /*6ae0*/  @!P2 IMAD.IADD R38, R38, 0x1, -R122 ;  /* 0x000000012626a824 */ /* 0x000fe200078e0a7a */
[----:B------:R-:W-:Y:S01]  /*6af0*/  ISETP.GE.U32.AND P2, PT, R5, 0x7fffff02, PT ;  /* 0x7fffff020500780c */ /* 0x000fe20003f46070 */
[----:B------:R-:W-:Y:S01]  /*6b00*/  IMAD.HI.U32 R5, R178, R30, RZ ;  /* 0x0000001eb2057227 */ /* 0x000fe200078e00ff */
[----:B------:R2:W-:Y:S01]  /*6b10*/  STL.64 [R1+0xcb0], R14 ;  /* 0x000cb00e01007387 */ /* 0x0005e20000100a00 */
[----:B------:R-:W-:-:S02]  /*6b20*/  IABS R28, R10 ;  /* 0x0000000a001c7213 */ /* 0x000fc40000000000 */
[----:B------:R-:W-:Y:S01]  /*6b30*/  @!P3 IMAD.IADD R37, R37, 0x1, -R122 ;  /* 0x000000012525b824 */ /* 0x000fe200078e0a7a */
[----:B------:R-:W-:Y:S01]  /*6b40*/  ISETP.GE.AND P3, PT, R9, RZ, PT ;  /* 0x000000ff0900720c */ /* 0x000fe20003f66270 */
[----:B------:R-:W-:Y:S01]  /*6b50*/  IMAD.MOV R5, RZ, RZ, -R5 ;  /* 0x000000ffff057224 */ /* 0x000fe200078e0a05 */
[----:B------:R-:W-:Y:S01]  /*6b60*/  STL [R1+0x10f8], R12 ;  /* 0x0010f80c01007387 */ /* 0x000fe20000100800 */
[----:B------:R-:W-:Y:S01]  /*6b70*/  @!P6 IADD3 R36, R36, -R122, RZ ;  /* 0x8000007a2424e210 */ /* 0x000fe20007ffe0ff */
[----:B-1----:R-:W-:Y:S01]  /*6b80*/  IMAD.WIDE R20, R4, 0x4, R18 ;  /* 0x0000000404147825 */ /* 0x002fe200078e0212 */
[----:B------:R-:W-:Y:S01]  /*6b90*/  ISETP.GT.U32.AND P6, PT, R122, R37, PT ;  /* 0x000000257a00720c */ /* 0x000fe20003fc4070 */
[----:B------:R-:W-:Y:S01]  /*6ba0*/  STL [R1+0x10f4], R11 ;  /* 0x0010f40b01007387 */ /* 0x000fe20000100800 */
[----:B------:R-:W-:Y:S01]  /*6bb0*/  IADD3 R9, R176, 0x7b, RZ ;  /* 0x0000007bb0097810 */ /* 0x000fe20007ffe0ff */
[----:B--2---:R-:W-:Y:S01]  /*6bc0*/  IMAD.WIDE R14, R4, 0x4, R16 ;  /* 0x00000004040e7825 */ /* 0x004fe200078e0210 */
[----:B------:R-:W-:Y:S01]  /*6bd0*/  ISETP.GE.U32.AND P0, PT, R6, 0x7fffff0a, PT ;  /* 0x7fffff0a0600780c */ /* 0x000fe20003f06070 */
[----:B------:R1:W-:Y:S01]  /*6be0*/  LDGSTS.E [R215+0x1b800], [R20.64], !P5 ;  /* 0x1b80000014d77fae */ /* 0x0003e2000e921846 */
[----:B------:R-:W-:Y:S01]  /*6bf0*/  IADD3 R6, R182, -0x7b, RZ ;  /* 0xffffff85b6067810 */ /* 0x000fe20007ffe0ff */
[----:B------:R-:W-:-:S02]  /*6c00*/  IMAD.HI.U32 R4, R178, R31, RZ ;  /* 0x0000001fb2047227 */ /* 0x000fc400078e00ff */
[----:B------:R2:W-:Y:S01]  /*6c10*/  LDGSTS.E [R215+0x1ba00], [R14.64], !P5 ;  /* 0x1ba000000ed77fae */ /* 0x0005e2000e921846 */
[C---:B------:R-:W-:Y:S01]  /*6c20*/  ISETP.GT.U32.AND P5, PT, R122.reuse, R36, PT ;  /* 0x000000247a00720c */ /* 0x040fe20003fa4070 */
[----:B------:R-:W-:Y:S01]  /*6c30*/  @!P3 IMAD.MOV R38, RZ, RZ, -R38 ;  /* 0x000000ffff26b224 */ /* 0x000fe200078e0a26 */
[C---:B------:R-:W-:Y:S01]  /*6c40*/  ISETP.GT.U32.AND P3, PT, R122.reuse, R29, PT ;  /* 0x0000001d7a00720c */ /* 0x040fe20003f64070 */
[----:B------:R-:W-:Y:S01]  /*6c50*/  IMAD R30, R122, R5, R30 ;  /* 0x000000057a1e7224 */ /* 0x000fe200078e021e */
[----:B------:R1:W-:Y:S01]  /*6c60*/  STL.64 [R1+0xce8], R20 ;  /* 0x000ce81401007387 */ /* 0x0003e20000100a00 */
[----:B------:R-:W-:Y:S01]  /*6c70*/  IMAD.MOV R4, RZ, RZ, -R4 ;  /* 0x000000ffff047224 */ /* 0x000fe200078e0a04 */
[----:B------:R-:W-:Y:S01]  /*6c80*/  ISETP.GE.U32.AND P1, PT, R6, 0x7fffff06, PT ;  /* 0x7fffff060600780c */ /* 0x000fe20003f26070 */
[----:B------:R-:W-:Y:S01]  /*6c90*/  @!P6 IMAD.IADD R37, R37, 0x1, -R122 ;  /* 0x000000012525e824 */ /* 0x000fe200078e0a7a */
[C---:B------:R-:W-:Y:S01]  /*6ca0*/  ISETP.GT.U32.AND P6, PT, R122.reuse, R30, PT ;  /* 0x0000001e7a00720c */ /* 0x040fe20003fc4070 */
[----:B------:R-:W-:Y:S01]  /*6cb0*/  IMAD R31, R122, R4, R31 ;  /* 0x000000047a1f7224 */ /* 0x000fe200078e021f */
[----:B------:R2:W-:Y:S01]  /*6cc0*/  STL.64 [R1+0xcf0], R14 ;  /* 0x000cf00e01007387 */ /* 0x0005e20000100a00 */
[----:B------:R-:W-:Y:S01]  /*6cd0*/  IMAD R4, R183, 0x72, RZ ;  /* 0x00000072b7047824 */ /* 0x000fe200078e02ff */
[----:B------:R-:W-:Y:S01]  /*6ce0*/  IADD3 R6, R182, -0x4, RZ ;  /* 0xfffffffcb6067810 */ /* 0x000fe20007ffe0ff */
[----:B------:R-:W-:Y:S01]  /*6cf0*/  IMAD.HI.U32 R5, R178, R28, RZ ;  /* 0x0000001cb2057227 */ /* 0x000fe200078e00ff */
[----:B------:R-:W-:Y:S01]  /*6d00*/  @!P5 IADD3 R36, R36, -R122, RZ ;  /* 0x8000007a2424d210 */ /* 0x000fe20007ffe0ff */
[----:B------:R-:W-:Y:S01]  /*6d10*/  STL [R1+0x10ec], R10 ;  /* 0x0010ec0a01007387 */ /* 0x000fe20000100800 */
[----:B------:R-:W-:Y:S01]  /*6d20*/  ISETP.GE.AND P5, PT, R8, RZ, PT ;  /* 0x000000ff0800720c */ /* 0x000fe20003fa6270 */
[----:B------:R-:W-:Y:S01]  /*6d30*/  IMAD.WIDE R22, R4, 0x4, R18 ;  /* 0x0000000404167825 */ /* 0x000fe200078e0212 */
[----:B------:R-:W-:Y:S01]  /*6d40*/  IADD3 R8, R176, 0xc, RZ ;  /* 0x0000000cb0087810 */ /* 0x000fe20007ffe0ff */
[----:B------:R-:W-:Y:S02]  /*6d50*/  STL [R1+0x10e8], R9 ;  /* 0x0010e80901007387 */ /* 0x000fe40000100800 */
[----:B-1----:R-:W-:Y:S01]  /*6d60*/  IMAD.WIDE R20, R4, 0x4, R16 ;  /* 0x0000000404147825 */ /* 0x002fe200078e0210 */
[----:B--2---:R-:W-:Y:S01]  /*6d70*/  IABS R15, R9 ;  /* 0x00000009000f7213 */ /* 0x004fe20000000000 */
[----:B------:R1:W-:Y:S02]  /*6d80*/  LDGSTS.E [R215+0x1c800], [R22.64], !P4 ;  /* 0x1c80000016d77fae */ /* 0x0003e4000e121846 */
[--C-:B------:R-:W-:Y:S01]  /*6d90*/  @!P3 IMAD.IADD R29, R29, 0x1, -R122.reuse ;  /* 0x000000011d1db824 */ /* 0x100fe200078e0a7a */
[----:B------:R-:W-:Y:S01]  /*6da0*/  ISETP.GE.AND P3, PT, R7, RZ, PT ;  /* 0x000000ff0700720c */ /* 0x000fe20003f66270 */
[----:B------:R2:W-:Y:S01]  /*6db0*/  LDGSTS.E [R215+0x1ca00], [R20.64], !P4 ;  /* 0x1ca0000014d77fae */ /* 0x0005e2000e121846 */
[----:B------:R-:W-:Y:S01]  /*6dc0*/  @!P6 IMAD.IADD R30, R30, 0x1, -R122 ;  /* 0x000000011e1ee824 */ /* 0x000fe200078e0a7a */
[----:B------:R-:W-:Y:S01]  /*6dd0*/  IADD3 R7, R176, 0x14, RZ ;  /* 0x00000014b0077810 */ /* 0x000fe20007ffe0ff */
[----:B------:R-:W-:Y:S01]  /*6de0*/  IMAD.MOV R5, RZ, RZ, -R5 ;  /* 0x000000ffff057224 */ /* 0x000fe200078e0a05 */
[----:B------:R-:W-:Y:S01]  /*6df0*/  ISETP.GT.U32.AND P4, PT, R122, R29, PT ;  /* 0x0000001d7a00720c */ /* 0x000fe20003f84070 */
[----:B------:R-:W-:Y:S01]  /*6e00*/  IMAD.HI.U32 R4, R178, R15, RZ ;  /* 0x0000000fb2047227 */ /* 0x000fe200078e00ff */
[C---:B------:R-:W-:Y:S01]  /*6e10*/  ISETP.GT.U32.AND P6, PT, R122.reuse, R30, PT ;  /* 0x0000001e7a00720c */ /* 0x040fe20003fc4070 */
[----:B------:R1:W-:Y:S02]  /*6e20*/  STL.64 [R1+0xd28], R22 ;  /* 0x000d281601007387 */ /* 0x0003e40000100a00 */
[----:B------:R-:W-:Y:S01]  /*6e30*/  IMAD R28, R122, R5, R28 ;  /* 0x000000057a1c7224 */ /* 0x000fe200078e021c */
[----:B------:R-:W-:Y:S01]  /*6e40*/  IADD3 R4, -R4, RZ, RZ ;  /* 0x000000ff04047210 */ /* 0x000fe20007ffe1ff */
[----:B------:R-:W-:Y:S01]  /*6e50*/  @!P5 IMAD.MOV R37, RZ, RZ, -R37 ;  /* 0x000000ffff25d224 */ /* 0x000fe200078e0a25 */
[----:B------:R-:W-:Y:S01]  /*6e60*/  ISETP.GT.U32.AND P5, PT, R122, R31, PT ;  /* 0x0000001f7a00720c */ /* 0x000fe20003fa4070 */
[----:B------:R2:W-:Y:S01]  /*6e70*/  STL.64 [R1+0xd30], R20 ;  /* 0x000d301401007387 */ /* 0x0005e20000100a00 */
[----:B------:R-:W-:Y:S01]  /*6e80*/  @!P3 IMAD.MOV R36, RZ, RZ, -R36 ;  /* 0x000000ffff24b224 */ /* 0x000fe200078e0a24 */
[----:B------:R-:W-:Y:S01]  /*6e90*/  ISETP.GE.U32.AND P3, PT, R6, 0x7fffff7d, PT ;  /* 0x7fffff7d0600780c */ /* 0x000fe20003f66070 */
[----:B------:R-:W-:Y:S01]  /*6ea0*/  IMAD R15, R122, R4, R15 ;  /* 0x000000047a0f7224 */ /* 0x000fe200078e020f */
[----:B------:R-:W-:Y:S01]  /*6eb0*/  IADD3 R5, R182, -0x8, RZ ;  /* 0xfffffff8b6057810 */ /* 0x000fe20007ffe0ff */
[----:B------:R-:W-:Y:S01]  /*6ec0*/  @!P4 IMAD.IADD R29, R29, 0x1, -R122 ;  /* 0x000000011d1dc824 */ /* 0x000fe200078e0a7a */
[----:B------:R-:W-:Y:S01]  /*6ed0*/  ISETP.GT.U32.AND P4, PT, R122, R28, PT ;  /* 0x0000001c7a00720c */ /* 0x000fe20003f84070 */
[----:B------:R-:W-:Y:S01]  /*6ee0*/  IMAD R4, R183, 0x76, RZ ;  /* 0x00000076b7047824 */ /* 0x000fe200078e02ff */
[----:B------:R-:W-:-:S02]  /*6ef0*/  @!P6 IADD3 R30, R30, -R122, RZ ;  /* 0x8000007a1e1ee210 */ /* 0x000fc40007ffe0ff */
[----:B------:R-:W-:Y:S01]  /*6f00*/  ISETP.GE.AND P6, PT, R13, RZ, PT ;  /* 0x000000ff0d00720c */ /* 0x000fe20003fc6270 */
[----:B----4-:R-:W-:Y:S01]  /*6f10*/  IMAD.WIDE R24, R4, 0x4, R18 ;  /* 0x0000000404187825 */ /* 0x010fe200078e0212 */
[----:B-1----:R-:W-:Y:S02]  /*6f20*/  IADD3 R22, R176, 0x4, RZ ;  /* 0x00000004b0167810 */ /* 0x002fe40007ffe0ff */
[----:B------:R-:W-:Y:S01]  /*6f30*/  IABS R13, R8 ;  /* 0x00000008000d7213 */ /* 0x000fe20000000000 */
[----:B--2---:R-:W-:Y:S01]  /*6f40*/  IMAD.WIDE R20, R4, 0x4, R16 ;  /* 0x0000000404147825 */ /* 0x004fe200078e0210 */
[----:B------:R1:W-:Y:S01]  /*6f50*/  LDGSTS.E [R215+0x1d800], [R24.64], !P0 ;  /* 0x1d80000018d77fae */ /* 0x0003e2000c121846 */
[----:B------:R-:W-:Y:S02]  /*6f60*/  IABS R14, R22 ;  /* 0x00000016000e7213 */ /* 0x000fe40000000000 */
[--C-:B------:R-:W-:Y:S01]  /*6f70*/  @!P4 IMAD.IADD R28, R28, 0x1, -R122.reuse ;  /* 0x000000011c1cc824 */ /* 0x100fe200078e0a7a */
[----:B------:R2:W-:Y:S01]  /*6f80*/  LDGSTS.E [R215+0x1da00], [R20.64], !P0 ;  /* 0x1da0000014d77fae */ /* 0x0005e2000c121846 */
[----:B------:R-:W-:Y:S01]  /*6f90*/  @!P5 IMAD.IADD R31, R31, 0x1, -R122 ;  /* 0x000000011f1fd824 */ /* 0x000fe200078e0a7a */
[----:B------:R-:W-:Y:S01]  /*6fa0*/  ISETP.GE.AND P5, PT, R12, RZ, PT ;  /* 0x000000ff0c00720c */ /* 0x000fe20003fa6270 */
[----:B------:R-:W-:Y:S01]  /*6fb0*/  @!P6 IMAD.MOV R29, RZ, RZ, -R29 ;  /* 0x000000ffff1de224 */ /* 0x000fe200078e0a1d */
[----:B------:R-:W-:Y:S01]  /*6fc0*/  ISETP.GT.U32.AND P0, PT, R122, R28, PT ;  /* 0x0000001c7a00720c */ /* 0x000fe20003f04070 */
[----:B------:R-:W-:Y:S01]  /*6fd0*/  IMAD.HI.U32 R6, R178, R14, RZ ;  /* 0x0000000eb2067227 */ /* 0x000fe200078e00ff */
[C---:B------:R-:W-:Y:S01]  /*6fe0*/  ISETP.GT.U32.AND P6, PT, R122.reuse, R15, PT ;  /* 0x0000000f7a00720c */ /* 0x040fe20003fc4070 */
[----:B------:R-:W-:Y:S01]  /*6ff0*/  STL [R1+0xfd0], R22 ;  /* 0x000fd01601007387 */ /* 0x000fe20000100800 */
[C---:B------:R-:W-:Y:S01]  /*7000*/  ISETP.GT.U32.AND P4, PT, R122.reuse, R31, PT ;  /* 0x0000001f7a00720c */ /* 0x040fe20003f84070 */
[----:B------:R-:W-:Y:S01]  /*7010*/  IMAD.MOV R6, RZ, RZ, -R6 ;  /* 0x000000ffff067224 */ /* 0x000fe200078e0a06 */
[----:B------:R-:W-:Y:S01]  /*7020*/  IABS R12, R7 ;  /* 0x00000007000c7213 */ /* 0x000fe20000000000 */
[----:B------:R-:W-:Y:S02]  /*7030*/  STL [R1+0x1094], R8 ;  /* 0x0010940801007387 */ /* 0x000fe40000100800 */
[----:B------:R-:W-:-:S02]  /*7040*/  IMAD R14, R122, R6, R14 ;  /* 0x000000067a0e7224 */ /* 0x000fc400078e020e */
[----:B------:R-:W-:Y:S01]  /*7050*/  @!P5 IADD3 R30, -R30, RZ, RZ ;  /* 0x000000ff1e1ed210 */ /* 0x000fe20007ffe1ff */
[----:B------:R-:W-:Y:S01]  /*7060*/  IMAD.HI.U32 R4, R178, R12, RZ ;  /* 0x0000000cb2047227 */ /* 0x000fe200078e00ff */
[----:B------:R-:W-:Y:S01]  /*7070*/  @!P0 IADD3 R28, R28, -R122, RZ ;  /* 0x8000007a1c1c8210 */ /* 0x000fe20007ffe0ff */
[----:B------:R-:W-:Y:S01]  /*7080*/  STL [R1+0x10a0], R7 ;  /* 0x0010a00701007387 */ /* 0x000fe20000100800 */
[----:B------:R-:W-:Y:S01]  /*7090*/  ISETP.GE.AND P0, PT, R10, RZ, PT ;  /* 0x000000ff0a00720c */ /* 0x000fe20003f06270 */
[--C-:B------:R-:W-:Y:S01]  /*70a0*/  @!P6 IMAD.IADD R15, R15, 0x1, -R122.reuse ;  /* 0x000000010f0fe824 */ /* 0x100fe200078e0a7a */
[----:B------:R-:W-:Y:S01]  /*70b0*/  ISETP.GE.U32.AND P5, PT, R5, 0x7fffff79, PT ;  /* 0x7fffff790500780c */ /* 0x000fe20003fa6070 */
[----:B------:R-:W-:Y:S01]  /*70c0*/  @!P4 IMAD.IADD R31, R31, 0x1, -R122 ;  /* 0x000000011f1fc824 */ /* 0x000fe200078e0a7a */
[----:B------:R-:W-:Y:S01]  /*70d0*/  ISETP.GE.AND P4, PT, R11, RZ, PT ;  /* 0x000000ff0b00720c */ /* 0x000fe20003f86270 */
[----:B------:R-:W-:Y:S01]  /*70e0*/  IMAD.HI.U32 R5, R178, R13, RZ ;  /* 0x0000000db2057227 */ /* 0x000fe200078e00ff */
[----:B------:R-:W-:Y:S01]  /*70f0*/  ISETP.GT.U32.AND P6, PT, R122, R15, PT ;  /* 0x0000000f7a00720c */ /* 0x000fe20003fc4070 */
[----:B------:R1:W-:Y:S02]  /*7100*/  STL.64 [R1+0xd68], R24 ;  /* 0x000d681801007387 */ /* 0x0003e40000100a00 */
[----:B------:R-:W-:-:S02]  /*7110*/  IMAD.MOV R5, RZ, RZ, -R5 ;  /* 0x000000ffff057224 */ /* 0x000fc400078e0a05 */
[----:B------:R-:W-:Y:S01]  /*7120*/  IMAD.MOV R4, RZ, RZ, -R4 ;  /* 0x000000ffff047224 */ /* 0x000fe200078e0a04 */
[----:B------:R2:W-:Y:S01]  /*7130*/  STL.64 [R1+0xd70], R20 ;  /* 0x000d701401007387 */ /* 0x0005e20000100a00 */
[----:B------:R-:W-:Y:S01]  /*7140*/  @!P0 IADD3 R28, -R28, RZ, RZ ;  /* 0x000000ff1c1c8210 */ /* 0x000fe20007ffe1ff */
[C---:B------:R-:W-:Y:S01]  /*7150*/  IMAD R13, R122.reuse, R5, R13 ;  /* 0x000000057a0d7224 */ /* 0x040fe200078e020d */
[C---:B------:R-:W-:Y:S01]  /*7160*/  ISETP.GT.U32.AND P0, PT, R122.reuse, R14, PT ;  /* 0x0000000e7a00720c */ /* 0x040fe20003f04070 */
[C---:B------:R-:W-:Y:S02]  /*7170*/  IMAD R12, R122.reuse, R4, R12 ;  /* 0x000000047a0c7224 */ /* 0x040fe400078e020c */
[----:B------:R-:W-:Y:S01]  /*7180*/  @!P4 IMAD.MOV R31, RZ, RZ, -R31 ;  /* 0x000000ffff1fc224 */ /* 0x000fe200078e0a1f */
[----:B------:R-:W-:Y:S01]  /*7190*/  ISETP.GE.AND P4, PT, R9, RZ, PT ;  /* 0x000000ff0900720c */ /* 0x000fe20003f86270 */
[----:B------:R-:W-:Y:S01]  /*71a0*/  @!P6 IMAD.IADD R15, R15, 0x1, -R122 ;  /* 0x000000010f0fe824 */ /* 0x000fe200078e0a7a */
[----:B------:R-:W-:Y:S01]  /*71b0*/  ISETP.GT.U32.AND P6, PT, R122, R13, PT ;  /* 0x0000000d7a00720c */ /* 0x000fe20003fc4070 */
[----:B------:R-:W-:Y:S01]  /*71c0*/  IMAD R6, R183, 0x7a, RZ ;  /* 0x0000007ab7067824 */ /* 0x000fe200078e02ff */
[----:B-1----:R-:W-:-:S02]  /*71d0*/  IADD3 R24, R176, 0x24, RZ ;  /* 0x00000024b0187810 */ /* 0x002fc40007ffe0ff */
[----:B--2---:R-:W-:Y:S01]  /*71e0*/  IADD3 R20, R176, 0x1c, RZ ;  /* 0x0000001cb0147810 */ /* 0x004fe20007ffe0ff */
[----:B------:R-:W-:Y:S01]  /*71f0*/  IMAD.WIDE R26, R6, 0x4, R18 ;  /* 0x00000004061a7825 */ /* 0x000fe200078e0212 */
[----:B------:R-:W-:Y:S02]  /*7200*/  IADD3 R21, R176, 0x2c, RZ ;  /* 0x0000002cb0157810 */ /* 0x000fe40007ffe0ff */
[----:B------:R-:W-:Y:S01]  /*7210*/  @!P0 IADD3 R14, R14, -R122, RZ ;  /* 0x8000007a0e0e8210 */ /* 0x000fe20007ffe0ff */
[----:B------:R-:W-:Y:S01]  /*7220*/  STL [R1+0x10b4], R20 ;  /* 0x0010b41401007387 */ /* 0x000fe20000100800 */
[----:B------:R-:W-:Y:S01]  /*7230*/  IABS R11, R20 ;  /* 0x00000014000b7213 */ /* 0x000fe20000000000 */
[----:B------:R-:W-:Y:S01]  /*7240*/  @!P4 IMAD.MOV R15, RZ, RZ, -R15 ;  /* 0x000000ffff0fc224 */ /* 0x000fe200078e0a0f */
[C---:B------:R-:W-:Y:S01]  /*7250*/  ISETP.GT.U32.AND P0, PT, R122.reuse, R14, PT ;  /* 0x0000000e7a00720c */ /* 0x040fe20003f04070 */
[----:B------:R-:W-:Y:S01]  /*7260*/  @!P6 IMAD.IADD R13, R13, 0x1, -R122 ;  /* 0x000000010d0de824 */ /* 0x000fe200078e0a7a */
[----:B------:R-:W-:Y:S01]  /*7270*/  ISETP.GT.U32.AND P4, PT, R122, R12, PT ;  /* 0x0000000c7a00720c */ /* 0x000fe20003f84070 */
[----:B------:R-:W-:Y:S01]  /*7280*/  IMAD.HI.U32 R4, R178, R11, RZ ;  /* 0x0000000bb2047227 */ /* 0x000fe200078e00ff */
[----:B------:R-:W-:Y:S01]  /*7290*/  ISETP.GE.AND P6, PT, R22, RZ, PT ;  /* 0x000000ff1600720c */ /* 0x000fe20003fc6270 */
[----:B------:R1:W-:Y:S01]  /*72a0*/  LDGSTS.E [R215+0x1e800], [R26.64], !P1 ;  /* 0x1e8000001ad77fae */ /* 0x0003e2000c921846 */
[----:B------:R-:W-:Y:S01]  /*72b0*/  IABS R9, R21 ;  /* 0x0000001500097213 */ /* 0x000fe20000000000 */
[----:B------:R-:W-:Y:S01]  /*72c0*/  IMAD.WIDE R22, R6, 0x4, R16 ;  /* 0x0000000406167825 */ /* 0x000fe200078e0210 */
[----:B------:R-:W-:Y:S01]  /*72d0*/  IABS R10, R24 ;  /* 0x00000018000a7213 */ /* 0x000fe20000000000 */
[----:B------:R-:W-:Y:S02]  /*72e0*/  STL [R1+0x10c8], R24 ;  /* 0x0010c81801007387 */ /* 0x000fe40000100800 */
[----:B------:R-:W-:-:S02]  /*72f0*/  IMAD.MOV R4, RZ, RZ, -R4 ;  /* 0x000000ffff047224 */ /* 0x000fc400078e0a04 */
[----:B------:R2:W-:Y:S01]  /*7300*/  LDGSTS.E [R215+0x1ea00], [R22.64], !P1 ;  /* 0x1ea0000016d77fae */ /* 0x0005e2000c921846 */
[----:B------:R-:W-:Y:S01]  /*7310*/  @!P0 IMAD.IADD R14, R14, 0x1, -R122 ;  /* 0x000000010e0e8824 */ /* 0x000fe200078e0a7a */
[C---:B------:R-:W-:Y:S01]  /*7320*/  ISETP.GT.U32.AND P1, PT, R122.reuse, R13, PT ;  /* 0x0000000d7a00720c */ /* 0x040fe20003f24070 */
[----:B------:R-:W-:Y:S01]  /*7330*/  IMAD R11, R122, R4, R11 ;  /* 0x000000047a0b7224 */ /* 0x000fe200078e020b */
[----:B------:R-:W-:Y:S01]  /*7340*/  @!P4 IADD3 R12, R12, -R122, RZ ;  /* 0x8000007a0c0cc210 */ /* 0x000fe20007ffe0ff */
[----:B------:R-:W-:Y:S01]  /*7350*/  @!P6 IMAD.MOV R14, RZ, RZ, -R14 ;  /* 0x000000ffff0ee224 */ /* 0x000fe200078e0a0e */
[----:B------:R-:W-:Y:S01]  /*7360*/  ISETP.GE.AND P6, PT, R8, RZ, PT ;  /* 0x000000ff0800720c */ /* 0x000fe20003fc6270 */
[----:B------:R-:W-:Y:S01]  /*7370*/  IMAD.HI.U32 R4, R178, R9, RZ ;  /* 0x00000009b2047227 */ /* 0x000fe200078e00ff */
[C---:B------:R-:W-:Y:S01]  /*7380*/  ISETP.GT.U32.AND P4, PT, R122.reuse, R12, PT ;  /* 0x0000000c7a00720c */ /* 0x040fe20003f84070 */
[----:B------:R-:W-:Y:S01]  /*7390*/  STL [R1+0x10dc], R21 ;  /* 0x0010dc1501007387 */ /* 0x000fe20000100800 */
[----:B------:R-:W-:Y:S01]  /*73a0*/  ISETP.GT.U32.AND P0, PT, R122, R11, PT ;  /* 0x0000000b7a00720c */ /* 0x000fe20003f04070 */
[----:B------:R-:W-:Y:S01]  /*73b0*/  IMAD.HI.U32 R5, R178, R10, RZ ;  /* 0x0000000ab2057227 */ /* 0x000fe200078e00ff */
[----:B------:R-:W-:Y:S01]  /*73c0*/  IABS R8, R34 ;  /* 0x0000002200087213 */ /* 0x000fe20000000000 */
[----:B------:R-:W-:Y:S02]  /*73d0*/  STL.64 [R1+0xda8], R26 ;  /* 0x000da81a01007387 */ /* 0x000fe40000100a00 */
[----:B------:R-:W-:-:S02]  /*73e0*/  IMAD.MOV R4, RZ, RZ, -R4 ;  /* 0x000000ffff047224 */ /* 0x000fc400078e0a04 */
[----:B------:R-:W-:Y:S01]  /*73f0*/  IMAD.MOV R5, RZ, RZ, -R5 ;  /* 0x000000ffff057224 */ /* 0x000fe200078e0a05 */
[----:B------:R2:W-:Y:S01]  /*7400*/  STL.64 [R1+0xdb0], R22 ;  /* 0x000db01601007387 */ /* 0x0005e20000100a00 */
[----:B------:R-:W-:Y:S02]  /*7410*/  IMAD R9, R122, R4, R9 ;  /* 0x000000047a097224 */ /* 0x000fe400078e0209 */
[----:B------:R-:W-:Y:S01]  /*7420*/  @!P1 IMAD.IADD R13, R13, 0x1, -R122 ;  /* 0x000000010d0d9824 */ /* 0x000fe200078e0a7a */
[----:B------:R-:W-:Y:S01]  /*7430*/  @!P4 IADD3 R12, R12, -R122, RZ ;  /* 0x8000007a0c0cc210 */ /* 0x000fe20007ffe0ff */
[C---:B------:R-:W-:Y:S01]  /*7440*/  IMAD R10, R122.reuse, R5, R10 ;  /* 0x000000057a0a7224 */ /* 0x040fe200078e020a */
[----:B------:R-:W-:Y:S01]  /*7450*/  ISETP.GE.AND P1, PT, R7, RZ, PT ;  /* 0x000000ff0700720c */ /* 0x000fe20003f26270 */
[----:B------:R-:W-:Y:S01]  /*7460*/  @!P6 IMAD.MOV R13, RZ, RZ, -R13 ;  /* 0x000000ffff0de224 */ /* 0x000fe200078e0a0d */
[C---:B------:R-:W-:Y:S01]  /*7470*/  ISETP.GT.U32.AND P6, PT, R122.reuse, R9, PT ;  /* 0x000000097a00720c */ /* 0x040fe20003fc4070 */
[----:B------:R-:W-:Y:S01]  /*7480*/  @!P0 IMAD.IADD R11, R11, 0x1, -R122 ;  /* 0x000000010b0b8824 */ /* 0x000fe200078e0a7a */
[----:B------:R-:W-:Y:S01]  /*7490*/  ISETP.GT.U32.AND P4, PT, R122, R10, PT ;  /* 0x0000000a7a00720c */ /* 0x000fe20003f84070 */
[----:B------:R-:W-:Y:S01]  /*74a0*/  IMAD.HI.U32 R4, R178, R8, RZ ;  /* 0x00000008b2047227 */ /* 0x000fe200078e00ff */
[----:B--2---:R-:W-:Y:S01]  /*74b0*/  IADD3 R23, R176, 0x3c, RZ ;  /* 0x0000003cb0177810 */ /* 0x004fe20007ffe0ff */
[----:B------:R-:W-:Y:S01]  /*74c0*/  STL [R1+0x10d4], R34 ;  /* 0x0010d42201007387 */ /* 0x000fe20000100800 */
[----:B------:R-:W-:Y:S01]  /*74d0*/  ISETP.GT.U32.AND P0, PT, R122, R11, PT ;  /* 0x0000000b7a00720c */ /* 0x000fe20003f04070 */
[----:B------:R-:W-:Y:S01]  /*74e0*/  IMAD.MOV R4, RZ, RZ, -R4 ;  /* 0x000000ffff047224 */ /* 0x000fe200078e0a04 */
[----:B------:R-:W-:Y:S01]  /*74f0*/  IADD3 R5, R182, -0xc, RZ ;  /* 0xfffffff4b6057810 */ /* 0x000fe20007ffe0ff */
[----:B------:R-:W-:Y:S01]  /*7500*/  STL [R1+0x10d0], R23 ;  /* 0x0010d01701007387 */ /* 0x000fe20000100800 */
[----:B------:R-:W-:Y:S01]  /*7510*/  IABS R7, R23 ;  /* 0x0000001700077213 */ /* 0x000fe20000000000 */
[----:B------:R-:W-:Y:S01]  /*7520*/  IMAD R8, R122, R4, R8 ;  /* 0x000000047a087224 */ /* 0x000fe200078e0208 */
[C---:B------:R-:W-:Y:S01]  /*7530*/  IADD3 R22, R176.reuse, 0x44, RZ ;  /* 0x00000044b0167810 */ /* 0x040fe20007ffe0ff */
[----:B------:R-:W-:Y:S01]  /*7540*/  @!P6 IMAD.IADD R9, R9, 0x1, -R122 ;  /* 0x000000010909e824 */ /* 0x000fe200078e0a7a */
[----:B-1----:R-:W-:Y:S01]  /*7550*/  IADD3 R27, R176, 0x54, RZ ;  /* 0x00000054b01b7810 */ /* 0x002fe20007ffe0ff */
[----:B------:R-:W-:Y:S01]  /*7560*/  @!P1 IMAD.MOV R12, RZ, RZ, -R12 ;  /* 0x000000ffff0c9224 */ /* 0x000fe200078e0a0c */
[----:B------:R-:W-:Y:S01]  /*7570*/  @!P4 IADD3 R10, R10, -R122, RZ ;  /* 0x8000007a0a0ac210 */ /* 0x000fe20007ffe0ff */
[----:B------:R-:W-:Y:S01]  /*7580*/  STL [R1+0x10cc], R22 ;  /* 0x0010cc1601007387 */ /* 0x000fe20000100800 */
[C---:B------:R-:W-:Y:S01]  /*7590*/  ISETP.GT.U32.AND P6, PT, R122.reuse, R9, PT ;  /* 0x000000097a00720c */ /* 0x040fe20003fc4070 */
[----:B------:R-:W-:Y:S01]  /*75a0*/  @!P0 IMAD.IADD R11, R11, 0x1, -R122 ;  /* 0x000000010b0b8824 */ /* 0x000fe200078e0a7a */
[----:B------:R-:W-:Y:S01]  /*75b0*/  ISETP.GT.U32.AND P4, PT, R122, R10, PT ;  /* 0x0000000a7a00720c */ /* 0x000fe20003f84070 */
[----:B------:R-:W-:Y:S01]  /*75c0*/  STL [R1+0x10c4], R68 ;  /* 0x0010c44401007387 */ /* 0x000fe20000100800 */
[----:B------:R-:W-:Y:S01]  /*75d0*/  ISETP.GE.U32.AND P0, PT, R5, 0x7fffff75, PT ;  /* 0x7fffff750500780c */ /* 0x000fe20003f06070 */
[----:B------:R-:W-:Y:S01]  /*75e0*/  IMAD.HI.U32 R5, R178, R7, RZ ;  /* 0x00000007b2057227 */ /* 0x000fe200078e00ff */
[----:B------:R-:W-:Y:S01]  /*75f0*/  IABS R6, R22 ;  /* 0x0000001600067213 */ /* 0x000fe20000000000 */
[----:B------:R-:W-:Y:S01]  /*7600*/  STL [R1+0x10c0], R27 ;  /* 0x0010c01b01007387 */ /* 0x000fe20000100800 */
[----:B------:R-:W-:-:S02]  /*7610*/  ISETP.GE.AND P1, PT, R20, RZ, PT ;  /* 0x000000ff1400720c */ /* 0x000fc40003f26270 */
[----:B------:R-:W-:Y:S01]  /*7620*/  IADD3 R5, -R5, RZ, RZ ;  /* 0x000000ff05057210 */ /* 0x000fe20007ffe1ff */
[----:B------:R-:W-:Y:S01]  /*7630*/  IMAD.HI.U32 R4, R178, R6, RZ ;  /* 0x00000006b2047227 */ /* 0x000fe200078e00ff */
[----:B------:R-:W-:Y:S02]  /*7640*/  IADD3 R20, R182, -0x10, RZ ;  /* 0xfffffff0b6147810 */ /* 0x000fe40007ffe0ff */
[----:B------:R-:W-:Y:S01]  /*7650*/  @!P6 IADD3 R9, R9, -R122, RZ ;  /* 0x8000007a0909e210 */ /* 0x000fe20007ffe0ff */
[----:B------:R-:W-:Y:S01]  /*7660*/  @!P4 IMAD.IADD R10, R10, 0x1, -R122 ;  /* 0x000000010a0ac824 */ /* 0x000fe200078e0a7a */
[----:B------:R-:W-:Y:S01]  /*7670*/  ISETP.GE.AND P6, PT, R24, RZ, PT ;  /* 0x000000ff1800720c */ /* 0x000fe20003fc6270 */
[----:B------:R-:W-:Y:S01]  /*7680*/  IMAD.MOV R4, RZ, RZ, -R4 ;  /* 0x000000ffff047224 */ /* 0x000fe200078e0a04 */
[C---:B------:R-:W-:Y:S01]  /*7690*/  ISETP.GT.U32.AND P4, PT, R122.reuse, R8, PT ;  /* 0x000000087a00720c */ /* 0x040fe20003f84070 */
[C---:B------:R-:W-:Y:S01]  /*76a0*/  IMAD R7, R122.reuse, R5, R7 ;  /* 0x000000057a077224 */ /* 0x040fe200078e0207 */
[----:B------:R-:W-:Y:S01]  /*76b0*/  IABS R5, R68 ;  /* 0x0000004400057213 */ /* 0x000fe20000000000 */
[----:B------:R-:W-:Y:S01]  /*76c0*/  IMAD R6, R122, R4, R6 ;  /* 0x000000047a067224 */ /* 0x000fe200078e0206 */
[----:B------:R-:W-:Y:S01]  /*76d0*/  IADD3 R26, R176, 0x5c, RZ ;  /* 0x0000005cb01a7810 */ /* 0x000fe20007ffe0ff */
[----:B------:R-:W-:-:S02]  /*76e0*/  IMAD R4, R183, 0x7e, RZ ;  /* 0x0000007eb7047824 */ /* 0x000fc400078e02ff */
[----:B------:R-:W-:Y:S01]  /*76f0*/  @!P1 IMAD.MOV R11, RZ, RZ, -R11 ;  /* 0x000000ffff0b9224 */ /* 0x000fe200078e0a0b */
[----:B------:R-:W-:Y:S01]  /*7700*/  ISETP.GE.U32.AND P1, PT, R20, 0x7fffff71, PT ;  /* 0x7fffff711400780c */ /* 0x000fe20003f26070 */
[----:B------:R-:W-:Y:S01]  /*7710*/  IMAD.WIDE R32, R4, 0x4, R18 ;  /* 0x0000000404207825 */ /* 0x000fe200078e0212 */
[----:B------:R-:W-:Y:S01]  /*7720*/  STL [R1+0x10bc], R26 ;  /* 0x0010bc1a01007387 */ /* 0x000fe20000100800 */
[----:B------:R-:W-:Y:S02]  /*7730*/  IABS R124, R26 ;  /* 0x0000001a007c7213 */ /* 0x000fe40000000000 */
[----:B------:R-:W-:Y:S01]  /*7740*/  @!P6 IMAD.MOV R10, RZ, RZ, -R10 ;  /* 0x000000ffff0ae224 */ /* 0x000fe200078e0a0a */
[----:B------:R-:W-:Y:S01]  /*7750*/  ISETP.GT.U32.AND P6, PT, R122, R7, PT ;  /* 0x000000077a00720c */ /* 0x000fe20003fc4070 */
[----:B------:R-:W-:Y:S01]  /*7760*/  @!P4 IMAD.IADD R8, R8, 0x1, -R122 ;  /* 0x000000010808c824 */ /* 0x000fe200078e0a7a */
[----:B------:R-:W-:Y:S01]  /*7770*/  ISETP.GE.AND P4, PT, R21, RZ, PT ;  /* 0x000000ff1500720c */ /* 0x000fe20003f86270 */
[----:B------:R-:W-:Y:S01]  /*7780*/  IMAD.WIDE R24, R4, 0x4, R16 ;  /* 0x0000000404187825 */ /* 0x000fe200078e0210 */
[----:B------:R1:W-:Y:S01]  /*7790*/  LDGSTS.E [R215+0x1f800], [R32.64], !P2 ;  /* 0x1f80000020d77fae */ /* 0x0003e2000d121846 */
[----:B------:R-:W-:-:S02]  /*77a0*/  IABS R4, R27 ;  /* 0x0000001b00047213 */ /* 0x000fc40000000000 */
[----:B------:R-:W-:Y:S01]  /*77b0*/  IMAD.HI.U32 R21, R178, R5, RZ ;  /* 0x00000005b2157227 */ /* 0x000fe200078e00ff */
[----:B------:R2:W-:Y:S01]  /*77c0*/  LDGSTS.E [R215+0x1fa00], [R24.64], !P2 ;  /* 0x1fa0000018d77fae */ /* 0x0005e2000d121846 */
[----:B------:R-:W-:Y:S02]  /*77d0*/  ISETP.GT.U32.AND P2, PT, R122, R8, PT ;  /* 0x000000087a00720c */ /* 0x000fe40003f44070 */
[----:B------:R-:W-:Y:S01]  /*77e0*/  IMAD.MOV R21, RZ, RZ, -R21 ;  /* 0x000000ffff157224 */ /* 0x000fe200078e0a15 */
[----:B------:R1:W-:Y:S01]  /*77f0*/  STL.64 [R1+0xde8], R32 ;  /* 0x000de82001007387 */ /* 0x0003e20000100a00 */
[----:B------:R-:W-:Y:S01]  /*7800*/  @!P6 IMAD.IADD R7, R7, 0x1, -R122 ;  /* 0x000000010707e824 */ /* 0x000fe200078e0a7a */
[----:B------:R-:W-:Y:S01]  /*7810*/  ISETP.GE.AND P6, PT, R34, RZ, PT ;  /* 0x000000ff2200720c */ /* 0x000fe20003fc6270 */
[----:B------:R-:W-:Y:S01]  /*7820*/  @!P4 IMAD.MOV R9, RZ, RZ, -R9 ;  /* 0x000000ffff09c224 */ /* 0x000fe200078e0a09 */
[----:B------:R-:W-:Y:S01]  /*7830*/  ISETP.GT.U32.AND P4, PT, R122, R6, PT ;  /* 0x000000067a00720c */ /* 0x000fe20003f84070 */
[----:B------:R-:W-:Y:S01]  /*7840*/  IMAD.HI.U32 R20, R178, R4, RZ ;  /* 0x00000004b2147227 */ /* 0x000fe200078e00ff */
[----:B------:R2:W-:Y:S03]  /*7850*/  STL.64 [R1+0xdf0], R24 ;  /* 0x000df01801007387 */ /* 0x0005e60000100a00 */
[----:B------:R-:W-:Y:S01]  /*7860*/  IMAD R5, R122, R21, R5 ;  /* 0x000000157a057224 */ /* 0x000fe200078e0205 */
[----:B------:R-:W-:Y:S01]  /*7870*/  IADD3 R20, -R20, RZ, RZ ;  /* 0x000000ff14147210 */ /* 0x000fe20007ffe1ff */
[----:B------:R-:W-:-:S02]  /*7880*/  IMAD R21, R183, 0x3, RZ ;  /* 0x00000003b7157824 */ /* 0x000fc400078e02ff */
[----:B------:R-:W-:Y:S01]  /*7890*/  @!P2 IMAD.IADD R8, R8, 0x1, -R122 ;  /* 0x000000010808a824 */ /* 0x000fe200078e0a7a */
[----:B------:R-:W-:Y:S01]  /*78a0*/  ISETP.GE.U32.AND P2, PT, R70, 0x7fffff6d, PT ;  /* 0x7fffff6d4600780c */ /* 0x000fe20003f46070 */
[----:B-1----:R-:W-:Y:S01]  /*78b0*/  IMAD.WIDE R32, R21, 0x4, R18 ;  /* 0x0000000415207825 */ /* 0x002fe200078e0212 */
[----:B------:R-:W-:-:S03]  /*78c0*/  IADD3 R70, R182, -0x18, RZ ;  /* 0xffffffe8b6467810 */ /* 0x000fc60007ffe0ff */
[----:B--2---:R-:W-:Y:S01]  /*78d0*/  IMAD.WIDE R24, R21, 0x4, R16 ;  /* 0x0000000415187825 */ /* 0x004fe200078e0210 */
[----:B------:R1:W-:Y:S03]  /*78e0*/  LDGSTS.E [R214+0xc00], [R32.64], !P3 ;  /* 0x00c0000020d67fae */ /* 0x0003e6000d921846 */
[----:B------:R-:W-:Y:S01]  /*78f0*/  @!P6 IMAD.MOV R8, RZ, RZ, -R8 ;  /* 0x000000ffff08e224 */ /* 0x000fe200078e0a08 */
[----:B------:R-:W-:Y:S01]  /*7900*/  ISETP.GT.U32.AND P6, PT, R122, R5, PT ;  /* 0x000000057a00720c */ /* 0x000fe20003fc4070 */
[----:B------:R-:W-:Y:S01]  /*7910*/  @!P4 IMAD.IADD R6, R6, 0x1, -R122 ;  /* 0x000000010606c824 */ /* 0x000fe200078e0a7a */
[----:B------:R2:W-:Y:S01]  /*7920*/  LDGSTS.E [R214+0xe00], [R24.64], !P3 ;  /* 0x00e0000018d67fae */ /* 0x0005e2000d921846 */
[C---:B------:R-:W-:Y:S01]  /*7930*/  IMAD R4, R122.reuse, R20, R4 ;  /* 0x000000147a047224 */ /* 0x040fe200078e0204 */
[----:B------:R-:W-:Y:S01]  /*7940*/  ISETP.GT.U32.AND P3, PT, R122, R7, PT ;  /* 0x000000077a00720c */ /* 0x000fe20003f64070 */
[----:B------:R-:W-:Y:S01]  /*7950*/  IMAD.HI.U32 R20, R178, R124, RZ ;  /* 0x0000007cb2147227 */ /* 0x000fe200078e00ff */
[----:B------:R-:W-:Y:S01]  /*7960*/  ISETP.GT.U32.AND P4, PT, R122, R6, PT ;  /* 0x000000067a00720c */ /* 0x000fe20003f84070 */
[----:B------:R1:W-:Y:S03]  /*7970*/  STL.64 [R1+0x170], R32 ;  /* 0x0001702001007387 */ /* 0x0003e60000100a00 */
[----:B------:R-:W-:Y:S01]  /*7980*/  IADD3 R20, -R20, RZ, RZ ;  /* 0x000000ff14147210 */ /* 0x000fe20007ffe1ff */
[----:B------:R2:W-:Y:S02]  /*7990*/  STL.64 [R1+0x168], R24 ;  /* 0x0001681801007387 */ /* 0x0005e40000100a00 */
[----:B------:R-:W-:Y:S01]  /*79a0*/  @!P6 IMAD.IADD R5, R5, 0x1, -R122 ;  /* 0x000000010505e824 */ /* 0x000fe200078e0a7a */
[C---:B------:R-:W-:Y:S01]  /*79b0*/  ISETP.GT.U32.AND P6, PT, R122.reuse, R4, PT ;  /* 0x000000047a00720c */ /* 0x040fe20003fc4070 */
[----:B------:R-:W-:-:S02]  /*79c0*/  IMAD R124, R122, R20, R124 ;  /* 0x000000147a7c7224 */ /* 0x000fc400078e027c */
[----:B------:R-:W-:Y:S02]  /*79d0*/  IMAD R20, R183, 0x7, RZ ;  /* 0x00000007b7147824 */ /* 0x000fe400078e02ff */
[----:B------:R-:W-:Y:S01]  /*79e0*/  @!P3 IMAD.IADD R7, R7, 0x1, -R122 ;  /* 0x000000010707b824 */ /* 0x000fe200078e0a7a */
[----:B------:R-:W-:Y:S01]  /*79f0*/  @!P4 IADD3 R6, R6, -R122, RZ ;  /* 0x8000007a0606c210 */ /* 0x000fe20007ffe0ff */
[----:B-1----:R-:W-:Y:S01]  /*7a00*/  IMAD.WIDE R32, R20, 0x4, R18 ;  /* 0x0000000414207825 */ /* 0x002fe200078e0212 */
[----:B------:R-:W-:Y:S02]  /*7a10*/  ISETP.GE.AND P3, PT, R23, RZ, PT ;  /* 0x000000ff1700720c */ /* 0x000fe40003f66270 */
[----:B------:R-:W-:Y:S01]  /*7a20*/  ISETP.GE.AND P4, PT, R22, RZ, PT ;  /* 0x000000ff1600720c */ /* 0x000fe20003f86270 */
[----:B------:R-:W-:Y:S01]  /*7a30*/  IMAD.WIDE R22, R20, 0x4, R16 ;  /* 0x0000000414167825 */ /* 0x000fe200078e0210 */
[C---:B--2---:R-:W-:Y:S01]  /*7a40*/  IADD3 R25, R176.reuse, 0x64, RZ ;  /* 0x00000064b0197810 */ /* 0x044fe20007ffe0ff */
[----:B------:R1:W-:Y:S01]  /*7a50*/  LDGSTS.E [R214+0x1c00], [R32.64], !P5 ;  /* 0x01c0000020d67fae */ /* 0x0003e2000e921846 */
[----:B------:R-:W-:Y:S01]  /*7a60*/  IADD3 R24, R176, 0x6c, RZ ;  /* 0x0000006cb0187810 */ /* 0x000fe20007ffe0ff */
[----:B------:R-:W-:Y:S01]  /*7a70*/  @!P6 IMAD.IADD R4, R4, 0x1, -R122 ;  /* 0x000000010404e824 */ /* 0x000fe200078e0a7a */
[----:B------:R-:W-:Y:S01]  /*7a80*/  IABS R125, R25 ;  /* 0x00000019007d7213 */ /* 0x000fe20000000000 */
[----:B------:R2:W-:Y:S01]  /*7a90*/  LDGSTS.E [R214+0x1e00], [R22.64], !P5 ;  /* 0x01e0000016d67fae */ /* 0x0005e2000e921846 */
[----:B------:R-:W-:-:S02]  /*7aa0*/  ISETP.GT.U32.AND P5, PT, R122, R5, PT ;  /* 0x000000057a00720c */ /* 0x000fc40003fa4070 */
[----:B------:R-:W-:Y:S01]  /*7ab0*/  ISETP.GT.U32.AND P6, PT, R122, R4, PT ;  /* 0x000000047a00720c */ /* 0x000fe20003fc4070 */
[----:B------:R-:W-:Y:S01]  /*7ac0*/  IMAD.HI.U32 R21, R178, R125, RZ ;  /* 0x0000007db2157227 */ /* 0x000fe200078e00ff */
[----:B------:R-:W-:Y:S01]  /*7ad0*/  IABS R126, R24 ;  /* 0x00000018007e7213 */ /* 0x000fe20000000000 */
[----:B------:R-:W-:Y:S01]  /*7ae0*/  STL [R1+0x10b0], R25 ;  /* 0x0010b01901007387 */ /* 0x000fe20000100800 */
[----:B------:R-:W-:Y:S01]  /*7af0*/  @!P3 IADD3 R7, -R7, RZ, RZ ;  /* 0x000000ff0707b210 */ /* 0x000fe20007ffe1ff */
[----:B------:R-:W-:Y:S01]  /*7b00*/  IMAD.MOV R21, RZ, RZ, -R21 ;  /* 0x000000ffff157224 */ /* 0x000fe200078e0a15 */
[----:B------:R-:W-:Y:S01]  /*7b10*/  ISETP.GE.U32.AND P3, PT, R70, 0x7fffff69, PT ;  /* 0x7fffff694600780c */ /* 0x000fe20003f66070 */
[----:B------:R-:W-:Y:S01]  /*7b20*/  IMAD.HI.U32 R20, R178, R126, RZ ;  /* 0x0000007eb2147227 */ /* 0x000fe200078e00ff */
[----:B------:R-:W-:Y:S01]  /*7b30*/  STL [R1+0x10ac], R24 ;  /* 0x0010ac1801007387 */ /* 0x000fe20000100800 */
[----:B------:R-:W-:Y:S02]  /*7b40*/  IADD3 R70, R182, -0x1c, RZ ;  /* 0xffffffe4b6467810 */ /* 0x000fe40007ffe0ff */
[----:B------:R-:W-:Y:S01]  /*7b50*/  @!P5 IMAD.IADD R5, R5, 0x1, -R122 ;  /* 0x000000010505d824 */ /* 0x000fe200078e0a7a */
[----:B------:R-:W-:Y:S01]  /*7b60*/  ISETP.GE.AND P5, PT, R68, RZ, PT ;  /* 0x000000ff4400720c */ /* 0x000fe20003fa6270 */
[C---:B------:R-:W-:Y:S01]  /*7b70*/  IMAD R125, R122.reuse, R21, R125 ;  /* 0x000000157a7d7224 */ /* 0x040fe200078e027d */
[----:B------:R-:W-:Y:S01]  /*7b80*/  STL.64 [R1+0x130], R32 ;  /* 0x0001302001007387 */ /* 0x000fe20000100a00 */
[----:B------:R-:W-:Y:S01]  /*7b90*/  @!P4 IMAD.MOV R6, RZ, RZ, -R6 ;  /* 0x000000ffff06c224 */ /* 0x000fe200078e0a06 */
[----:B------:R-:W-:Y:S01]  /*7ba0*/  ISETP.GT.U32.AND P4, PT, R122, R124, PT ;  /* 0x0000007c7a00720c */ /* 0x000fe20003f84070 */
[----:B------:R-:W-:Y:S01]  /*7bb0*/  IMAD.MOV R20, RZ, RZ, -R20 ;  /* 0x000000ffff147224 */ /* 0x000fe200078e0a14 */
[----:B------:R2:W-:Y:S01]  /*7bc0*/  STL.64 [R1+0x128], R22 ;  /* 0x0001281601007387 */ /* 0x0005e20000100a00 */
[----:B------:R-:W-:Y:S01]  /*7bd0*/  @!P6 IMAD.IADD R4, R4, 0x1, -R122 ;  /* 0x000000010404e824 */ /* 0x000fe200078e0a7a */
[C---:B------:R-:W-:Y:S01]  /*7be0*/  ISETP.GT.U32.AND P6, PT, R122.reuse, R125, PT ;  /* 0x0000007d7a00720c */ /* 0x040fe20003fc4070 */
[----:B------:R-:W-:Y:S01]  /*7bf0*/  IMAD R126, R122, R20, R126 ;  /* 0x000000147a7e7224 */ /* 0x000fe200078e027e */
[----:B------:R-:W-:Y:S01]  /*7c00*/  IADD3 R21, R182, -0x20, RZ ;  /* 0xffffffe0b6157810 */ /* 0x000fe20007ffe0ff */
[----:B------:R-:W-:-:S02]  /*7c10*/  IMAD R20, R183, 0xb, RZ ;  /* 0x0000000bb7147824 */ /* 0x000fc400078e02ff */
[----:B------:R-:W-:Y:S01]  /*7c20*/  @!P5 IMAD.MOV R5, RZ, RZ, -R5 ;  /* 0x000000ffff05d224 */ /* 0x000fe200078e0a05 */
[----:B------:R-:W-:Y:S01]  /*7c30*/  ISETP.GT.U32.AND P5, PT, R122, R126, PT ;  /* 0x0000007e7a00720c */ /* 0x000fe20003fa4070 */
[----:B------:R-:W-:Y:S02]  /*7c40*/  IMAD.WIDE R34, R20, 0x4, R18 ;  /* 0x0000000414227825 */ /* 0x000fe400078e0212 */
[----:B------:R-:W-:Y:S02]  /*7c50*/  @!P4 IADD3 R124, R124, -R122, RZ ;  /* 0x8000007a7c7cc210 */ /* 0x000fe40007ffe0ff */
[----:B--2---:R-:W-:Y:S01]  /*7c60*/  IADD3 R23, R176, 0x74, RZ ;  /* 0x00000074b0177810 */ /* 0x004fe20007ffe0ff */
[----:B-1----:R-:W-:Y:S01]  /*7c70*/  IMAD.WIDE R32, R20, 0x4, R16 ;  /* 0x0000000414207825 */ /* 0x002fe200078e0210 */
[----:B------:R1:W-:Y:S01]  /*7c80*/  LDGSTS.E [R214+0x2c00], [R34.64], !P0 ;  /* 0x02c0000022d67fae */ /* 0x0003e2000c121846 */
[----:B------:R-:W-:Y:S02]  /*7c90*/  ISETP.GT.U32.AND P4, PT, R122, R124, PT ;  /* 0x0000007c7a00720c */ /* 0x000fe40003f84070 */
[----:B------:R-:W-:Y:S01]  /*7ca0*/  IABS R127, R23 ;  /* 0x00000017007f7213 */ /* 0x000fe20000000000 */
[----:B------:R-:W-:Y:S01]  /*7cb0*/  @!P6 IMAD.IADD R125, R125, 0x1, -R122 ;  /* 0x000000017d7de824 */ /* 0x000fe200078e0a7a */
[----:B------:R2:W-:Y:S01]  /*7cc0*/  LDGSTS.E [R214+0x2e00], [R32.64], !P0 ;  /* 0x02e0000020d67fae */ /* 0x0005e2000c121846 */
[----:B------:R-:W-:-:S02]  /*7cd0*/  IADD3 R22, R176, 0x7c, RZ ;  /* 0x0000007cb0167810 */ /* 0x000fc40007ffe0ff */
[----:B------:R-:W-:Y:S01]  /*7ce0*/  IMAD.HI.U32 R20, R178, R127, RZ ;  /* 0x0000007fb2147227 */ /* 0x000fe200078e00ff */
[----:B------:R4:W-:Y:S01]  /*7cf0*/  LDGSTS.E [R214+0x3c00], [R244.64], !P1 ;  /* 0x03c00000f4d67fae */ /* 0x0009e2000c921846 */
[----:B------:R-:W-:Y:S02]  /*7d00*/  ISETP.GE.AND P6, PT, R26, RZ, PT ;  /* 0x000000ff1a00720c */ /* 0x000fe40003fc6270 */
[----:B------:R-:W-:Y:S01]  /*7d10*/  IMAD.MOV R20, RZ, RZ, -R20 ;  /* 0x000000ffff147224 */ /* 0x000fe200078e0a14 */
[----:B------:R1:W-:Y:S01]  /*7d20*/  LDGSTS.E [R214+0x3e00], [R242.64], !P1 ;  /* 0x03e00000f2d67fae */ /* 0x0003e2000c921846 */
[----:B------:R-:W-:Y:S01]  /*7d30*/  ISETP.GT.U32.AND P1, PT, R122, R125, PT ;  /* 0x0000007d7a00720c */ /* 0x000fe20003f24070 */
[----:B------:R-:W-:Y:S01]  /*7d40*/  @!P4 IMAD.IADD R124, R124, 0x1, -R122 ;  /* 0x000000017c7cc824 */ /* 0x000fe200078e0a7a */
[----:B------:R-:W-:Y:S01]  /*7d50*/  IABS R128, R22 ;  /* 0x0000001600807213 */ /* 0x000fe20000000000 */
[----:B------:R-:W-:Y:S01]  /*7d60*/  IMAD R127, R122, R20, R127 ;  /* 0x000000147a7f7224 */ /* 0x000fe200078e027f */
[----:B------:R-:W-:Y:S01]  /*7d70*/  @!P5 IADD3 R126, R126, -R122, RZ ;  /* 0x8000007a7e7ed210 */ /* 0x000fe20007ffe0ff */
[----:B------:R1:W-:Y:S01]  /*7d80*/  LDGSTS.E [R214+0x4c00], [R88.64], !P2 ;  /* 0x04c0000058d67fae */ /* 0x0003e2000d121846 */
[----:B------:R-:W-:Y:S01]  /*7d90*/  IADD3 R26, R176, 0xd, RZ ;  /* 0x0000000db01a7810 */ /* 0x000fe20007ffe0ff */
[----:B------:R-:W-:Y:S01]  /*7da0*/  IMAD.HI.U32 R20, R178, R128, RZ ;  /* 0x00000080b2147227 */ /* 0x000fe200078e00ff */
[C---:B------:R-:W-:Y:S01]  /*7db0*/  ISETP.GT.U32.AND P5, PT, R122.reuse, R126, PT ;  /* 0x0000007e7a00720c */ /* 0x040fe20003fa4070 */
[----:B------:R1:W-:Y:S01]  /*7dc0*/  LDGSTS.E [R214+0x4e00], [R86.64], !P2 ;  /* 0x04e0000056d67fae */ /* 0x0003e2000d121846 */
[----:B------:R-:W-:Y:S01]  /*7dd0*/  ISETP.GT.U32.AND P2, PT, R122, R127, PT ;  /* 0x0000007f7a00720c */ /* 0x000fe20003f44070 */
[----:B------:R-:W-:Y:S01]  /*7de0*/  IMAD.MOV R20, RZ, RZ, -R20 ;  /* 0x000000ffff147224 */ /* 0x000fe200078e0a14 */
[----:B------:R-:W-:Y:S01]  /*7df0*/  IABS R130, R26 ;  /* 0x0000001a00827213 */ /* 0x000fe20000000000 */
[----:B------:R-:W-:Y:S01]  /*7e00*/  @!P6 IMAD.MOV R124, RZ, RZ, -R124 ;  /* 0x000000ffff7ce224 */ /* 0x000fe200078e0a7c */
[----:B------:R-:W-:Y:S01]  /*7e10*/  ISETP.GE.AND P6, PT, R25, RZ, PT ;  /* 0x000000ff1900720c */ /* 0x000fe20003fc6270 */
[----:B------:R-:W-:Y:S01]  /*7e20*/  @!P1 IMAD.IADD R125, R125, 0x1, -R122 ;  /* 0x000000017d7d9824 */ /* 0x000fe200078e0a7a */
[----:B------:R-:W-:Y:S01]  /*7e30*/  ISETP.GE.AND P1, PT, R24, RZ, PT ;  /* 0x000000ff1800720c */ /* 0x000fe20003f26270 */
[----:B------:R-:W-:Y:S01]  /*7e40*/  IMAD R128, R122, R20, R128 ;  /* 0x000000147a807224 */ /* 0x000fe200078e0280 */
[----:B------:R-:W-:Y:S01]  /*7e50*/  IADD3 R20, R182, -0x24, RZ ;  /* 0xffffffdcb6147810 */ /* 0x000fe20007ffe0ff */
[----:B------:R1:W-:Y:S01]  /*7e60*/  STL [R1+0x10a8], R23 ;  /* 0x0010a81701007387 */ /* 0x0003e20000100800 */
[----:B------:R-:W-:Y:S01]  /*7e70*/  IADD3 R25, R176, 0x15, RZ ;  /* 0x00000015b0197810 */ /* 0x000fe20007ffe0ff */
[----:B------:R-:W-:Y:S01]  /*7e80*/  @!P5 IMAD.IADD R126, R126, 0x1, -R122 ;  /* 0x000000017e7ed824 */ /* 0x000fe200078e0a7a */
[----:B------:R-:W-:Y:S01]  /*7e90*/  ISETP.GT.U32.AND P5, PT, R122, R128, PT ;  /* 0x000000807a00720c */ /* 0x000fe20003fa4070 */
[----:B------:R1:W-:Y:S01]  /*7ea0*/  STL [R1+0x10a4], R22 ;  /* 0x0010a41601007387 */ /* 0x0003e20000100800 */
[----:B------:R-:W-:-:S02]  /*7eb0*/  @!P2 IADD3 R127, R127, -R122, RZ ;  /* 0x8000007a7f7fa210 */ /* 0x000fc40007ffe0ff */
[----:B------:R-:W-:Y:S01]  /*7ec0*/  IABS R131, R25 ;  /* 0x0000001900837213 */ /* 0x000fe20000000000 */
[----:B------:R-:W-:Y:S01]  /*7ed0*/  @!P6 IMAD.MOV R125, RZ, RZ, -R125 ;  /* 0x000000ffff7de224 */ /* 0x000fe200078e0a7d */
[----:B------:R-:W-:Y:S01]  /*7ee0*/  ISETP.GT.U32.AND P2, PT, R122, R127, PT ;  /* 0x0000007f7a00720c */ /* 0x000fe20003f44070 */
[----:B------:R-:W-:Y:S01]  /*7ef0*/  @!P1 IMAD.MOV R126, RZ, RZ, -R126 ;  /* 0x000000ffff7e9224 */ /* 0x000fe200078e0a7e */
[----:B------:R-:W-:Y:S01]  /*7f00*/  ISETP.GE.U32.AND P6, PT, R20, 0x7fffff5d, PT ;  /* 0x7fffff5d1400780c */ /* 0x000fe20003fc6070 */
[----:B------:R-:W-:Y:S01]  /*7f10*/  IMAD.HI.U32 R20, R178, R130, RZ ;  /* 0x00000082b2147227 */ /* 0x000fe200078e00ff */
[----:B------:R-:W-:Y:S01]  /*7f20*/  ISETP.GE.AND P1, PT, R23, RZ, PT ;  /* 0x000000ff1700720c */ /* 0x000fe20003f26270 */
[----:B------:R-:W-:Y:S01]  /*7f30*/  STL.64 [R1+0x60], R34 ;  /* 0x0000602201007387 */ /* 0x000fe20000100a00 */
[----:B------:R-:W-:Y:S01]  /*7f40*/  ISETP.GE.AND P0, PT, R27, RZ, PT ;  /* 0x000000ff1b00720c */ /* 0x000fe20003f06270 */
[----:B------:R-:W-:Y:S01]  /*7f50*/  IMAD.MOV R20, RZ, RZ, -R20 ;  /* 0x000000ffff147224 */ /* 0x000fe200078e0a14 */
[----:B------:R-:W-:Y:S01]  /*7f60*/  @!P5 IADD3 R128, R128, -R122, RZ ;  /* 0x8000007a8080d210 */ /* 0x000fe20007ffe0ff */
[----:B------:R-:W-:Y:S01]  /*7f70*/  STL.64 [R1+0x48], R32 ;  /* 0x0000482001007387 */ /* 0x000fe20000100a00 */
[----:B------:R-:W-:Y:S01]  /*7f80*/  IADD3 R27, R176, 0x5, RZ ;  /* 0x00000005b01b7810 */ /* 0x000fe20007ffe0ff */
[C---:B------:R-:W-:Y:S01]  /*7f90*/  IMAD R130, R122.reuse, R20, R130 ;  /* 0x000000147a827224 */ /* 0x040fe200078e0282 */
[----:B------:R-:W-:Y:S01]  /*7fa0*/  ISETP.GT.U32.AND P5, PT, R122, R128, PT ;  /* 0x000000807a00720c */ /* 0x000fe20003fa4070 */
[----:B------:R-:W-:Y:S01]  /*7fb0*/  @!P2 IMAD.IADD R127, R127, 0x1, -R122 ;  /* 0x000000017f7fa824 */ /* 0x000fe200078e0a7a */
[----:B------:R-:W-:Y:S01]  /*7fc0*/  IABS R129, R27 ;  /* 0x0000001b00817213 */ /* 0x000fe20000000000 */
[----:B------:R-:W-:Y:S01]  /*7fd0*/  IMAD.HI.U32 R20, R178, R131, RZ ;  /* 0x00000083b2147227 */ /* 0x000fe200078e00ff */
[----:B------:R-:W-:Y:S01]  /*7fe0*/  ISETP.GE.U32.AND P4, PT, R21, 0x7fffff61, PT ;  /* 0x7fffff611500780c */ /* 0x000fe20003f86070 */
[----:B------:R-:W-:Y:S01]  /*7ff0*/  STL.64 [R1+0x1270], R244 ;  /* 0x001270f401007387 */ /* 0x000fe20000100a00 */
[----:B------:R-:W-:Y:S01]  /*8000*/  IADD3 R24, R176, 0x1d, RZ ;  /* 0x0000001db0187810 */ /* 0x000fe20007ffe0ff */
[----:B------:R-:W-:Y:S01]  /*8010*/  @!P1 IMAD.MOV R127, RZ, RZ, -R127 ;  /* 0x000000ffff7f9224 */ /* 0x000fe200078e0a7f */
[----:B------:R-:W-:Y:S01]  /*8020*/  ISETP.GT.U32.AND P1, PT, R122, R130, PT ;  /* 0x000000827a00720c */ /* 0x000fe20003f24070 */
[----:B------:R-:W-:Y:S01]  /*8030*/  IMAD.MOV R20, RZ, RZ, -R20 ;  /* 0x000000ffff147224 */ /* 0x000fe200078e0a14 */
[----:B------:R-:W-:Y:S01]  /*8040*/  IABS R132, R24 ;  /* 0x0000001800847213 */ /* 0x000fe20000000000 */
[----:B------:R-:W-:Y:S01]  /*8050*/  IMAD.HI.U32 R21, R178, R129, RZ ;  /* 0x00000081b2157227 */ /* 0x000fe200078e00ff */
[----:B------:R-:W-:Y:S01]  /*8060*/  @!P0 IADD3 R4, -R4, RZ, RZ ;  /* 0x000000ff04048210 */ /* 0x000fe20007ffe1ff */
[----:B------:R-:W-:Y:S01]  /*8070*/  STL.64 [R1+0x1278], R242 ;  /* 0x001278f201007387 */ /* 0x000fe20000100a00 */
[----:B------:R-:W-:Y:S01]  /*8080*/  @!P5 IADD3 R128, R128, -R122, RZ ;  /* 0x8000007a8080d210 */ /* 0x000fe20007ffe0ff */
[----:B------:R-:W-:Y:S01]  /*8090*/  IMAD R131, R122, R20, R131 ;  /* 0x000000147a837224 */ /* 0x000fe200078e0283 */
[----:B------:R-:W-:Y:S01]  /*80a0*/  ISETP.GE.AND P5, PT, R22, RZ, PT ;  /* 0x000000ff1600720c */ /* 0x000fe20003fa6270 */
[----:B------:R-:W-:Y:S01]  /*80b0*/  IMAD.MOV R21, RZ, RZ, -R21 ;  /* 0x000000ffff157224 */ /* 0x000fe200078e0a15 */
[----:B------:R-:W-:Y:S01]  /*80c0*/  ISETP.GE.U32.AND P0, PT, R70, 0x7fffff65, PT ;  /* 0x7fffff654600780c */ /* 0x000fe20003f06070 */
[----:B------:R-:W-:Y:S01]  /*80d0*/  IMAD R70, R183, 0x17, RZ ;  /* 0x00000017b7467824 */ /* 0x000fe200078e02ff */
[----:B-1----:R-:W-:Y:S01]  /*80e0*/  IADD3 R23, R176, 0x25, RZ ;  /* 0x00000025b0177810 */ /* 0x002fe20007ffe0ff */
[----:B------:R-:W-:Y:S01]  /*80f0*/  @!P1 IMAD.IADD R130, R130, 0x1, -R122 ;  /* 0x0000000182829824 */ /* 0x000fe200078e0a7a */
[----:B------:R-:W-:Y:S01]  /*8100*/  IADD3 R22, R176, 0x2d, RZ ;  /* 0x0000002db0167810 */ /* 0x000fe20007ffe0ff */
[----:B------:R-:W-:Y:S01]  /*8110*/  IMAD R129, R122, R21, R129 ;  /* 0x000000157a817224 */ /* 0x000fe200078e0281 */
[----:B------:R-:W-:Y:S01]  /*8120*/  IADD3 R21, R182, -0x28, RZ ;  /* 0xffffffd8b6157810 */ /* 0x000fe20007ffe0ff */
[----:B------:R-:W-:Y:S01]  /*8130*/  IMAD.HI.U32 R20, R178, R132, RZ ;  /* 0x00000084b2147227 */ /* 0x000fe200078e00ff */
[C---:B------:R-:W-:Y:S01]  /*8140*/  ISETP.GT.U32.AND P1, PT, R122.reuse, R130, PT ;  /* 0x000000827a00720c */ /* 0x040fe20003f24070 */
[----:B------:R-:W-:Y:S01]  /*8150*/  STL.64 [R1+0x1280], R88 ;  /* 0x0012805801007387 */ /* 0x000fe20000100a00 */
[----:B------:R-:W-:Y:S01]  /*8160*/  ISETP.GT.U32.AND P2, PT, R122, R129, PT ;  /* 0x000000817a00720c */ /* 0x000fe20003f44070 */
[----:B------:R-:W-:Y:S01]  /*8170*/  IMAD.WIDE R72, R70, 0x4, R18 ;  /* 0x0000000446487825 */ /* 0x000fe200078e0212 */
[----:B------:R-:W-:Y:S01]  /*8180*/  @!P5 IADD3 R128, -R128, RZ, RZ ;  /* 0x000000ff8080d210 */ /* 0x000fe20007ffe1ff */
[----:B------:R-:W-:Y:S01]  /*8190*/  STL.64 [R1+0x1288], R86 ;  /* 0x0012885601007387 */ /* 0x000fe20000100a00 */
[----:B------:R-:W-:Y:S01]  /*81a0*/  ISETP.GT.U32.AND P5, PT, R122, R131, PT ;  /* 0x000000837a00720c */ /* 0x000fe20003fa4070 */
[----:B------:R-:W-:Y:S01]  /*81b0*/  IMAD.WIDE R70, R70, 0x4, R16 ;  /* 0x0000000446467825 */ /* 0x000fe200078e0210 */
[----:B------:R-:W-:Y:S01]  /*81c0*/  IABS R133, R23 ;  /* 0x0000001700857213 */ /* 0x000fe20000000000 */
[----:B------:R1:W-:Y:S01]  /*81d0*/  LDGSTS.E [R214+0x5c00], [R72.64], !P3 ;  /* 0x05c0000048d67fae */ /* 0x0003e2000d921846 */
[----:B------:R-:W-:Y:S01]  /*81e0*/  IABS R134, R22 ;  /* 0x0000001600867213 */ /* 0x000fe20000000000 */
[----:B------:R-:W-:-:S02]  /*81f0*/  IMAD.MOV R20, RZ, RZ, -R20 ;  /* 0x000000ffff147224 */ /* 0x000fc400078e0a14 */
[----:B------:R-:W-:Y:S01]  /*8200*/  @!P1 IMAD.IADD R130, R130, 0x1, -R122 ;  /* 0x0000000182829824 */ /* 0x000fe200078e0a7a */
[----:B------:R-:W-:Y:S01]  /*8210*/  ISETP.GE.AND P1, PT, R26, RZ, PT ;  /* 0x000000ff1a00720c */ /* 0x000fe20003f26270 */
[----:B------:R-:W-:Y:S01]  /*8220*/  IMAD R132, R122, R20, R132 ;  /* 0x000000147a847224 */ /* 0x000fe200078e0284 */
[----:B------:R1:W-:Y:S01]  /*8230*/  LDGSTS.E [R214+0x5e00], [R70.64], !P3 ;  /* 0x05e0000046d67fae */ /* 0x0003e2000d921846 */
[----:B------:R-:W-:Y:S01]  /*8240*/  @!P2 IMAD.IADD R129, R129, 0x1, -R122 ;  /* 0x000000018181a824 */ /* 0x000fe200078e0a7a */
[----:B------:R-:W-:Y:S01]  /*8250*/  ISETP.GE.U32.AND P3, PT, R21, 0x7fffff59, PT ;  /* 0x7fffff591500780c */ /* 0x000fe20003f66070 */
[----:B------:R-:W-:Y:S01]  /*8260*/  IMAD.HI.U32 R21, R178, R133, RZ ;  /* 0x00000085b2157227 */ /* 0x000fe200078e00ff */
[----:B------:R-:W-:Y:S01]  /*8270*/  @!P5 IADD3 R131, R131, -R122, RZ ;  /* 0x8000007a8383d210 */ /* 0x000fe20007ffe0ff */
[----:B------:R-:W-:Y:S01]  /*8280*/  STL [R1+0x1054], R27 ;  /* 0x0010541b01007387 */ /* 0x000fe20000100800 */
[----:B------:R-:W-:Y:S01]  /*8290*/  ISETP.GT.U32.AND P2, PT, R122, R129, PT ;  /* 0x000000817a00720c */ /* 0x000fe20003f44070 */
[----:B------:R-:W-:Y:S01]  /*82a0*/  IMAD.HI.U32 R20, R178, R134, RZ ;  /* 0x00000086b2147227 */ /* 0x000fe200078e00ff */
[----:B------:R-:W-:Y:S01]  /*82b0*/  ISETP.GT.U32.AND P5, PT, R122, R131, PT ;  /* 0x000000837a00720c */ /* 0x000fe20003fa4070 */
[----:B------:R1:W-:Y:S02]  /*82c0*/  STL [R1+0x1068], R26 ;  /* 0x0010681a01007387 */ /* 0x0003e40000100800 */
[----:B------:R-:W-:Y:S01]  /*82d0*/  @!P1 IADD3 R130, -R130, RZ, RZ ;  /* 0x000000ff82829210 */ /* 0x000fe20007ffe1ff */
[----:B------:R-:W-:Y:S01]  /*82e0*/  IMAD.MOV R21, RZ, RZ, -R21 ;  /* 0x000000ffff157224 */ /* 0x000fe200078e0a15 */
[C---:B------:R-:W-:Y:S01]  /*82f0*/  ISETP.GT.U32.AND P1, PT, R122.reuse, R132, PT ;  /* 0x000000847a00720c */ /* 0x040fe20003f24070 */
[----:B------:R-:W-:Y:S01]  /*8300*/  IMAD.MOV R20, RZ, RZ, -R20 ;  /* 0x000000ffff147224 */ /* 0x000fe200078e0a14 */
[----:B------:R-:W-:Y:S01]  /*8310*/  STL [R1+0x1078], R25 ;  /* 0x0010781901007387 */ /* 0x000fe20000100800 */
[----:B------:R-:W-:-:S02]  /*8320*/  IMAD R133, R122, R21, R133 ;  /* 0x000000157a857224 */ /* 0x000fc400078e0285 */
[----:B------:R-:W-:Y:S01]  /*8330*/  IMAD R134, R122, R20, R134 ;  /* 0x000000147a867224 */ /* 0x000fe200078e0286 */
[----:B------:R3:W-:Y:S01]  /*8340*/  STL [R1+0x1090], R24 ;  /* 0x0010901801007387 */ /* 0x0007e20000100800 */
[----:B------:R-:W-:Y:S01]  /*8350*/  IMAD.WIDE R20, R137, 0x4, R18 ;  /* 0x0000000489147825 */ /* 0x000fe200078e0212 */
[----:B-1----:R-:W-:Y:S02]  /*8360*/  IADD3 R26, R176, 0x3d, RZ ;  /* 0x0000003db01a7810 */ /* 0x002fe40007ffe0ff */
[----:B------:R-:W-:Y:S01]  /*8370*/  STL.64 [R1+0x1290], R72 ;  /* 0x0012904801007387 */ /* 0x000fe20000100a00 */
[----:B------:R-:W-:Y:S01]  /*8380*/  @!P5 IMAD.IADD R131, R131, 0x1, -R122 ;  /* 0x000000018383d824 */ /* 0x000fe200078e0a7a */
[----:B------:R-:W-:Y:S01]  /*8390*/  ISETP.GE.AND P5, PT, R25, RZ, PT ;  /* 0x000000ff1900720c */ /* 0x000fe20003fa6270 */
[----:B--2---:R-:W-:Y:S01]  /*83a0*/  IMAD.WIDE R32, R137, 0x4, R16 ;  /* 0x0000000489207825 */ /* 0x004fe200078e0210 */
[----:B------:R1:W-:Y:S01]  /*83b0*/  LDGSTS.E [R214+0x6c00], [R20.64], !P0 ;  /* 0x06c0000014d67fae */ /* 0x0003e2000c121846 */
[----:B------:R-:W-:-:S02]  /*83c0*/  IABS R136, R26 ;  /* 0x0000001a00887213 */ /* 0x000fc40000000000 */
[--C-:B------:R-:W-:Y:S01]  /*83d0*/  @!P1 IMAD.IADD R132, R132, 0x1, -R122.reuse ;  /* 0x0000000184849824 */ /* 0x100fe200078e0a7a */
[----:B------:R2:W-:Y:S01]  /*83e0*/  LDGSTS.E [R214+0x6e00], [R32.64], !P0 ;  /* 0x06e0000020d67fae */ /* 0x0005e2000c121846 */
[----:B------:R-:W-:Y:S01]  /*83f0*/  ISETP.GT.U32.AND P0, PT, R122, R133, PT ;  /* 0x000000857a00720c */ /* 0x000fe20003f04070 */
[----:B------:R-:W-:Y:S01]  /*8400*/  @!P2 IMAD.IADD R129, R129, 0x1, -R122 ;  /* 0x000000018181a824 */ /* 0x000fe200078e0a7a */
[----:B------:R-:W-:Y:S01]  /*8410*/  ISETP.GE.AND P2, PT, R27, RZ, PT ;  /* 0x000000ff1b00720c */ /* 0x000fe20003f46270 */
[----:B------:R-:W-:Y:S01]  /*8420*/  STL.64 [R1+0x1298], R70 ;  /* 0x0012984601007387 */ /* 0x000fe20000100a00 */
[----:B------:R-:W-:Y:S01]  /*8430*/  IADD3 R27, R176, 0x35, RZ ;  /* 0x00000035b01b7810 */ /* 0x000fe20007ffe0ff */
[----:B------:R-:W-:Y:S01]  /*8440*/  IMAD.HI.U32 R137, R178, R136, RZ ;  /* 0x00000088b2897227 */ /* 0x000fe200078e00ff */
[----:B------:R-:W-:Y:S01]  /*8450*/  ISETP.GT.U32.AND P1, PT, R122, R132, PT ;  /* 0x000000847a00720c */ /* 0x000fe20003f24070 */
[----:B------:R1:W-:Y:S02]  /*8460*/  STL [R1+0x109c], R23 ;  /* 0x00109c1701007387 */ /* 0x0003e40000100800 */
[----:B------:R-:W-:Y:S01]  /*8470*/  @!P5 IMAD.MOV R131, RZ, RZ, -R131 ;  /* 0x000000ffff83d224 */ /* 0x000fe200078e0a83 */
[----:B------:R-:W-:Y:S01]  /*8480*/  ISETP.GE.AND P5, PT, R24, RZ, PT ;  /* 0x000000ff1800720c */ /* 0x000fe20003fa6270 */
[----:B------:R-:W-:Y:S01]  /*8490*/  STL [R1+0x1098], R22 ;  /* 0x0010981601007387 */ /* 0x000fe20000100800 */
[----:B---3--:R-:W-:-:S03]  /*84a0*/  IMAD.WIDE R24, R139, 0x4, R18 ;  /* 0x000000048b187825 */ /* 0x008fc600078e0212 */
[----:B------:R-:W-:Y:S01]  /*84b0*/  STL [R1+0x108c], R27 ;  /* 0x00108c1b01007387 */ /* 0x000fe20000100800 */
[--C-:B------:R-:W-:Y:S01]  /*84c0*/  @!P0 IMAD.IADD R133, R133, 0x1, -R122.reuse ;  /* 0x0000000185858824 */ /* 0x100fe200078e0a7a */
[----:B------:R-:W-:Y:S01]  /*84d0*/  ISETP.GE.U32.AND P0, PT, R140, 0x7fffff51, PT ;  /* 0x7fffff518c00780c */ /* 0x000fe20003f06070 */
[----:B------:R-:W-:Y:S01]  /*84e0*/  @!P2 IMAD.MOV R129, RZ, RZ, -R129 ;  /* 0x000000ffff81a224 */ /* 0x000fe200078e0a81 */
[----:B------:R-:W-:Y:S01]  /*84f0*/  STL [R1+0x1088], R26 ;  /* 0x0010881a01007387 */ /* 0x000fe20000100800 */
[----:B------:R-:W-:Y:S01]  /*8500*/  ISETP.GE.U32.AND P2, PT, R135, 0x7fffff55, PT ;  /* 0x7fffff558700780c */ /* 0x000fe20003f46070 */
[----:B------:R-:W-:Y:S01]  /*8510*/  @!P1 IMAD.IADD R132, R132, 0x1, -R122 ;  /* 0x0000000184849824 */ /* 0x000fe200078e0a7a */
[----:B------:R-:W-:Y:S01]  /*8520*/  IABS R135, R27 ;  /* 0x0000001b00877213 */ /* 0x000fe20000000000 */
[----:B------:R-:W-:Y:S01]  /*8530*/  STL.64 [R1+0x3c8], R32 ;  /* 0x0003c82001007387 */ /* 0x000fe20000100a00 */
[----:B------:R-:W-:Y:S01]  /*8540*/  IMAD.MOV R137, RZ, RZ, -R137 ;  /* 0x000000ffff897224 */ /* 0x000fe200078e0a89 */
[----:B------:R-:W-:-:S02]  /*8550*/  ISETP.GT.U32.AND P1, PT, R122, R134, PT ;  /* 0x000000867a00720c */ /* 0x000fc40003f24070 */
[----:B------:R3:W-:Y:S01]  /*8560*/  STL.64 [R1+0x12a0], R20 ;  /* 0x0012a01401007387 */ /* 0x0007e20000100a00 */
[----:B------:R-:W-:Y:S01]  /*8570*/  IMAD.HI.U32 R138, R178, R135, RZ ;  /* 0x00000087b28a7227 */ /* 0x000fe200078e00ff */
[----:B------:R-:W-:Y:S02]  /*8580*/  @!P5 IADD3 R132, -R132, RZ, RZ ;  /* 0x000000ff8484d210 */ /* 0x000fe40007ffe1ff */
[----:B------:R2:W-:Y:S01]  /*8590*/  LDGSTS.E [R214+0x7c00], [R24.64], !P4 ;  /* 0x07c0000018d67fae */ /* 0x0005e2000e121846 */
[----:B------:R-:W-:Y:S01]  /*85a0*/  ISETP.GE.AND P5, PT, R23, RZ, PT ;  /* 0x000000ff1700720c */ /* 0x000fe20003fa6270 */
[----:B------:R-:W-:Y:S01]  /*85b0*/  IMAD R136, R122, R137, R136 ;  /* 0x000000897a887224 */ /* 0x000fe200078e0288 */
[----:B------:R-:W-:Y:S01]  /*85c0*/  IADD3 R138, -R138, RZ, RZ ;  /* 0x000000ff8a8a7210 */ /* 0x000fe20007ffe1ff */
[----:B------:R2:W-:Y:S01]  /*85d0*/  STL.64 [R1+0x450], R24 ;  /* 0x0004501801007387 */ /* 0x0005e20000100a00 */
[----:B-1----:R-:W-:Y:S02]  /*85e0*/  IADD3 R23, R176, 0x55, RZ ;  /* 0x00000055b0177810 */ /* 0x002fe40007ffe0ff */
[----:B------:R-:W-:-:S02]  /*85f0*/  @!P1 IMAD.IADD R134, R134, 0x1, -R122 ;  /* 0x0000000186869824 */ /* 0x000fc400078e0a7a */
[----:B---3--:R-:W-:Y:S01]  /*8600*/  IMAD.WIDE R20, R139, 0x4, R16 ;  /* 0x000000048b147825 */ /* 0x008fe200078e0210 */
[----:B------:R-:W-:Y:S02]  /*8610*/  IABS R139, R23 ;  /* 0x00000017008b7213 */ /* 0x000fe40000000000 */
[C---:B------:R-:W-:Y:S01]  /*8620*/  ISETP.GT.U32.AND P1, PT, R122.reuse, R134, PT ;  /* 0x000000867a00720c */ /* 0x040fe20003f24070 */
[C---:B------:R-:W-:Y:S01]  /*8630*/  IMAD R135, R122.reuse, R138, R135 ;  /* 0x0000008a7a877224 */ /* 0x040fe200078e0287 */
[----:B------:R1:W-:Y:S01]  /*8640*/  LDGSTS.E [R214+0x7e00], [R20.64], !P4 ;  /* 0x07e0000014d67fae */ /* 0x0003e2000e121846 */
[----:B------:R-:W-:Y:S02]  /*8650*/  ISETP.GT.U32.AND P4, PT, R122, R133, PT ;  /* 0x000000857a00720c */ /* 0x000fe40003f84070 */
[C---:B--2---:R-:W-:Y:S01]  /*8660*/  IADD3 R25, R176.reuse, 0x45, RZ ;  /* 0x00000045b0197810 */ /* 0x044fe20007ffe0ff */
[----:B------:R1:W-:Y:S01]  /*8670*/  STL.64 [R1+0x458], R20 ;  /* 0x0004581401007387 */ /* 0x0003e20000100a00 */
[----:B------:R-:W-:-:S02]  /*8680*/  IADD3 R24, R176, 0x4d, RZ ;  /* 0x0000004db0187810 */ /* 0x000fc40007ffe0ff */
[----:B------:R-:W-:Y:S01]  /*8690*/  IABS R137, R25 ;  /* 0x0000001900897213 */ /* 0x000fe20000000000 */
[----:B------:R-:W-:Y:S01]  /*86a0*/  STL [R1+0x1084], R25 ;  /* 0x0010841901007387 */ /* 0x000fe20000100800 */
[----:B------:R-:W-:Y:S02]  /*86b0*/  IABS R138, R24 ;  /* 0x00000018008a7213 */ /* 0x000fe40000000000 */
[--C-:B------:R-:W-:Y:S01]  /*86c0*/  @!P1 IMAD.IADD R134, R134, 0x1, -R122.reuse ;  /* 0x0000000186869824 */ /* 0x100fe200078e0a7a */
[----:B------:R-:W-:Y:S01]  /*86d0*/  ISETP.GE.U32.AND P1, PT, R142, 0x7fffff4d, PT ;  /* 0x7fffff4d8e00780c */ /* 0x000fe20003f26070 */
[----:B------:R-:W-:Y:S01]  /*86e0*/  IMAD.HI.U32 R141, R178, R137, RZ ;  /* 0x00000089b28d7227 */ /* 0x000fe200078e00ff */
[----:B------:R-:W-:Y:S03]  /*86f0*/  STL [R1+0x1080], R24 ;  /* 0x0010801801007387 */ /* 0x000fe60000100800 */
[----:B------:R-:W-:Y:S01]  /*8700*/  @!P4 IMAD.IADD R133, R133, 0x1, -R122 ;  /* 0x000000018585c824 */ /* 0x000fe200078e0a7a */
[----:B------:R-:W-:Y:S01]  /*8710*/  ISETP.GT.U32.AND P4, PT, R122, R135, PT ;  /* 0x000000877a00720c */ /* 0x000fe20003f84070 */
[----:B------:R-:W-:Y:S01]  /*8720*/  IMAD.MOV R141, RZ, RZ, -R141 ;  /* 0x000000ffff8d7224 */ /* 0x000fe200078e0a8d */
[----:B------:R-:W-:Y:S01]  /*8730*/  STL [R1+0x107c], R23 ;  /* 0x00107c1701007387 */ /* 0x000fe20000100800 */
[----:B------:R-:W-:Y:S01]  /*8740*/  IMAD.HI.U32 R140, R178, R138, RZ ;  /* 0x0000008ab28c7227 */ /* 0x000fe200078e00ff */
[----:B------:R-:W-:-:S02]  /*8750*/  @!P5 IADD3 R133, -R133, RZ, RZ ;  /* 0x000000ff8585d210 */ /* 0x000fc40007ffe1ff */
[C---:B------:R-:W-:Y:S01]  /*8760*/  ISETP.GT.U32.AND P5, PT, R122.reuse, R136, PT ;  /* 0x000000887a00720c */ /* 0x040fe20003fa4070 */
[----:B------:R-:W-:Y:S02]  /*8770*/  IMAD R137, R122, R141, R137 ;  /* 0x0000008d7a897224 */ /* 0x000fe400078e0289 */
[----:B------:R-:W-:Y:S02]  /*8780*/  IMAD R141, R183, 0x23, RZ ;  /* 0x00000023b78d7824 */ /* 0x000fe400078e02ff */
[----:B------:R-:W-:Y:S02]  /*8790*/  IMAD.MOV R140, RZ, RZ, -R140 ;  /* 0x000000ffff8c7224 */ /* 0x000fe400078e0a8c */
[----:B------:R-:W-:Y:S01]  /*87a0*/  @!P4 IMAD.IADD R135, R135, 0x1, -R122 ;  /* 0x000000018787c824 */ /* 0x000fe200078e0a7a */
[----:B------:R-:W-:Y:S01]  /*87b0*/  ISETP.GE.AND P4, PT, R22, RZ, PT ;  /* 0x000000ff1600720c */ /* 0x000fe20003f86270 */
[----:B------:R-:W-:Y:S01]  /*87c0*/  IMAD.WIDE R32, R141, 0x4, R18 ;  /* 0x000000048d207825 */ /* 0x000fe200078e0212 */
[----:B------:R-:W-:-:S03]  /*87d0*/  IADD3 R22, R176, 0x5d, RZ ;  /* 0x0000005db0167810 */ /* 0x000fc60007ffe0ff */
[----:B------:R-:W-:Y:S01]  /*87e0*/  @!P5 IMAD.IADD R136, R136, 0x1, -R122 ;  /* 0x000000018888d824 */ /* 0x000fe200078e0a7a */
[----:B------:R2:W-:Y:S01]  /*87f0*/  LDGSTS.E [R214+0x8c00], [R32.64], !P6 ;  /* 0x08c0000020d67fae */ /* 0x0005e2000f121846 */
[----:B-1----:R-:W-:-:S03]  /*8800*/  IMAD.WIDE R20, R141, 0x4, R16 ;  /* 0x000000048d147825 */ /* 0x002fc600078e0210 */
[C---:B------:R-:W-:Y:S01]  /*8810*/  ISETP.GT.U32.AND P5, PT, R122.reuse, R136, PT ;  /* 0x000000887a00720c */ /* 0x040fe20003fa4070 */
[C---:B------:R-:W-:Y:S01]  /*8820*/  IMAD R138, R122.reuse, R140, R138 ;  /* 0x0000008c7a8a7224 */ /* 0x040fe200078e028a */
[----:B------:R1:W-:Y:S01]  /*8830*/  LDGSTS.E [R214+0x8e00], [R20.64], !P6 ;  /* 0x08e0000014d67fae */ /* 0x0003e2000f121846 */
[C---:B------:R-:W-:Y:S01]  /*8840*/  ISETP.GT.U32.AND P6, PT, R122.reuse, R135, PT ;  /* 0x000000877a00720c */ /* 0x040fe20003fc4070 */
[----:B------:R-:W-:Y:S01]  /*8850*/  @!P4 IMAD.MOV R134, RZ, RZ, -R134 ;  /* 0x000000ffff86c224 */ /* 0x000fe200078e0a86 */
[----:B------:R-:W-:Y:S01]  /*8860*/  ISETP.GT.U32.AND P4, PT, R122, R137, PT ;  /* 0x000000897a00720c */ /* 0x000fe20003f84070 */
[----:B------:R-:W-:Y:S01]  /*8870*/  IMAD.HI.U32 R140, R178, R139, RZ ;  /* 0x0000008bb28c7227 */ /* 0x000fe200078e00ff */
[----:B------:R2:W-:Y:S03]  /*8880*/  STL.64 [R1+0x490], R32 ;  /* 0x0004902001007387 */ /* 0x0005e60000100a00 */
[----:B------:R-:W-:Y:S01]  /*8890*/  IMAD R142, R183, 0x27, RZ ;  /* 0x00000027b78e7824 */ /* 0x000fe200078e02ff */
[----:B------:R-:W-:Y:S01]  /*88a0*/  IADD3 R140, -R140, RZ, RZ ;  /* 0x000000ff8c8c7210 */ /* 0x000fe20007ffe1ff */
[----:B------:R1:W-:Y:S01]  /*88b0*/  STL.64 [R1+0x498], R20 ;  /* 0x0004981401007387 */ /* 0x0003e20000100a00 */
[----:B------:R-:W-:-:S02]  /*88c0*/  @!P5 IADD3 R136, R136, -R122, RZ ;  /* 0x8000007a8888d210 */ /* 0x000fc40007ffe0ff */
[----:B------:R-:W-:Y:S01]  /*88d0*/  ISETP.GE.AND P5, PT, R26, RZ, PT ;  /* 0x000000ff1a00720c */ /* 0x000fe20003fa6270 */
[----:B------:R-:W-:Y:S01]  /*88e0*/  @!P6 IMAD.IADD R135, R135, 0x1, -R122 ;  /* 0x000000018787e824 */ /* 0x000fe200078e0a7a */
[----:B------:R-:W-:Y:S01]  /*88f0*/  ISETP.GE.AND P6, PT, R27, RZ, PT ;  /* 0x000000ff1b00720c */ /* 0x000fe20003fc6270 */
[C---:B------:R-:W-:Y:S01]  /*8900*/  IMAD.WIDE R26, R142.reuse, 0x4, R16 ;  /* 0x000000048e1a7825 */ /* 0x040fe200078e0210 */
[----:B------:R-:W-:Y:S03]  /*8910*/  STL [R1+0x1074], R22 ;  /* 0x0010741601007387 */ /* 0x000fe60000100800 */
[----:B--2---:R-:W-:Y:S01]  /*8920*/  IMAD.WIDE R32, R142, 0x4, R18 ;  /* 0x000000048e207825 */ /* 0x004fe200078e0212 */
[----:B-1----:R-:W-:-:S03]  /*8930*/  IADD3 R21, R176, 0x65, RZ ;  /* 0x00000065b0157810 */ /* 0x002fc60007ffe0ff */
[C---:B------:R-:W-:Y:S01]  /*8940*/  IMAD R139, R122.reuse, R140, R139 ;  /* 0x0000008c7a8b7224 */ /* 0x040fe200078e028b */
[----:B------:R-:W-:Y:S01]  /*8950*/  IABS R140, R22 ;  /* 0x00000016008c7213 */ /* 0x000fe20000000000 */
[----:B------:R1:W-:Y:S01]  /*8960*/  LDGSTS.E [R214+0x9c00], [R32.64], !P3 ;  /* 0x09c0000020d67fae */ /* 0x0003e2000d921846 */
[----:B------:R-:W-:Y:S01]  /*8970*/  @!P4 IMAD.IADD R137, R137, 0x1, -R122 ;  /* 0x000000018989c824 */ /* 0x000fe200078e0a7a */
[----:B------:R-:W-:Y:S01]  /*8980*/  IABS R141, R21 ;  /* 0x00000015008d7213 */ /* 0x000fe20000000000 */
[----:B------:R-:W-:Y:S01]  /*8990*/  @!P5 IMAD.MOV R136, RZ, RZ, -R136 ;  /* 0x000000ffff88d224 */ /* 0x000fe200078e0a88 */
[----:B------:R2:W-:Y:S01]  /*89a0*/  LDGSTS.E [R214+0x9e00], [R26.64], !P3 ;  /* 0x09e000001ad67fae */ /* 0x0005e2000d921846 */
[----:B------:R-:W-:Y:S01]  /*89b0*/  ISETP.GT.U32.AND P3, PT, R122, R138, PT ;  /* 0x0000008a7a00720c */ /* 0x000fe20003f64070 */
[----:B------:R-:W-:Y:S01]  /*89c0*/  IMAD.HI.U32 R143, R178, R140, RZ ;  /* 0x0000008cb28f7227 */ /* 0x000fe200078e00ff */
[C---:B------:R-:W-:Y:S01]  /*89d0*/  ISETP.GT.U32.AND P4, PT, R122.reuse, R137, PT ;  /* 0x000000897a00720c */ /* 0x040fe20003f84070 */
[----:B------:R-:W-:Y:S01]  /*89e0*/  STL [R1+0x1070], R21 ;  /* 0x0010701501007387 */ /* 0x000fe20000100800 */
[----:B------:R-:W-:Y:S01]  /*89f0*/  ISETP.GT.U32.AND P5, PT, R122, R139, PT ;  /* 0x0000008b7a00720c */ /* 0x000fe20003fa4070 */
[----:B------:R-:W-:Y:S01]  /*8a00*/  IMAD.MOV R143, RZ, RZ, -R143 ;  /* 0x000000ffff8f7224 */ /* 0x000fe200078e0a8f */
[----:B------:R-:W-:Y:S01]  /*8a10*/  IADD3 R20, R176, 0x6d, RZ ;  /* 0x0000006db0147810 */ /* 0x000fe20007ffe0ff */
[----:B------:R1:W-:Y:S01]  /*8a20*/  STL.64 [R1+0x4b8], R32 ;  /* 0x0004b82001007387 */ /* 0x0003e20000100a00 */
[----:B------:R-:W-:Y:S01]  /*8a30*/  IMAD.HI.U32 R142, R178, R141, RZ ;  /* 0x0000008db28e7227 */ /* 0x000fe200078e00ff */
[----:B------:R-:W-:-:S02]  /*8a40*/  @!P6 IADD3 R135, -R135, RZ, RZ ;  /* 0x000000ff8787e210 */ /* 0x000fc40007ffe1ff */
[----:B------:R2:W-:Y:S01]  /*8a50*/  STL.64 [R1+0x4c0], R26 ;  /* 0x0004c01a01007387 */ /* 0x0005e20000100a00 */
[----:B------:R-:W-:Y:S01]  /*8a60*/  IMAD R140, R122, R143, R140 ;  /* 0x0000008f7a8c7224 */ /* 0x000fe200078e028c */
[----:B------:R-:W-:Y:S01]  /*8a70*/  ISETP.GE.U32.AND P6, PT, R144, 0x7fffff49, PT ;  /* 0x7fffff499000780c */ /* 0x000fe20003fc6070 */
[----:B------:R-:W-:Y:S01]  /*8a80*/  IMAD R143, R183, 0x2b, RZ ;  /* 0x0000002bb78f7824 */ /* 0x000fe200078e02ff */
[----:B------:R-:W-:Y:S01]  /*8a90*/  STL [R1+0x106c], R20 ;  /* 0x00106c1401007387 */ /* 0x000fe20000100800 */
[----:B------:R-:W-:Y:S01]  /*8aa0*/  @!P3 IMAD.IADD R138, R138, 0x1, -R122 ;  /* 0x000000018a8ab824 */ /* 0x000fe200078e0a7a */
[----:B------:R-:W-:Y:S01]  /*8ab0*/  @!P5 IADD3 R139, R139, -R122, RZ ;  /* 0x8000007a8b8bd210 */ /* 0x000fe20007ffe0ff */
[----:B------:R-:W-:Y:S01]  /*8ac0*/  IMAD.WIDE R34, R143, 0x4, R18 ;  /* 0x000000048f227825 */ /* 0x000fe200078e0212 */
[----:B-1----:R-:W-:Y:S02]  /*8ad0*/  IADD3 R32, R176, 0x75, RZ ;  /* 0x00000075b0207810 */ /* 0x002fe40007ffe0ff */
[C---:B------:R-:W-:Y:S01]  /*8ae0*/  ISETP.GT.U32.AND P3, PT, R122.reuse, R138, PT ;  /* 0x0000008a7a00720c */ /* 0x040fe20003f64070 */
[----:B------:R-:W-:Y:S01]  /*8af0*/  @!P4 IMAD.IADD R137, R137, 0x1, -R122 ;  /* 0x000000018989c824 */ /* 0x000fe200078e0a7a */
[----:B------:R-:W-:Y:S01]  /*8b00*/  ISETP.GE.AND P4, PT, R25, RZ, PT ;  /* 0x000000ff1900720c */ /* 0x000fe20003f86270 */
[----:B--2---:R-:W-:Y:S01]  /*8b10*/  IMAD.WIDE R26, R143, 0x4, R16 ;  /* 0x000000048f1a7825 */ /* 0x004fe200078e0210 */
[----:B------:R1:W-:Y:S01]  /*8b20*/  LDGSTS.E [R214+0xac00], [R34.64], !P2 ;  /* 0x0ac0000022d67fae */ /* 0x0003e2000d121846 */
[----:B------:R-:W-:-:S02]  /*8b30*/  ISETP.GT.U32.AND P5, PT, R122, R139, PT ;  /* 0x0000008b7a00720c */ /* 0x000fc40003fa4070 */
[----:B------:R-:W-:Y:S01]  /*8b40*/  IMAD.MOV R142, RZ, RZ, -R142 ;  /* 0x000000ffff8e7224 */ /* 0x000fe200078e0a8e */
[----:B------:R2:W-:Y:S01]  /*8b50*/  LDGSTS.E [R214+0xae00], [R26.64], !P2 ;  /* 0x0ae000001ad67fae */ /* 0x0005e2000d121846 */
[----:B------:R-:W-:Y:S02]  /*8b60*/  ISETP.GE.AND P2, PT, R24, RZ, PT ;  /* 0x000000ff1800720c */ /* 0x000fe40003f46270 */
[----:B------:R-:W-:Y:S01]  /*8b70*/  IMAD R141, R122, R142, R141 ;  /* 0x0000008e7a8d7224 */ /* 0x000fe200078e028d */
[----:B------:R-:W-:Y:S01]  /*8b80*/  IABS R142, R20 ;  /* 0x00000014008e7213 */ /* 0x000fe20000000000 */
[----:B------:R-:W-:Y:S01]  /*8b90*/  @!P3 IMAD.IADD R138, R138, 0x1, -R122 ;  /* 0x000000018a8ab824 */ /* 0x000fe200078e0a7a */
[C---:B------:R-:W-:Y:S01]  /*8ba0*/  ISETP.GT.U32.AND P3, PT, R122.reuse, R140, PT ;  /* 0x0000008c7a00720c */ /* 0x040fe20003f64070 */
[----:B------:R-:W-:Y:S01]  /*8bb0*/  @!P4 IMAD.MOV R137, RZ, RZ, -R137 ;  /* 0x000000ffff89c224 */ /* 0x000fe200078e0a89 */
[----:B------:R-:W-:Y:S01]  /*8bc0*/  ISETP.GT.U32.AND P4, PT, R122, R141, PT ;  /* 0x0000008d7a00720c */ /* 0x000fe20003f84070 */
[----:B------:R-:W-:Y:S01]  /*8bd0*/  IMAD.HI.U32 R144, R178, R142, RZ ;  /* 0x0000008eb2907227 */ /* 0x000fe200078e00ff */
[----:B------:R-:W-:Y:S01]  /*8be0*/  STL [R1+0x1064], R32 ;  /* 0x0010642001007387 */ /* 0x000fe20000100800 */
[----:B------:R-:W-:-:S02]  /*8bf0*/  IABS R143, R32 ;  /* 0x00000020008f7213 */ /* 0x000fc40000000000 */
[----:B------:R-:W-:Y:S01]  /*8c00*/  @!P5 IMAD.IADD R139, R139, 0x1, -R122 ;  /* 0x000000018b8bd824 */ /* 0x000fe200078e0a7a */
[----:B------:R-:W-:Y:S01]  /*8c10*/  ISETP.GE.U32.AND P5, PT, R145, 0x7fffff41, PT ;  /* 0x7fffff419100780c */ /* 0x000fe20003fa6070 */
[C---:B------:R-:W-:Y:S01]  /*8c20*/  IMAD R145, R183.reuse, 0x2f, RZ ;  /* 0x0000002fb7917824 */ /* 0x040fe200078e02ff */
[----:B------:R-:W-:Y:S01]  /*8c30*/  @!P2 IADD3 R138, -R138, RZ, RZ ;  /* 0x000000ff8a8aa210 */ /* 0x000fe20007ffe1ff */
[----:B------:R-:W-:Y:S01]  /*8c40*/  IMAD.MOV R144, RZ, RZ, -R144 ;  /* 0x000000ffff907224 */ /* 0x000fe200078e0a90 */
[----:B------:R-:W-:Y:S01]  /*8c50*/  ISETP.GE.U32.AND P2, PT, R146, 0x7fffff45, PT ;  /* 0x7fffff459200780c */ /* 0x000fe20003f46070 */
[----:B------:R-:W-:Y:S01]  /*8c60*/  IMAD R146, R183, 0x33, RZ ;  /* 0x00000033b7927824 */ /* 0x000fe200078e02ff */
[----:B------:R1:W-:Y:S01]  /*8c70*/  STL.64 [R1+0x4d0], R34 ;  /* 0x0004d02201007387 */ /* 0x0003e20000100a00 */
[----:B------:R-:W-:Y:S01]  /*8c80*/  IMAD.WIDE R68, R145, 0x4, R18 ;  /* 0x0000000491447825 */ /* 0x000fe200078e0212 */
[----:B------:R-:W-:Y:S02]  /*8c90*/  @!P4 IADD3 R141, R141, -R122, RZ ;  /* 0x8000007a8d8dc210 */ /* 0x000fe40007ffe0ff */
[----:B------:R2:W-:Y:S01]  /*8ca0*/  STL.64 [R1+0x4d8], R26 ;  /* 0x0004d81a01007387 */ /* 0x0005e20000100a00 */
[----:B------:R-:W-:-:S02]  /*8cb0*/  IMAD R142, R122, R144, R142 ;  /* 0x000000907a8e7224 */ /* 0x000fc400078e028e */
[--C-:B------:R-:W-:Y:S01]  /*8cc0*/  IMAD.WIDE R24, R146, 0x4, R16.reuse ;  /* 0x0000000492187825 */ /* 0x100fe200078e0210 */
[----:B------:R3:W-:Y:S02]  /*8cd0*/  LDGSTS.E [R214+0xbc00], [R68.64], !P0 ;  /* 0x0bc0000044d67fae */ /* 0x0007e4000c121846 */
[----:B------:R-:W-:Y:S01]  /*8ce0*/  ISETP.GT.U32.AND P4, PT, R122, R142, PT ;  /* 0x0000008e7a00720c */ /* 0x000fe20003f84070 */
[----:B------:R-:W-:Y:S01]  /*8cf0*/  IMAD.HI.U32 R144, R178, R143, RZ ;  /* 0x0000008fb2907227 */ /* 0x000fe200078e00ff */
[----:B------:R-:W-:Y:S03]  /*8d00*/  STL.64 [R1+0x4e8], R68 ;  /* 0x0004e84401007387 */ /* 0x000fe60000100a00 */
[----:B-1----:R-:W-:-:S04]  /*8d10*/  IMAD.WIDE R34, R145, 0x4, R16 ;  /* 0x0000000491227825 */ /* 0x002fc800078e0210 */
[----:B--2---:R-:W-:Y:S01]  /*8d20*/  IMAD.WIDE R26, R146, 0x4, R18 ;  /* 0x00000004921a7825 */ /* 0x004fe200078e0212 */
[----:B------:R1:W-:Y:S01]  /*8d30*/  LDGSTS.E [R214+0xbe00], [R34.64], !P0 ;  /* 0x0be0000022d67fae */ /* 0x0003e2000c121846 */
[----:B------:R-:W-:Y:S02]  /*8d40*/  IADD3 R146, R182, -0x44, RZ ;  /* 0xffffffbcb6927810 */ /* 0x000fe40007ffe0ff */
[----:B------:R-:W-:Y:S01]  /*8d50*/  @!P3 IMAD.IADD R140, R140, 0x1, -R122 ;  /* 0x000000018c8cb824 */ /* 0x000fe200078e0a7a */
[----:B------:R2:W-:Y:S01]  /*8d60*/  LDGSTS.E [R214+0xcc00], [R26.64], !P1 ;  /* 0x0cc000001ad67fae */ /* 0x0005e2000c921846 */
[----:B------:R-:W-:Y:S01]  /*8d70*/  ISETP.GE.AND P3, PT, R23, RZ, PT ;  /* 0x000000ff1700720c */ /* 0x000fe20003f66270 */
[----:B------:R-:W-:Y:S01]  /*8d80*/  IMAD.MOV R144, RZ, RZ, -R144 ;  /* 0x000000ffff907224 */ /* 0x000fe200078e0a90 */
[----:B------:R-:W-:Y:S01]  /*8d90*/  @!P4 IADD3 R142, R142, -R122, RZ ;  /* 0x8000007a8e8ec210 */ /* 0x000fe20007ffe0ff */
[----:B------:R1:W-:Y:S01]  /*8da0*/  LDGSTS.E [R214+0xce00], [R24.64], !P1 ;  /* 0x0ce0000018d67fae */ /* 0x0003e2000c921846 */
[C---:B------:R-:W-:Y:S01]  /*8db0*/  ISETP.GT.U32.AND P1, PT, R122.reuse, R141, PT ;  /* 0x0000008d7a00720c */ /* 0x040fe20003f24070 */
[C---:B------:R-:W-:Y:S01]  /*8dc0*/  IMAD R143, R122.reuse, R144, R143 ;  /* 0x000000907a8f7224 */ /* 0x040fe200078e028f */
[C---:B------:R-:W-:Y:S01]  /*8dd0*/  ISETP.GT.U32.AND P0, PT, R122.reuse, R140, PT ;  /* 0x0000008c7a00720c */ /* 0x040fe20003f04070 */
[----:B------:R-:W-:Y:S01]  /*8de0*/  STL.64 [R1+0x4f0], R34 ;  /* 0x0004f02201007387 */ /* 0x000fe20000100a00 */
[----:B------:R-:W-:-:S02]  /*8df0*/  ISETP.GT.U32.AND P4, PT, R122, R142, PT ;  /* 0x0000008e7a00720c */ /* 0x000fc40003f84070 */
[----:B------:R-:W-:Y:S01]  /*8e00*/  IADD3 R23, R176, 0xe, RZ ;  /* 0x0000000eb0177810 */ /* 0x000fe20007ffe0ff */
[----:B------:R-:W-:Y:S02]  /*8e10*/  STL.64 [R1+0x550], R26 ;  /* 0x0005501a01007387 */ /* 0x000fe40000100a00 */
[----:B------:R-:W-:Y:S01]  /*8e20*/  @!P3 IMAD.MOV R139, RZ, RZ, -R139 ;  /* 0x000000ffff8bb224 */ /* 0x000fe200078e0a8b */
[----:B------:R-:W-:Y:S01]  /*8e30*/  ISETP.GE.AND P3, PT, R22, RZ, PT ;  /* 0x000000ff1600720c */ /* 0x000fe20003f66270 */
[----:B------:R1:W-:Y:S01]  /*8e40*/  STL.64 [R1+0x7a8], R24 ;  /* 0x0007a81801007387 */ /* 0x0003e20000100a00 */
[----:B------:R-:W-:Y:S01]  /*8e50*/  IADD3 R22, R176, 0x16, RZ ;  /* 0x00000016b0167810 */ /* 0x000fe20007ffe0ff */
[--C-:B------:R-:W-:Y:S01]  /*8e60*/  @!P1 IMAD.IADD R141, R141, 0x1, -R122.reuse ;  /* 0x000000018d8d9824 */ /* 0x100fe200078e0a7a */
[----:B------:R-:W-:Y:S01]  /*8e70*/  ISETP.GT.U32.AND P1, PT, R122, R143, PT ;  /* 0x0000008f7a00720c */ /* 0x000fe20003f24070 */
[--C-:B------:R-:W-:Y:S01]  /*8e80*/  @!P0 IMAD.IADD R140, R140, 0x1, -R122.reuse ;  /* 0x000000018c8c8824 */ /* 0x100fe200078e0a7a */
[----:B------:R-:W-:Y:S01]  /*8e90*/  ISETP.GE.AND P0, PT, R21, RZ, PT ;  /* 0x000000ff1500720c */ /* 0x000fe20003f06270 */
[----:B------:R-:W-:Y:S01]  /*8ea0*/  @!P4 IMAD.IADD R142, R142, 0x1, -R122 ;  /* 0x000000018e8ec824 */ /* 0x000fe200078e0a7a */
[----:B-1----:R-:W-:-:S05]  /*8eb0*/  IADD3 R25, R176, 0x7d, RZ ;  /* 0x0000007db0197810 */ /* 0x002fca0007ffe0ff */
[----:B------:R-:W-:Y:S01]  /*8ec0*/  @!P3 IMAD.MOV R140, RZ, RZ, -R140 ;  /* 0x000000ffff8cb224 */ /* 0x000fe200078e0a8c */
[----:B------:R-:W-:Y:S02]  /*8ed0*/  IADD3 R24, R176, 0x6, RZ ;  /* 0x00000006b0187810 */ /* 0x000fe40007ffe0ff */
[----:B------:R-:W-:Y:S01]  /*8ee0*/  IABS R144, R25 ;  /* 0x0000001900907213 */ /* 0x000fe20000000000 */
[----:B------:R-:W-:Y:S01]  /*8ef0*/  STL [R1+0x1060], R25 ;  /* 0x0010601901007387 */ /* 0x000fe20000100800 */
[----:B------:R-:W-:Y:S01]  /*8f00*/  IABS R145, R24 ;  /* 0x0000001800917213 */ /* 0x000fe20000000000 */
[----:B------:R-:W-:Y:S01]  /*8f10*/  @!P0 IMAD.MOV R141, RZ, RZ, -R141 ;  /* 0x000000ffff8d8224 */ /* 0x000fe200078e0a8d */
[----:B------:R-:W-:Y:S01]  /*8f20*/  @!P1 IADD3 R143, R143, -R122, RZ ;  /* 0x8000007a8f8f9210 */ /* 0x000fe20007ffe0ff */
[----:B------:R-:W-:Y:S01]  /*8f30*/  IMAD.HI.U32 R147, R178, R144, RZ ;  /* 0x00000090b2937227 */ /* 0x000fe200078e00ff */
[----:B------:R-:W-:Y:S01]  /*8f40*/  ISETP.GE.U32.AND P3, PT, R146, 0x7fffff3d, PT ;  /* 0x7fffff3d9200780c */ /* 0x000fe20003f66070 */
[----:B------:R-:W-:Y:S01]  /*8f50*/  STL [R1+0x102c], R24 ;  /* 0x00102c1801007387 */ /* 0x000fe20000100800 */
[----:B------:R-:W-:Y:S01]  /*8f60*/  ISETP.GT.U32.AND P1, PT, R122, R143, PT ;  /* 0x0000008f7a00720c */ /* 0x000fe20003f24070 */
[----:B------:R-:W-:Y:S01]  /*8f70*/  IMAD.MOV R147, RZ, RZ, -R147 ;  /* 0x000000ffff937224 */ /* 0x000fe200078e0a93 */
[----:B------:R-:W-:Y:S01]  /*8f80*/  ISETP.GE.AND P0, PT, R20, RZ, PT ;  /* 0x000000ff1400720c */ /* 0x000fe20003f06270 */
[----:B------:R-:W-:Y:S01]  /*8f90*/  IMAD.HI.U32 R146, R178, R145, RZ ;  /* 0x00000091b2927227 */ /* 0x000fe200078e00ff */
[----:B------:R-:W-:Y:S03]  /*8fa0*/  STL [R1+0x1040], R23 ;  /* 0x0010401701007387 */ /* 0x000fe60000100800 */
[----:B------:R-:W-:Y:S01]  /*8fb0*/  IMAD R144, R122, R147, R144 ;  /* 0x000000937a907224 */ /* 0x000fe200078e0290 */
[----:B------:R-:W-:Y:S01]  /*8fc0*/  STL [R1+0x1050], R22 ;  /* 0x0010501601007387 */ /* 0x000fe20000100800 */
[----:B------:R-:W-:-:S02]  /*8fd0*/  IMAD.MOV R146, RZ, RZ, -R146 ;  /* 0x000000ffff927224 */ /* 0x000fc400078e0a92 */
[----:B------:R-:W-:Y:S01]  /*8fe0*/  IMAD R147, R183, 0x37, RZ ;  /* 0x00000037b7937824 */ /* 0x000fe200078e02ff */
[C---:B------:R-:W-:Y:S01]  /*8ff0*/  ISETP.GT.U32.AND P4, PT, R122.reuse, R144, PT ;  /* 0x000000907a00720c */ /* 0x040fe20003f84070 */
[----:B------:R-:W-:Y:S01]  /*9000*/  IMAD R145, R122, R146, R145 ;  /* 0x000000927a917224 */ /* 0x000fe200078e0291 */
[----:B------:R-:W-:Y:S01]  /*9010*/  IABS R146, R23 ;  /* 0x0000001700927213 */ /* 0x000fe20000000000 */
[----:B--2---:R-:W-:Y:S01]  /*9020*/  IMAD.WIDE R26, R147, 0x4, R18 ;  /* 0x00000004931a7825 */ /* 0x004fe200078e0212 */
[----:B------:R-:W-:Y:S02]  /*9030*/  @!P1 IADD3 R143, R143, -R122, RZ ;  /* 0x8000007a8f8f9210 */ /* 0x000fe40007ffe0ff */
[----:B------:R-:W-:Y:S01]  /*9040*/  ISETP.GE.AND P1, PT, R32, RZ, PT ;  /* 0x000000ff2000720c */ /* 0x000fe20003f26270 */
[----:B------:R-:W-:Y:S01]  /*9050*/  IMAD.HI.U32 R148, R178, R146, RZ ;  /* 0x00000092b2947227 */ /* 0x000fe200078e00ff */
[----:B------:R1:W-:Y:S03]  /*9060*/  STL.64 [R1+0x560], R26 ;  /* 0x0005601a01007387 */ /* 0x0003e60000100a00 */
[----:B------:R-:W-:Y:S01]  /*9070*/  IMAD.MOV R148, RZ, RZ, -R148 ;  /* 0x000000ffff947224 */ /* 0x000fe200078e0a94 */
[----:B------:R1:W-:Y:S01]  /*9080*/  LDGSTS.E [R214+0xdc00], [R26.64], !P6 ;  /* 0x0dc000001ad67fae */ /* 0x0003e2000f121846 */
[----:B------:R-:W-:-:S02]  /*9090*/  @!P4 IMAD.IADD R144, R144, 0x1, -R122 ;  /* 0x000000019090c824 */ /* 0x000fc400078e0a7a */
[C---:B------:R-:W-:Y:S02]  /*90a0*/  IMAD R146, R122.reuse, R148, R146 ;  /* 0x000000947a927224 */ /* 0x040fe400078e0292 */
[----:B------:R-:W-:Y:S01]  /*90b0*/  IMAD.WIDE R20, R147, 0x4, R16 ;  /* 0x0000000493147825 */ /* 0x000fe200078e0210 */
[C---:B------:R-:W-:Y:S02]  /*90c0*/  ISETP.GT.U32.AND P4, PT, R122.reuse, R144, PT ;  /* 0x000000907a00720c */ /* 0x040fe40003f84070 */
[----:B------:R-:W-:Y:S01]  /*90d0*/  IABS R147, R22 ;  /* 0x0000001600937213 */ /* 0x000fe20000000000 */
[----:B------:R-:W-:Y:S01]  /*90e0*/  @!P0 IMAD.MOV R142, RZ, RZ, -R142 ;  /* 0x000000ffff8e8224 */ /* 0x000fe200078e0a8e */
[----:B------:R-:W-:Y:S01]  /*90f0*/  @!P1 IADD3 R143, -R143, RZ, RZ ;  /* 0x000000ff8f8f9210 */ /* 0x000fe20007ffe1ff */
[----:B------:R2:W-:Y:S01]  /*9100*/  STL.64 [R1+0x980], R20 ;  /* 0x0009801401007387 */ /* 0x0005e20000100a00 */
[----:B------:R-:W-:Y:S01]  /*9110*/  ISETP.GT.U32.AND P1, PT, R122, R146, PT ;  /* 0x000000927a00720c */ /* 0x000fe20003f24070 */
[----:B------:R-:W-:Y:S01]  /*9120*/  IMAD.HI.U32 R150, R178, R147, RZ ;  /* 0x00000093b2967227 */ /* 0x000fe200078e00ff */
[----:B------:R-:W-:Y:S01]  /*9130*/  ISETP.GT.U32.AND P0, PT, R122, R145, PT ;  /* 0x000000917a00720c */ /* 0x000fe20003f04070 */
[----:B------:R2:W-:Y:S01]  /*9140*/  LDGSTS.E [R214+0xde00], [R20.64], !P6 ;  /* 0x0de0000014d67fae */ /* 0x0005e2000f121846 */
[----:B------:R-:W-:Y:S01]  /*9150*/  ISETP.GE.U32.AND P6, PT, R149, 0x7fffff39, PT ;  /* 0x7fffff399500780c */ /* 0x000fe20003fc6070 */
[----:B------:R-:W-:Y:S01]  /*9160*/  IMAD.MOV R150, RZ, RZ, -R150 ;  /* 0x000000ffff967224 */ /* 0x000fe200078e0a96 */
[----:B-1----:R-:W-:Y:S01]  /*9170*/  IADD3 R26, R176, 0x2e, RZ ;  /* 0x0000002eb01a7810 */ /* 0x002fe20007ffe0ff */
[----:B------:R-:W-:Y:S01]  /*9180*/  @!P4 IMAD.IADD R144, R144, 0x1, -R122 ;  /* 0x000000019090c824 */ /* 0x000fe200078e0a7a */
[----:B------:R-:W-:Y:S01]  /*9190*/  ISETP.GE.AND P4, PT, R25, RZ, PT ;  /* 0x000000ff1900720c */ /* 0x000fe20003f86270 */
[----:B------:R-:W-:Y:S01]  /*91a0*/  IMAD R147, R122, R150, R147 ;  /* 0x000000967a937224 */ /* 0x000fe200078e0293 */
[----:B------:R-:W-:-:S03]  /*91b0*/  IADD3 R25, R176, 0x36, RZ ;  /* 0x00000036b0197810 */ /* 0x000fc60007ffe0ff */
[----:B------:R-:W-:Y:S02]  /*91c0*/  @!P1 IADD3 R146, R146, -R122, RZ ;  /* 0x8000007a92929210 */ /* 0x000fe40007ffe0ff */
[----:B--2---:R-:W-:Y:S01]  /*91d0*/  IADD3 R21, R176, 0x1e, RZ ;  /* 0x0000001eb0157810 */ /* 0x004fe20007ffe0ff */
[----:B------:R-:W-:Y:S01]  /*91e0*/  @!P0 IMAD.IADD R145, R145, 0x1, -R122 ;  /* 0x0000000191918824 */ /* 0x000fe200078e0a7a */
[C---:B------:R-:W-:Y:S02]  /*91f0*/  ISETP.GT.U32.AND P1, PT, R122.reuse, R146, PT ;  /* 0x000000927a00720c */ /* 0x040fe40003f24070 */
[----:B------:R-:W-:Y:S01]  /*9200*/  IABS R148, R21 ;  /* 0x0000001500947213 */ /* 0x000fe20000000000 */
[----:B------:R-:W-:Y:S01]  /*9210*/  STL [R1+0x105c], R21 ;  /* 0x00105c1501007387 */ /* 0x000fe20000100800 */
[----:B------:R-:W-:Y:S01]  /*9220*/  @!P4 IMAD.MOV R144, RZ, RZ, -R144 ;  /* 0x000000ffff90c224 */ /* 0x000fe200078e0a90 */
[----:B------:R-:W-:Y:S02]  /*9230*/  ISETP.GT.U32.AND P4, PT, R122, R147, PT ;  /* 0x000000937a00720c */ /* 0x000fe40003f84070 */
[----:B------:R-:W-:Y:S01]  /*9240*/  IMAD.HI.U32 R151, R178, R148, RZ ;  /* 0x00000094b2977227 */ /* 0x000fe200078e00ff */
[----:B------:R-:W-:-:S02]  /*9250*/  IADD3 R20, R176, 0x26, RZ ;  /* 0x00000026b0147810 */ /* 0x000fc40007ffe0ff */
[----:B------:R-:W-:Y:S01]  /*9260*/  ISETP.GT.U32.AND P0, PT, R122, R145, PT ;  /* 0x000000917a00720c */ /* 0x000fe20003f04070 */
[----:B------:R-:W-:Y:S01]  /*9270*/  IMAD.MOV R151, RZ, RZ, -R151 ;  /* 0x000000ffff977224 */ /* 0x000fe200078e0a97 */
[----:B------:R-:W-:Y:S01]  /*9280*/  IABS R149, R20 ;  /* 0x0000001400957213 */ /* 0x000fe20000000000 */
[----:B------:R-:W-:Y:S01]  /*9290*/  @!P1 IMAD.IADD R146, R146, 0x1, -R122 ;  /* 0x0000000192929824 */ /* 0x000fe200078e0a7a */
[----:B------:R-:W-:Y:S01]  /*92a0*/  ISETP.GE.AND P1, PT, R23, RZ, PT ;  /* 0x000000ff1700720c */ /* 0x000fe20003f26270 */
[----:B------:R-:W-:Y:S01]  /*92b0*/  IMAD R148, R122, R151, R148 ;  /* 0x000000977a947224 */ /* 0x000fe200078e0294 */
[----:B------:R-:W-:Y:S01]  /*92c0*/  STL [R1+0x1058], R20 ;  /* 0x0010581401007387 */ /* 0x000fe20000100800 */
[----:B------:R-:W-:Y:S02]  /*92d0*/  IMAD R151, R183, 0x3b, RZ ;  /* 0x0000003bb7977824 */ /* 0x000fe400078e02ff */
[----:B------:R-:W-:Y:S01]  /*92e0*/  @!P4 IMAD.IADD R147, R147, 0x1, -R122 ;  /* 0x000000019393c824 */ /* 0x000fe200078e0a7a */
[----:B------:R-:W-:Y:S01]  /*92f0*/  STL [R1+0x104c], R26 ;  /* 0x00104c1a01007387 */ /* 0x000fe20000100800 */
[----:B------:R-:W-:-:S03]  /*9300*/  IMAD.WIDE R34, R151, 0x4, R18 ;  /* 0x0000000497227825 */ /* 0x000fc600078e0212 */
[----:B------:R-:W-:Y:S01]  /*9310*/  ISETP.GT.U32.AND P4, PT, R122, R147, PT ;  /* 0x000000937a00720c */ /* 0x000fe20003f84070 */
[----:B------:R-:W-:Y:S01]  /*9320*/  IMAD.WIDE R32, R151, 0x4, R16 ;  /* 0x0000000497207825 */ /* 0x000fe200078e0210 */
[----:B------:R1:W-:Y:S01]  /*9330*/  LDGSTS.E [R214+0xec00], [R34.64], !P2 ;  /* 0x0ec0000022d67fae */ /* 0x0003e2000d121846 */
[----:B------:R-:W-:Y:S02]  /*9340*/  IABS R151, R25 ;  /* 0x0000001900977213 */ /* 0x000fe40000000000 */
[----:B------:R-:W-:Y:S01]  /*9350*/  IMAD.HI.U32 R150, R178, R149, RZ ;  /* 0x00000095b2967227 */ /* 0x000fe200078e00ff */
[----:B------:R2:W-:Y:S01]  /*9360*/  LDGSTS.E [R214+0xee00], [R32.64], !P2 ;  /* 0x0ee0000020d67fae */ /* 0x0005e2000d121846 */
[----:B------:R-:W-:Y:S02]  /*9370*/  ISETP.GT.U32.AND P2, PT, R122, R148, PT ;  /* 0x000000947a00720c */ /* 0x000fe40003f44070 */
[----:B------:R-:W-:Y:S01]  /*9380*/  IMAD.MOV R150, RZ, RZ, -R150 ;  /* 0x000000ffff967224 */ /* 0x000fe200078e0a96 */
[----:B------:R-:W-:Y:S01]  /*9390*/  STL.64 [R1+0x538], R34 ;  /* 0x0005382201007387 */ /* 0x000fe20000100a00 */
[----:B------:R-:W-:Y:S01]  /*93a0*/  @!P0 IMAD.IADD R145, R145, 0x1, -R122 ;  /* 0x0000000191918824 */ /* 0x000fe200078e0a7a */
[----:B------:R-:W-:Y:S01]  /*93b0*/  ISETP.GE.AND P0, PT, R24, RZ, PT ;  /* 0x000000ff1800720c */ /* 0x000fe20003f06270 */
[----:B------:R-:W-:Y:S01]  /*93c0*/  IMAD R149, R122, R150, R149 ;  /* 0x000000967a957224 */ /* 0x000fe200078e0295 */
[----:B------:R-:W-:Y:S01]  /*93d0*/  IABS R150, R26 ;  /* 0x0000001a00967213 */ /* 0x000fe20000000000 */
[----:B------:R-:W-:Y:S01]  /*93e0*/  @!P1 IMAD.MOV R146, RZ, RZ, -R146 ;  /* 0x000000ffff929224 */ /* 0x000fe200078e0a92 */
[----:B------:R-:W-:Y:S01]  /*93f0*/  ISETP.GE.AND P1, PT, R22, RZ, PT ;  /* 0x000000ff1600720c */ /* 0x000fe20003f26270 */
[--C-:B------:R-:W-:Y:S01]  /*9400*/  @!P4 IMAD.IADD R147, R147, 0x1, -R122.reuse ;  /* 0x000000019393c824 */ /* 0x100fe200078e0a7a */
[----:B------:R-:W-:Y:S01]  /*9410*/  ISETP.GT.U32.AND P4, PT, R122, R149, PT ;  /* 0x000000957a00720c */ /* 0x000fe20003f84070 */
[----:B------:R2:W-:Y:S01]  /*9420*/  STL.64 [R1+0x558], R32 ;  /* 0x0005582001007387 */ /* 0x0005e20000100a00 */
[----:B------:R-:W-:Y:S01]  /*9430*/  @!P2 IMAD.IADD R148, R148, 0x1, -R122 ;  /* 0x000000019494a824 */ /* 0x000fe200078e0a7a */
[----:B------:R-:W-:Y:S01]  /*9440*/  IADD3 R24, R176, 0x3e, RZ ;  /* 0x0000003eb0187810 */ /* 0x000fe20007ffe0ff */
[----:B------:R-:W-:Y:S01]  /*9450*/  IMAD.HI.U32 R153, R178, R150, RZ ;  /* 0x00000096b2997227 */ /* 0x000fe200078e00ff */
[----:B------:R-:W-:Y:S02]  /*9460*/  STL [R1+0x1048], R25 ;  /* 0x0010481901007387 */ /* 0x000fe40000100800 */
[----:B------:R-:W-:-:S02]  /*9470*/  @!P0 IADD3 R145, -R145, RZ, RZ ;  /* 0x000000ff91918210 */ /* 0x000fc40007ffe1ff */
[----:B------:R-:W-:Y:S01]  /*9480*/  ISETP.GE.U32.AND P0, PT, R152, 0x7fffff35, PT ;  /* 0x7fffff359800780c */ /* 0x000fe20003f06070 */
[----:B------:R-:W-:Y:S01]  /*9490*/  IMAD R152, R183, 0x3f, RZ ;  /* 0x0000003fb7987824 */ /* 0x000fe200078e02ff */
[----:B------:R-:W-:Y:S02]  /*94a0*/  ISETP.GT.U32.AND P2, PT, R122, R148, PT ;  /* 0x000000947a00720c */ /* 0x000fe40003f44070 */
[----:B------:R-:W-:Y:S01]  /*94b0*/  @!P1 IADD3 R147, -R147, RZ, RZ ;  /* 0x000000ff93939210 */ /* 0x000fe20007ffe1ff */
[C---:B--2---:R-:W-:Y:S01]  /*94c0*/  IMAD.WIDE R32, R152.reuse, 0x4, R18 ;  /* 0x0000000498207825 */ /* 0x044fe200078e0212 */
[----:B------:R-:W-:Y:S02]  /*94d0*/  ISETP.GE.AND P1, PT, R21, RZ, PT ;  /* 0x000000ff1500720c */ /* 0x000fe40003f26270 */
[----:B------:R-:W-:Y:S01]  /*94e0*/  IADD3 R153, -R153, RZ, RZ ;  /* 0x000000ff99997210 */ /* 0x000fe20007ffe1ff */
[----:B------:R-:W-:Y:S01]  /*94f0*/  IMAD.WIDE R22, R152, 0x4, R16 ;  /* 0x0000000498167825 */ /* 0x000fe200078e0210 */
[----:B------:R2:W-:Y:S01]  /*9500*/  STL.64 [R1+0x9f8], R32 ;  /* 0x0009f82001007387 */ /* 0x0005e20000100a00 */
[----:B------:R-:W-:-:S02]  /*9510*/  IADD3 R21, R176, 0x5e, RZ ;  /* 0x0000005eb0157810 */ /* 0x000fc40007ffe0ff */
[----:B------:R-:W-:Y:S01]  /*9520*/  IMAD.HI.U32 R152, R178, R151, RZ ;  /* 0x00000097b2987227 */ /* 0x000fe200078e00ff */
[----:B------:R2:W-:Y:S03]  /*9530*/  LDGSTS.E [R214+0xfc00], [R32.64], !P5 ;  /* 0x0fc0000020d67fae */ /* 0x0005e6000e921846 */
[----:B------:R-:W-:Y:S01]  /*9540*/  @!P4 IMAD.IADD R149, R149, 0x1, -R122 ;  /* 0x000000019595c824 */ /* 0x000fe200078e0a7a */
[----:B------:R1:W-:Y:S01]  /*9550*/  STL.64 [R1+0xa00], R22 ;  /* 0x000a001601007387 */ /* 0x0003e20000100a00 */
[----:B------:R-:W-:Y:S02]  /*9560*/  IMAD.MOV R152, RZ, RZ, -R152 ;  /* 0x000000ffff987224 */ /* 0x000fe400078e0a98 */
[----:B------:R-:W-:Y:S01]  /*9570*/  @!P2 IMAD.IADD R148, R148, 0x1, -R122 ;  /* 0x000000019494a824 */ /* 0x000fe200078e0a7a */
[C---:B------:R-:W-:Y:S01]  /*9580*/  ISETP.GT.U32.AND P4, PT, R122.reuse, R149, PT ;  /* 0x000000957a00720c */ /* 0x040fe20003f84070 */
[C---:B------:R-:W-:Y:S01]  /*9590*/  IMAD R151, R122.reuse, R152, R151 ;  /* 0x000000987a977224 */ /* 0x040fe200078e0297 */
[----:B------:R-:W-:Y:S01]  /*95a0*/  IABS R152, R24 ;  /* 0x0000001800987213 */ /* 0x000fe20000000000 */
[C---:B------:R-:W-:Y:S01]  /*95b0*/  IMAD R150, R122.reuse, R153, R150 ;  /* 0x000000997a967224 */ /* 0x040fe200078e0296 */
[----:B------:R1:W-:Y:S01]  /*95c0*/  LDGSTS.E [R214+0xfe00], [R22.64], !P5 ;  /* 0x0fe0000016d67fae */ /* 0x0003e2000e921846 */
[----:B------:R-:W-:Y:S01]  /*95d0*/  @!P1 IMAD.MOV R148, RZ, RZ, -R148 ;  /* 0x000000ffff949224 */ /* 0x000fe200078e0a94 */
[----:B------:R-:W-:Y:S01]  /*95e0*/  ISETP.GT.U32.AND P1, PT, R122, R151, PT ;  /* 0x000000977a00720c */ /* 0x000fe20003f24070 */
[----:B------:R-:W-:Y:S01]  /*95f0*/  IMAD.HI.U32 R156, R178, R152, RZ ;  /* 0x00000098b29c7227 */ /* 0x000fe200078e00ff */
[----:B------:R-:W-:Y:S01]  /*9600*/  ISETP.GT.U32.AND P2, PT, R122, R150, PT ;  /* 0x000000967a00720c */ /* 0x000fe20003f44070 */
[----:B------:R-:W-:Y:S01]  /*9610*/  STL [R1+0x1044], R24 ;  /* 0x0010441801007387 */ /* 0x000fe20000100800 */
[----:B------:R-:W-:Y:S01]  /*9620*/  ISETP.GE.U32.AND P5, PT, R154, 0x7fffff31, PT ;  /* 0x7fffff319a00780c */ /* 0x000fe20003fa6070 */
[----:B--2---:R-:W-:Y:S01]  /*9630*/  IMAD.WIDE R32, R159, 0x4, R18 ;  /* 0x000000049f207825 */ /* 0x004fe200078e0212 */
[----:B------:R-:W-:-:S03]  /*9640*/  IADD3 R156, -R156, RZ, RZ ;  /* 0x000000ff9c9c7210 */ /* 0x000fc60007ffe1ff */
[----:B------:R-:W-:Y:S01]  /*9650*/  @!P4 IMAD.IADD R149, R149, 0x1, -R122 ;  /* 0x000000019595c824 */ /* 0x000fe200078e0a7a */
[----:B------:R-:W-:Y:S01]  /*9660*/  ISETP.GE.AND P4, PT, R20, RZ, PT ;  /* 0x000000ff1400720c */ /* 0x000fe20003f86270 */
[----:B------:R-:W-:Y:S01]  /*9670*/  IMAD R152, R122, R156, R152 ;  /* 0x0000009c7a987224 */ /* 0x000fe200078e0298 */
[----:B-1----:R-:W-:Y:S01]  /*9680*/  IADD3 R23, R176, 0x46, RZ ;  /* 0x00000046b0177810 */ /* 0x002fe20007ffe0ff */
[----:B------:R1:W-:Y:S01]  /*9690*/  LDGSTS.E [R214+0x10c00], [R32.64], !P3 ;  /* 0x10c0000020d67fae */ /* 0x0003e2000d921846 */
[----:B------:R-:W-:Y:S01]  /*96a0*/  @!P1 IADD3 R151, R151, -R122, RZ ;  /* 0x8000007a97979210 */ /* 0x000fe20007ffe0ff */
[----:B------:R-:W-:Y:S01]  /*96b0*/  @!P2 IMAD.IADD R150, R150, 0x1, -R122 ;  /* 0x000000019696a824 */ /* 0x000fe200078e0a7a */
[----:B------:R-:W-:Y:S01]  /*96c0*/  IABS R153, R23 ;  /* 0x0000001700997213 */ /* 0x000fe20000000000 */
[----:B------:R-:W-:Y:S01]  /*96d0*/  STL [R1+0x103c], R23 ;  /* 0x00103c1701007387 */ /* 0x000fe20000100800 */
[C---:B------:R-:W-:Y:S02]  /*96e0*/  ISETP.GT.U32.AND P1, PT, R122.reuse, R151, PT ;  /* 0x000000977a00720c */ /* 0x040fe40003f24070 */
[----:B------:R-:W-:Y:S01]  /*96f0*/  ISETP.GT.U32.AND P2, PT, R122, R150, PT ;  /* 0x000000967a00720c */ /* 0x000fe20003f44070 */
[----:B------:R-:W-:Y:S01]  /*9700*/  IMAD.HI.U32 R155, R178, R153, RZ ;  /* 0x00000099b29b7227 */ /* 0x000fe200078e00ff */
[----:B------:R-:W-:-:S02]  /*9710*/  IADD3 R22, R176, 0x4e, RZ ;  /* 0x0000004eb0167810 */ /* 0x000fc40007ffe0ff */
[----:B------:R-:W-:Y:S01]  /*9720*/  IADD3 R20, R176, 0x56, RZ ;  /* 0x00000056b0147810 */ /* 0x000fe20007ffe0ff */
[----:B------:R-:W-:Y:S01]  /*9730*/  @!P4 IMAD.MOV R149, RZ, RZ, -R149 ;  /* 0x000000ffff95c224 */ /* 0x000fe200078e0a95 */
[C---:B------:R-:W-:Y:S01]  /*9740*/  ISETP.GT.U32.AND P4, PT, R122.reuse, R152, PT ;  /* 0x000000987a00720c */ /* 0x040fe20003f84070 */
[----:B------:R-:W-:Y:S01]  /*9750*/  IMAD.MOV R155, RZ, RZ, -R155 ;  /* 0x000000ffff9b7224 */ /* 0x000fe200078e0a9b */
[----:B------:R-:W-:Y:S01]  /*9760*/  IABS R154, R22 ;  /* 0x00000016009a7213 */ /* 0x000fe20000000000 */
[----:B------:R-:W-:Y:S02]  /*9770*/  STL [R1+0x1038], R22 ;  /* 0x0010381601007387 */ /* 0x000fe40000100800 */
[----:B------:R-:W-:Y:S01]  /*9780*/  @!P1 IADD3 R151, R151, -R122, RZ ;  /* 0x8000007a97979210 */ /* 0x000fe20007ffe0ff */
[----:B------:R-:W-:Y:S01]  /*9790*/  IMAD R153, R122, R155, R153 ;  /* 0x0000009b7a997224 */ /* 0x000fe200078e0299 */
[----:B------:R-:W-:Y:S01]  /*97a0*/  ISETP.GE.AND P1, PT, R26, RZ, PT ;  /* 0x000000ff1a00720c */ /* 0x000fe20003f26270 */
[----:B------:R-:W-:Y:S01]  /*97b0*/  IMAD.WIDE R26, R159, 0x4, R16 ;  /* 0x000000049f1a7825 */ /* 0x000fe200078e0210 */
[----:B------:R-:W-:Y:S03]  /*97c0*/  STL [R1+0x1034], R20 ;  /* 0x0010341401007387 */ /* 0x000fe60000100800 */
[--C-:B------:R-:W-:Y:S01]  /*97d0*/  @!P2 IMAD.IADD R150, R150, 0x1, -R122.reuse ;  /* 0x000000019696a824 */ /* 0x100fe200078e0a7a */
[----:B------:R-:W-:Y:S01]  /*97e0*/  ISETP.GT.U32.AND P2, PT, R122, R153, PT ;  /* 0x000000997a00720c */ /* 0x000fe20003f44070 */
[----:B------:R-:W-:Y:S01]  /*97f0*/  @!P4 IMAD.IADD R152, R152, 0x1, -R122 ;  /* 0x000000019898c824 */ /* 0x000fe200078e0a7a */
[----:B------:R2:W-:Y:S01]  /*9800*/  LDGSTS.E [R214+0x10e00], [R26.64], !P3 ;  /* 0x10e000001ad67fae */ /* 0x0005e2000d921846 */
[----:B------:R-:W-:Y:S01]  /*9810*/  IMAD.HI.U32 R155, R178, R154, RZ ;  /* 0x0000009ab29b7227 */ /* 0x000fe200078e00ff */
[----:B------:R-:W-:-:S02]  /*9820*/  ISETP.GE.AND P4, PT, R25, RZ, PT ;  /* 0x000000ff1900720c */ /* 0x000fc40003f86270 */
[----:B------:R-:W-:Y:S01]  /*9830*/  ISETP.GT.U32.AND P3, PT, R122, R152, PT ;  /* 0x000000987a00720c */ /* 0x000fe20003f64070 */
[----:B------:R-:W-:Y:S01]  /*9840*/  IMAD.MOV R156, RZ, RZ, -R155 ;  /* 0x000000ffff9c7224 */ /* 0x000fe200078e0a9b */
[----:B------:R-:W-:Y:S01]  /*9850*/  IABS R155, R20 ;  /* 0x00000014009b7213 */ /* 0x000fe20000000000 */
[----:B------:R-:W-:Y:S01]  /*9860*/  @!P1 IMAD.MOV R150, RZ, RZ, -R150 ;  /* 0x000000ffff969224 */ /* 0x000fe200078e0a96 */
[----:B------:R-:W-:Y:S01]  /*9870*/  ISETP.GE.U32.AND P1, PT, R160, 0x7fffff2d, PT ;  /* 0x7fffff2da000780c */ /* 0x000fe20003f26070 */
[----:B------:R-:W-:Y:S01]  /*9880*/  IMAD R154, R122, R156, R154 ;  /* 0x0000009c7a9a7224 */ /* 0x000fe200078e029a */
[----:B------:R-:W-:Y:S01]  /*9890*/  IABS R156, R21 ;  /* 0x00000015009c7213 */ /* 0x000fe20000000000 */
[C---:B------:R-:W-:Y:S01]  /*98a0*/  IMAD.HI.U32 R158, R178.reuse, R155, RZ ;  /* 0x0000009bb29e7227 */ /* 0x040fe200078e00ff */
[----:B------:R-:W-:Y:S01]  /*98b0*/  @!P2 IADD3 R153, R153, -R122, RZ ;  /* 0x8000007a9999a210 */ /* 0x000fe20007ffe0ff */
[----:B------:R-:W-:Y:S02]  /*98c0*/  STL [R1+0x1030], R21 ;  /* 0x0010301501007387 */ /* 0x000fe40000100800 */
[----:B------:R-:W-:Y:S01]  /*98d0*/  IMAD.HI.U32 R157, R178, R156, RZ ;  /* 0x0000009cb29d7227 */ /* 0x000fe200078e00ff */
[----:B------:R-:W-:Y:S01]  /*98e0*/  ISETP.GT.U32.AND P2, PT, R122, R153, PT ;  /* 0x000000997a00720c */ /* 0x000fe20003f44070 */
[----:B------:R1:W-:Y:S02]  /*98f0*/  STL.64 [R1+0xa38], R32 ;  /* 0x000a382001007387 */ /* 0x0003e40000100a00 */
[----:B------:R-:W-:Y:S01]  /*9900*/  @!P3 IMAD.IADD R152, R152, 0x1, -R122 ;  /* 0x000000019898b824 */ /* 0x000fe200078e0a7a */
[----:B------:R-:W-:Y:S01]  /*9910*/  ISETP.GE.AND P3, PT, R24, RZ, PT ;  /* 0x000000ff1800720c */ /* 0x000fe20003f66270 */
[----:B------:R-:W-:Y:S01]  /*9920*/  IMAD.MOV R157, RZ, RZ, -R157 ;  /* 0x000000ffff9d7224 */ /* 0x000fe200078e0a9d */
[----:B------:R2:W-:Y:S01]  /*9930*/  STL.64 [R1+0xa40], R26 ;  /* 0x000a401a01007387 */ /* 0x0005e20000100a00 */
[----:B------:R-:W-:-:S02]  /*9940*/  IMAD.MOV R158, RZ, RZ, -R158 ;  /* 0x000000ffff9e7224 */ /* 0x000fc400078e0a9e */
[C---:B------:R-:W-:Y:S02]  /*9950*/  IMAD R156, R122.reuse, R157, R156 ;  /* 0x0000009d7a9c7224 */ /* 0x040fe400078e029c */
[----:B------:R-:W-:Y:S01]  /*9960*/  @!P4 IMAD.MOV R151, RZ, RZ, -R151 ;  /* 0x000000ffff97c224 */ /* 0x000fe200078e0a97 */
[C---:B------:R-:W-:Y:S01]  /*9970*/  ISETP.GT.U32.AND P4, PT, R122.reuse, R154, PT ;  /* 0x0000009a7a00720c */ /* 0x040fe20003f84070 */
[----:B------:R-:W-:Y:S01]  /*9980*/  IMAD R155, R122, R158, R155 ;  /* 0x0000009e7a9b7224 */ /* 0x000fe200078e029b */
[----:B------:R-:W-:Y:S01]  /*9990*/  @!P2 IADD3 R153, R153, -R122, RZ ;  /* 0x8000007a9999a210 */ /* 0x000fe20007ffe0ff */
[----:B------:R-:W-:Y:S01]  /*99a0*/  IMAD R160, R183, 0x47, RZ ;  /* 0x00000047b7a07824 */ /* 0x000fe200078e02ff */
[----:B-1----:R-:W-:Y:S01]  /*99b0*/  IADD3 R32, R176, 0x66, RZ ;  /* 0x00000066b0207810 */ /* 0x002fe20007ffe0ff */
[----:B------:R-:W-:Y:S01]  /*99c0*/  @!P3 IMAD.MOV R152, RZ, RZ, -R152 ;  /* 0x000000ffff98b224 */ /* 0x000fe200078e0a98 */
[----:B------:R-:W-:Y:S01]  /*99d0*/  ISETP.GT.U32.AND P3, PT, R122, R156, PT ;  /* 0x0000009c7a00720c */ /* 0x000fe20003f64070 */
[----:B------:R-:W-:Y:S01]  /*99e0*/  IMAD.WIDE R34, R160, 0x4, R18 ;  /* 0x00000004a0227825 */ /* 0x000fe200078e0212 */
[----:B------:R-:W-:Y:S01]  /*99f0*/  ISETP.GT.U32.AND P2, PT, R122, R155, PT ;  /* 0x0000009b7a00720c */ /* 0x000fe20003f44070 */
[----:B------:R-:W-:Y:S01]  /*9a00*/  STL [R1+0x1028], R32 ;  /* 0x0010282001007387 */ /* 0x000fe20000100800 */
[----:B--2---:R-:W-:Y:S01]  /*9a10*/  IADD3 R27, R176, 0x6e, RZ ;  /* 0x0000006eb01b7810 */ /* 0x004fe20007ffe0ff */
[----:B------:R-:W-:Y:S01]  /*9a20*/  IMAD.WIDE R24, R160, 0x4, R16 ;  /* 0x00000004a0187825 */ /* 0x000fe200078e0210 */
[----:B------:R-:W-:Y:S01]  /*9a30*/  IABS R157, R32 ;  /* 0x00000020009d7213 */ /* 0x000fe20000000000 */
[----:B------:R1:W-:Y:S01]  /*9a40*/  LDGSTS.E [R214+0x11c00], [R34.64], !P6 ;  /* 0x11c0000022d67fae */ /* 0x0003e2000f121846 */
[----:B------:R-:W-:Y:S01]  /*9a50*/  IABS R158, R27 ;  /* 0x0000001b009e7213 */ /* 0x000fe20000000000 */
[----:B------:R-:W-:Y:S01]  /*9a60*/  @!P4 IMAD.IADD R154, R154, 0x1, -R122 ;  /* 0x000000019a9ac824 */ /* 0x000fe200078e0a7a */
[----:B------:R-:W-:Y:S01]  /*9a70*/  IADD3 R26, R176, 0x76, RZ ;  /* 0x00000076b01a7810 */ /* 0x000fe20007ffe0ff */
[----:B------:R2:W-:Y:S01]  /*9a80*/  LDGSTS.E [R214+0x11e00], [R24.64], !P6 ;  /* 0x11e0000018d67fae */ /* 0x0005e2000f121846 */
[----:B------:R-:W-:Y:S01]  /*9a90*/  IMAD.HI.U32 R162, R178, R157, RZ ;  /* 0x0000009db2a27227 */ /* 0x000fe200078e00ff */
[----:B------:R-:W-:-:S02]  /*9aa0*/  ISETP.GE.AND P4, PT, R23, RZ, PT ;  /* 0x000000ff1700720c */ /* 0x000fc40003f86270 */
[----:B------:R-:W-:Y:S01]  /*9ab0*/  ISETP.GT.U32.AND P6, PT, R122, R154, PT ;  /* 0x0000009a7a00720c */ /* 0x000fe20003fc4070 */
[--C-:B------:R-:W-:Y:S01]  /*9ac0*/  @!P3 IMAD.IADD R156, R156, 0x1, -R122.reuse ;  /* 0x000000019c9cb824 */ /* 0x100fe200078e0a7a */
[----:B------:R-:W-:Y:S01]  /*9ad0*/  IADD3 R162, -R162, RZ, RZ ;  /* 0x000000ffa2a27210 */ /* 0x000fe20007ffe1ff */
[----:B------:R-:W-:Y:S01]  /*9ae0*/  @!P2 IMAD.IADD R155, R155, 0x1, -R122 ;  /* 0x000000019b9ba824 */ /* 0x000fe200078e0a7a */
[----:B------:R-:W-:Y:S01]  /*9af0*/  IABS R159, R26 ;  /* 0x0000001a009f7213 */ /* 0x000fe20000000000 */
[----:B------:R-:W-:Y:S01]  /*9b00*/  IMAD.HI.U32 R161, R178, R158, RZ ;  /* 0x0000009eb2a17227 */ /* 0x000fe200078e00ff */
[C---:B------:R-:W-:Y:S01]  /*9b10*/  ISETP.GT.U32.AND P3, PT, R122.reuse, R156, PT ;  /* 0x0000009c7a00720c */ /* 0x040fe20003f64070 */
[----:B------:R-:W-:Y:S01]  /*9b20*/  STL [R1+0x1024], R27 ;  /* 0x0010241b01007387 */ /* 0x000fe20000100800 */
[----:B------:R-:W-:Y:S01]  /*9b30*/  ISETP.GT.U32.AND P2, PT, R122, R155, PT ;  /* 0x0000009b7a00720c */ /* 0x000fe20003f44070 */
[----:B------:R-:W-:Y:S01]  /*9b40*/  IMAD.MOV R161, RZ, RZ, -R161 ;  /* 0x000000ffffa17224 */ /* 0x000fe200078e0aa1 */
[----:B------:R-:W-:Y:S01]  /*9b50*/  IADD3 R23, R176, 0x17, RZ ;  /* 0x00000017b0177810 */ /* 0x000fe20007ffe0ff */
[C---:B------:R-:W-:Y:S01]  /*9b60*/  IMAD R157, R122.reuse, R162, R157 ;  /* 0x000000a27a9d7224 */ /* 0x040fe200078e029d */
[----:B------:R-:W-:Y:S01]  /*9b70*/  STL [R1+0x1020], R26 ;  /* 0x0010201a01007387 */ /* 0x000fe20000100800 */
[----:B------:R-:W-:Y:S01]  /*9b80*/  IMAD R158, R122, R161, R158 ;  /* 0x000000a17a9e7224 */ /* 0x000fe200078e029e */
[----:B------:R-:W-:Y:S01]  /*9b90*/  @!P6 IADD3 R154, R154, -R122, RZ ;  /* 0x8000007a9a9ae210 */ /* 0x000fe20007ffe0ff */
[----:B------:R-:W-:Y:S01]  /*9ba0*/  IMAD.HI.U32 R160, R178, R159, RZ ;  /* 0x0000009fb2a07227 */ /* 0x000fe200078e00ff */
[----:B------:R-:W-:Y:S01]  /*9bb0*/  ISETP.GE.AND P6, PT, R22, RZ, PT ;  /* 0x000000ff1600720c */ /* 0x000fe20003fc6270 */
[----:B------:R-:W-:Y:S01]  /*9bc0*/  STL.64 [R1+0xa78], R34 ;  /* 0x000a782201007387 */ /* 0x000fe20000100a00 */
[----:B------:R-:W-:Y:S01]  /*9bd0*/  IADD3 R22, R176, 0x1f, RZ ;  /* 0x0000001fb0167810 */ /* 0x000fe20007ffe0ff */
[--C-:B------:R-:W-:Y:S01]  /*9be0*/  @!P3 IMAD.IADD R156, R156, 0x1, -R122.reuse ;  /* 0x000000019c9cb824 */ /* 0x100fe200078e0a7a */
[----:B------:R-:W-:Y:S01]  /*9bf0*/  ISETP.GT.U32.AND P3, PT, R122, R158, PT ;  /* 0x0000009e7a00720c */ /* 0x000fe20003f64070 */
[----:B------:R-:W-:Y:S01]  /*9c00*/  @!P2 IMAD.IADD R155, R155, 0x1, -R122 ;  /* 0x000000019b9ba824 */ /* 0x000fe200078e0a7a */
[----:B------:R-:W-:Y:S01]  /*9c10*/  ISETP.GE.AND P2, PT, R20, RZ, PT ;  /* 0x000000ff1400720c */ /* 0x000fe20003f46270 */
[----:B------:R2:W-:Y:S01]  /*9c20*/  STL.64 [R1+0xa80], R24 ;  /* 0x000a801801007387 */ /* 0x0005e20000100a00 */
[----:B------:R-:W-:Y:S01]  /*9c30*/  IMAD.MOV R160, RZ, RZ, -R160 ;  /* 0x000000ffffa07224 */ /* 0x000fe200078e0aa0 */
[----:B------:R-:W-:Y:S01]  /*9c40*/  IADD3 R20, R176, 0x7, RZ ;  /* 0x00000007b0147810 */ /* 0x000fe20007ffe0ff */
[----:B------:R-:W-:Y:S01]  /*9c50*/  @!P4 IMAD.MOV R153, RZ, RZ, -R153 ;  /* 0x000000ffff99c224 */ /* 0x000fe200078e0a99 */
[----:B------:R-:W-:Y:S01]  /*9c60*/  ISETP.GE.U32.AND P4, PT, R163, 0x7fffff29, PT ;  /* 0x7fffff29a300780c */ /* 0x000fe20003f86070 */
[C---:B------:R-:W-:Y:S01]  /*9c70*/  IMAD R159, R122.reuse, R160, R159 ;  /* 0x000000a07a9f7224 */ /* 0x040fe200078e029f */
[----:B------:R-:W-:Y:S01]  /*9c80*/  IABS R161, R20 ;  /* 0x0000001400a17213 */ /* 0x000fe20000000000 */
[----:B------:R-:W-:Y:S01]  /*9c90*/  @!P6 IMAD.MOV R154, RZ, RZ, -R154 ;  /* 0x000000ffff9ae224 */ /* 0x000fe200078e0a9a */
[----:B------:R-:W-:-:S02]  /*9ca0*/  ISETP.GT.U32.AND P6, PT, R122, R157, PT ;  /* 0x0000009d7a00720c */ /* 0x000fc40003fc4070 */
[--C-:B------:R-:W-:Y:S01]  /*9cb0*/  @!P3 IMAD.IADD R158, R158, 0x1, -R122.reuse ;  /* 0x000000019e9eb824 */ /* 0x100fe200078e0a7a */
[----:B------:R-:W-:Y:S01]  /*9cc0*/  IABS R163, R23 ;  /* 0x0000001700a37213 */ /* 0x000fe20000000000 */
[----:B------:R-:W-:Y:S01]  /*9cd0*/  IMAD.HI.U32 R166, R178, R161, RZ ;  /* 0x000000a1b2a67227 */ /* 0x000fe200078e00ff */
[----:B------:R-:W-:Y:S02]  /*9ce0*/  @!P2 IADD3 R155, -R155, RZ, RZ ;  /* 0x000000ff9b9ba210 */ /* 0x000fe40007ffe1ff */
[----:B------:R-:W-:Y:S02]  /*9cf0*/  ISETP.GE.AND P2, PT, R21, RZ, PT ;  /* 0x000000ff1500720c */ /* 0x000fe40003f46270 */
[----:B------:R-:W-:Y:S02]  /*9d00*/  ISETP.GT.U32.AND P3, PT, R122, R158, PT ;  /* 0x0000009e7a00720c */ /* 0x000fe40003f64070 */
[----:B--2---:R-:W-:Y:S02]  /*9d10*/  IADD3 R25, R176, 0x7e, RZ ;  /* 0x0000007eb0197810 */ /* 0x004fe40007ffe0ff */
[----:B------:R-:W-:Y:S01]  /*9d20*/  @!P6 IMAD.IADD R157, R157, 0x1, -R122 ;  /* 0x000000019d9de824 */ /* 0x000fe200078e0a7a */
[----:B------:R-:W-:-:S02]  /*9d30*/  IADD3 R166, -R166, RZ, RZ ;  /* 0x000000ffa6a67210 */ /* 0x000fc40007ffe1ff */
[----:B------:R-:W-:Y:S01]  /*9d40*/  IABS R160, R25 ;  /* 0x0000001900a07213 */ /* 0x000fe20000000000 */
[----:B------:R-:W-:Y:S01]  /*9d50*/  STL [R1+0x101c], R25 ;  /* 0x00101c1901007387 */ /* 0x000fe20000100800 */
[C---:B------:R-:W-:Y:S01]  /*9d60*/  ISETP.GT.U32.AND P6, PT, R122.reuse, R157, PT ;  /* 0x0000009d7a00720c */ /* 0x040fe20003fc4070 */
[----:B------:R-:W-:Y:S01]  /*9d70*/  IMAD R161, R122, R166, R161 ;  /* 0x000000a67aa17224 */ /* 0x000fe200078e02a1 */
[----:B------:R-:W-:Y:S01]  /*9d80*/  @!P2 IADD3 R156, -R156, RZ, RZ ;  /* 0x000000ff9c9ca210 */ /* 0x000fe20007ffe1ff */
[----:B------:R-:W-:Y:S01]  /*9d90*/  IMAD.HI.U32 R164, R178, R160, RZ ;  /* 0x000000a0b2a47227 */ /* 0x000fe200078e00ff */
[----:B------:R-:W-:Y:S01]  /*9da0*/  ISETP.GT.U32.AND P2, PT, R122, R159, PT ;  /* 0x0000009f7a00720c */ /* 0x000fe20003f44070 */
[----:B------:R-:W-:Y:S01]  /*9db0*/  STL [R1+0x100c], R20 ;  /* 0x00100c1401007387 */ /* 0x000fe20000100800 */
[----:B------:R-:W-:Y:S01]  /*9dc0*/  IADD3 R24, R176, 0xf, RZ ;  /* 0x0000000fb0187810 */ /* 0x000fe20007ffe0ff */
[----:B------:R-:W-:Y:S01]  /*9dd0*/  @!P3 IMAD.IADD R158, R158, 0x1, -R122 ;  /* 0x000000019e9eb824 */ /* 0x000fe200078e0a7a */
[----:B------:R-:W-:Y:S01]  /*9de0*/  ISETP.GE.AND P3, PT, R32, RZ, PT ;  /* 0x000000ff2000720c */ /* 0x000fe20003f66270 */
[----:B------:R-:W-:Y:S01]  /*9df0*/  IMAD.MOV R164, RZ, RZ, -R164 ;  /* 0x000000ffffa47224 */ /* 0x000fe200078e0aa4 */
[----:B------:R-:W-:Y:S01]  /*9e00*/  IADD3 R21, R176, 0x27, RZ ;  /* 0x00000027b0157810 */ /* 0x000fe20007ffe0ff */
[----:B------:R-:W-:Y:S01]  /*9e10*/  STL [R1+0x1018], R24 ;  /* 0x0010181801007387 */ /* 0x000fe20000100800 */
[----:B------:R-:W-:Y:S01]  /*9e20*/  IABS R162, R24 ;  /* 0x0000001800a27213 */ /* 0x000fe20000000000 */
[----:B------:R-:W-:-:S02]  /*9e30*/  IMAD R160, R122, R164, R160 ;  /* 0x000000a47aa07224 */ /* 0x000fc400078e02a0 */
[----:B------:R-:W-:Y:S01]  /*9e40*/  IMAD.HI.U32 R164, R178, R163, RZ ;  /* 0x000000a3b2a47227 */ /* 0x000fe200078e00ff */
[----:B------:R-:W-:Y:S03]  /*9e50*/  STL [R1+0x1014], R23 ;  /* 0x0010141701007387 */ /* 0x000fe60000100800 */
[----:B------:R-:W-:Y:S01]  /*9e60*/  IMAD.MOV R164, RZ, RZ, -R164 ;  /* 0x000000ffffa47224 */ /* 0x000fe200078e0aa4 */
[----:B------:R-:W-:Y:S01]  /*9e70*/  STL [R1+0x1010], R22 ;  /* 0x0010101601007387 */ /* 0x000fe20000100800 */
[--C-:B------:R-:W-:Y:S01]  /*9e80*/  @!P6 IMAD.IADD R157, R157, 0x1, -R122.reuse ;  /* 0x000000019d9de824 */ /* 0x100fe200078e0a7a */
[C---:B------:R-:W-:Y:S01]  /*9e90*/  ISETP.GT.U32.AND P6, PT, R122.reuse, R160, PT ;  /* 0x000000a07a00720c */ /* 0x040fe20003fc4070 */
[----:B------:R-:W-:Y:S01]  /*9ea0*/  @!P2 IMAD.IADD R159, R159, 0x1, -R122 ;  /* 0x000000019f9fa824 */ /* 0x000fe200078e0a7a */
[----:B------:R-:W-:Y:S01]  /*9eb0*/  ISETP.GE.AND P2, PT, R27, RZ, PT ;  /* 0x000000ff1b00720c */ /* 0x000fe20003f46270 */
[C---:B------:R-:W-:Y:S01]  /*9ec0*/  IMAD R163, R122.reuse, R164, R163 ;  /* 0x000000a47aa37224 */ /* 0x040fe200078e02a3 */
[----:B------:R-:W-:Y:S01]  /*9ed0*/  STL [R1+0x1008], R21 ;  /* 0x0010081501007387 */ /* 0x000fe20000100800 */
[----:B------:R-:W-:Y:S01]  /*9ee0*/  @!P3 IMAD.MOV R157, RZ, RZ, -R157 ;  /* 0x000000ffff9db224 */ /* 0x000fe200078e0a9d */
[----:B------:R-:W-:Y:S01]  /*9ef0*/  ISETP.GT.U32.AND P3, PT, R122, R161, PT ;  /* 0x000000a17a00720c */ /* 0x000fe20003f64070 */
[----:B------:R-:W-:-:S02]  /*9f00*/  IMAD R164, R183, 0x4b, RZ ;  /* 0x0000004bb7a47824 */ /* 0x000fc400078e02ff */
[----:B------:R-:W-:-:S04]  /*9f10*/  IMAD.HI.U32 R165, R178, R162, RZ ;  /* 0x000000a2b2a57227 */ /* 0x000fc800078e00ff */
[----:B-1----:R-:W-:Y:S01]  /*9f20*/  IMAD.WIDE R34, R164, 0x4, R18 ;  /* 0x00000004a4227825 */ /* 0x002fe200078e0212 */
[----:B------:R-:W-:-:S03]  /*9f30*/  @!P6 IADD3 R160, R160, -R122, RZ ;  /* 0x8000007aa0a0e210 */ /* 0x000fc60007ffe0ff */
[----:B------:R-:W-:Y:S01]  /*9f40*/  IMAD.WIDE R32, R164, 0x4, R16 ;  /* 0x00000004a4207825 */ /* 0x000fe200078e0210 */
[----:B------:R-:W-:Y:S01]  /*9f50*/  STL.64 [R1+0x518], R34 ;  /* 0x0005182201007387 */ /* 0x000fe20000100a00 */
[----:B------:R-:W-:Y:S02]  /*9f60*/  IABS R164, R22 ;  /* 0x0000001600a47213 */ /* 0x000fe40000000000 */
[----:B------:R-:W-:Y:S01]  /*9f70*/  @!P2 IMAD.MOV R158, RZ, RZ, -R158 ;  /* 0x000000ffff9ea224 */ /* 0x000fe200078e0a9e */
[----:B------:R1:W-:Y:S01]  /*9f80*/  LDGSTS.E [R214+0x12c00], [R34.64], !P0 ;  /* 0x12c0000022d67fae */ /* 0x0003e2000c121846 */
[----:B------:R-:W-:Y:S01]  /*9f90*/  ISETP.GE.AND P2, PT, R26, RZ, PT ;  /* 0x000000ff1a00720c */ /* 0x000fe20003f46270 */
[----:B------:R-:W-:Y:S01]  /*9fa0*/  IMAD.WIDE R26, R168, 0x4, R16 ;  /* 0x00000004a81a7825 */ /* 0x000fe200078e0210 */
[C---:B------:R-:W-:Y:S01]  /*9fb0*/  ISETP.GT.U32.AND P6, PT, R122.reuse, R160, PT ;  /* 0x000000a07a00720c */ /* 0x040fe20003fc4070 */
[----:B------:R2:W-:Y:S02]  /*9fc0*/  STL.64 [R1+0x530], R32 ;  /* 0x0005302001007387 */ /* 0x0005e40000100a00 */
[----:B------:R-:W-:Y:S01]  /*9fd0*/  @!P3 IMAD.IADD R161, R161, 0x1, -R122 ;  /* 0x00000001a1a1b824 */ /* 0x000fe200078e0a7a */
[----:B------:R-:W-:Y:S01]  /*9fe0*/  ISETP.GT.U32.AND P3, PT, R122, R163, PT ;  /* 0x000000a37a00720c */ /* 0x000fe20003f64070 */
[----:B------:R2:W-:Y:S01]  /*9ff0*/  LDGSTS.E [R214+0x12e00], [R32.64], !P0 ;  /* 0x12e0000020d67fae */ /* 0x0005e2000c121846 */
[----:B------:R-:W-:Y:S01]  /*a000*/  IMAD.HI.U32 R167, R178, R164, RZ ;  /* 0x000000a4b2a77227 */ /* 0x000fe200078e00ff */
[----:B------:R-:W-:-:S03]  /*a010*/  ISETP.GT.U32.AND P0, PT, R122, R159, PT ;  /* 0x0000009f7a00720c */ /* 0x000fc60003f04070 */
[----:B------:R-:W-:Y:S01]  /*a020*/  IMAD.MOV R165, RZ, RZ, -R165 ;  /* 0x000000ffffa57224 */ /* 0x000fe200078e0aa5 */
[----:B------:R-:W-:Y:S02]  /*a030*/  IADD3 R167, -R167, RZ, RZ ;  /* 0x000000ffa7a77210 */ /* 0x000fe40007ffe1ff */
[----:B------:R-:W-:Y:S02]  /*a040*/  @!P6 IMAD.IADD R160, R160, 0x1, -R122 ;  /* 0x00000001a0a0e824 */ /* 0x000fe400078e0a7a */
[----:B------:R-:W-:Y:S01]  /*a050*/  IMAD R162, R122, R165, R162 ;  /* 0x000000a57aa27224 */ /* 0x000fe200078e02a2 */
[----:B------:R-:W-:Y:S01]  /*a060*/  IABS R165, R21 ;  /* 0x0000001500a57213 */ /* 0x000fe20000000000 */
[----:B--2---:R-:W-:Y:S01]  /*a070*/  IMAD.WIDE R32, R168, 0x4, R18 ;  /* 0x00000004a8207825 */ /* 0x004fe200078e0212 */
[----:B------:R-:W-:Y:S02]  /*a080*/  @!P3 IADD3 R163, R163, -R122, RZ ;  /* 0x8000007aa3a3b210 */ /* 0x000fe40007ffe0ff */
[C---:B------:R-:W-:Y:S01]  /*a090*/  ISETP.GT.U32.AND P6, PT, R122.reuse, R162, PT ;  /* 0x000000a27a00720c */ /* 0x040fe20003fc4070 */
[----:B------:R-:W-:Y:S01]  /*a0a0*/  IMAD R164, R122, R167, R164 ;  /* 0x000000a77aa47224 */ /* 0x000fe200078e02a4 */
[----:B------:R2:W-:Y:S01]  /*a0b0*/  LDGSTS.E [R214+0x13c00], [R32.64], !P5 ;  /* 0x13c0000020d67fae */ /* 0x0005e2000e921846 */
[----:B------:R-:W-:Y:S01]  /*a0c0*/  IMAD.HI.U32 R166, R178, R165, RZ ;  /* 0x000000a5b2a67227 */ /* 0x000fe200078e00ff */
[----:B------:R-:W-:-:S02]  /*a0d0*/  ISETP.GT.U32.AND P3, PT, R122, R163, PT ;  /* 0x000000a37a00720c */ /* 0x000fc40003f64070 */
[----:B------:R1:W-:Y:S01]  /*a0e0*/  LDGSTS.E [R214+0x13e00], [R26.64], !P5 ;  /* 0x13e000001ad67fae */ /* 0x0003e2000e921846 */
[----:B------:R-:W-:Y:S01]  /*a0f0*/  ISETP.GT.U32.AND P5, PT, R122, R161, PT ;  /* 0x000000a17a00720c */ /* 0x000fe20003fa4070 */
[--C-:B------:R-:W-:Y:S01]  /*a100*/  @!P0 IMAD.IADD R159, R159, 0x1, -R122.reuse ;  /* 0x000000019f9f8824 */ /* 0x100fe200078e0a7a */
[----:B------:R-:W-:Y:S01]  /*a110*/  IADD3 R166, -R166, RZ, RZ ;  /* 0x000000ffa6a67210 */ /* 0x000fe20007ffe1ff */
[----:B------:R2:W-:Y:S01]  /*a120*/  STL.64 [R1+0xaf8], R32 ;  /* 0x000af82001007387 */ /* 0x0005e20000100a00 */
[----:B------:R-:W-:Y:S01]  /*a130*/  ISETP.GE.AND P0, PT, R25, RZ, PT ;  /* 0x000000ff1900720c */ /* 0x000fe20003f06270 */
[----:B------:R-:W-:Y:S01]  /*a140*/  @!P2 IMAD.MOV R159, RZ, RZ, -R159 ;  /* 0x000000ffff9fa224 */ /* 0x000fe200078e0a9f */
[----:B------:R-:W-:Y:S01]  /*a150*/  ISETP.GE.U32.AND P2, PT, R169, 0x7fffff25, PT ;  /* 0x7fffff25a900780c */ /* 0x000fe20003f46070 */
[----:B------:R-:W-:Y:S01]  /*a160*/  IMAD R165, R122, R166, R165 ;  /* 0x000000a67aa57224 */ /* 0x000fe200078e02a5 */
[----:B------:R1:W-:Y:S01]  /*a170*/  STL.64 [R1+0xb00], R26 ;  /* 0x000b001a01007387 */ /* 0x0003e20000100a00 */
[----:B------:R-:W-:Y:S01]  /*a180*/  @!P6 IMAD.IADD R162, R162, 0x1, -R122 ;  /* 0x00000001a2a2e824 */ /* 0x000fe200078e0a7a */
[----:B------:R-:W-:-:S02]  /*a190*/  @!P3 IADD3 R163, R163, -R122, RZ ;  /* 0x8000007aa3a3b210 */ /* 0x000fc40007ffe0ff */
[C---:B------:R-:W-:Y:S01]  /*a1a0*/  ISETP.GT.U32.AND P3, PT, R122.reuse, R165, PT ;  /* 0x000000a57a00720c */ /* 0x040fe20003f64070 */
[----:B------:R-:W-:Y:S01]  /*a1b0*/  @!P5 IMAD.IADD R161, R161, 0x1, -R122 ;  /* 0x00000001a1a1d824 */ /* 0x000fe200078e0a7a */
[C---:B------:R-:W-:Y:S02]  /*a1c0*/  ISETP.GT.U32.AND P5, PT, R122.reuse, R164, PT ;  /* 0x000000a47a00720c */ /* 0x040fe40003fa4070 */
[----:B------:R-:W-:Y:S01]  /*a1d0*/  ISETP.GT.U32.AND P6, PT, R122, R162, PT ;  /* 0x000000a27a00720c */ /* 0x000fe20003fc4070 */
[----:B------:R-:W-:Y:S01]  /*a1e0*/  @!P0 IMAD.MOV R160, RZ, RZ, -R160 ;  /* 0x000000ffffa08224 */ /* 0x000fe200078e0aa0 */
[----:B------:R-:W-:Y:S02]  /*a1f0*/  ISETP.GE.AND P0, PT, R20, RZ, PT ;  /* 0x000000ff1400720c */ /* 0x000fe40003f06270 */
[C---:B------:R-:W-:Y:S02]  /*a200*/  IADD3 R20, R176.reuse, 0x2f, RZ ;  /* 0x0000002fb0147810 */ /* 0x040fe40007ffe0ff */
[----:B--2---:R-:W-:-:S02]  /*a210*/  IADD3 R32, R176, 0x37, RZ ;  /* 0x00000037b0207810 */ /* 0x004fc40007ffe0ff */
[----:B------:R-:W-:Y:S01]  /*a220*/  IABS R166, R20 ;  /* 0x0000001400a67213 */ /* 0x000fe20000000000 */
[--C-:B------:R-:W-:Y:S01]  /*a230*/  @!P3 IMAD.IADD R165, R165, 0x1, -R122.reuse ;  /* 0x00000001a5a5b824 */ /* 0x100fe200078e0a7a */
[----:B------:R-:W-:Y:S01]  /*a240*/  IABS R167, R32 ;  /* 0x0000002000a77213 */ /* 0x000fe20000000000 */
[--C-:B------:R-:W-:Y:S01]  /*a250*/  @!P5 IMAD.IADD R164, R164, 0x1, -R122.reuse ;  /* 0x00000001a4a4d824 */ /* 0x100fe200078e0a7a */
[----:B-1----:R-:W-:Y:S01]  /*a260*/  IADD3 R27, R176, 0x3f, RZ ;  /* 0x0000003fb01b7810 */ /* 0x002fe20007ffe0ff */
[----:B------:R-:W-:Y:S01]  /*a270*/  IMAD.HI.U32 R169, R178, R166, RZ ;  /* 0x000000a6b2a97227 */ /* 0x000fe200078e00ff */
[C---:B------:R-:W-:Y:S01]  /*a280*/  ISETP.GT.U32.AND P3, PT, R122.reuse, R165, PT ;  /* 0x000000a57a00720c */ /* 0x040fe20003f64070 */
[----:B------:R1:W-:Y:S01]  /*a290*/  STL [R1+0x1004], R20 ;  /* 0x0010041401007387 */ /* 0x0003e20000100800 */
[----:B------:R-:W-:Y:S01]  /*a2a0*/  ISETP.GT.U32.AND P5, PT, R122, R164, PT ;  /* 0x000000a47a00720c */ /* 0x000fe20003fa4070 */
[----:B------:R-:W-:Y:S01]  /*a2b0*/  IMAD.MOV R169, RZ, RZ, -R169 ;  /* 0x000000ffffa97224 */ /* 0x000fe200078e0aa9 */
[----:B------:R-:W-:Y:S01]  /*a2c0*/  IADD3 R25, R176, 0x47, RZ ;  /* 0x00000047b0197810 */ /* 0x000fe20007ffe0ff */
[----:B------:R-:W-:Y:S01]  /*a2d0*/  @!P6 IMAD.IADD R162, R162, 0x1, -R122 ;  /* 0x00000001a2a2e824 */ /* 0x000fe200078e0a7a */
[----:B------:R-:W-:Y:S01]  /*a2e0*/  ISETP.GE.AND P6, PT, R23, RZ, PT ;  /* 0x000000ff1700720c */ /* 0x000fe20003fc6270 */
[----:B------:R-:W-:Y:S01]  /*a2f0*/  IMAD R166, R122, R169, R166 ;  /* 0x000000a97aa67224 */ /* 0x000fe200078e02a6 */
[----:B------:R-:W-:Y:S01]  /*a300*/  IABS R169, R25 ;  /* 0x0000001900a97213 */ /* 0x000fe20000000000 */
[----:B------:R-:W-:Y:S01]  /*a310*/  IMAD.HI.U32 R168, R178, R167, RZ ;  /* 0x000000a7b2a87227 */ /* 0x000fe200078e00ff */
[C---:B------:R-:W-:Y:S01]  /*a320*/  IADD3 R23, R176.reuse, 0x57, RZ ;  /* 0x00000057b0177810 */ /* 0x040fe20007ffe0ff */
[----:B------:R2:W-:Y:S01]  /*a330*/  STL [R1+0x1000], R32 ;  /* 0x0010002001007387 */ /* 0x0005e20000100800 */
[----:B------:R-:W-:Y:S01]  /*a340*/  IADD3 R26, R176, 0x67, RZ ;  /* 0x00000067b01a7810 */ /* 0x000fe20007ffe0ff */
[--C-:B------:R-:W-:Y:S01]  /*a350*/  @!P3 IMAD.IADD R165, R165, 0x1, -R122.reuse ;  /* 0x00000001a5a5b824 */ /* 0x100fe200078e0a7a */
[----:B------:R-:W-:Y:S01]  /*a360*/  ISETP.GT.U32.AND P3, PT, R122, R166, PT ;  /* 0x000000a67a00720c */ /* 0x000fe20003f64070 */
[----:B------:R-:W-:Y:S01]  /*a370*/  @!P5 IMAD.IADD R164, R164, 0x1, -R122 ;  /* 0x00000001a4a4d824 */ /* 0x000fe200078e0a7a */
[----:B------:R-:W-:Y:S01]  /*a380*/  ISETP.GE.AND P5, PT, R22, RZ, PT ;  /* 0x000000ff1600720c */ /* 0x000fe20003fa6270 */
[----:B------:R-:W-:Y:S01]  /*a390*/  IMAD.MOV R168, RZ, RZ, -R168 ;  /* 0x000000ffffa87224 */ /* 0x000fe200078e0aa8 */
[----:B------:R-:W-:Y:S01]  /*a3a0*/  IADD3 R22, R176, 0x5f, RZ ;  /* 0x0000005fb0167810 */ /* 0x000fe20007ffe0ff */
[----:B------:R-:W-:Y:S01]  /*a3b0*/  @!P0 IMAD.MOV R161, RZ, RZ, -R161 ;  /* 0x000000ffffa18224 */ /* 0x000fe200078e0aa1 */
[----:B------:R-:W-:Y:S01]  /*a3c0*/  ISETP.GE.AND P0, PT, R24, RZ, PT ;  /* 0x000000ff1800720c */ /* 0x000fe20003f06270 */
[----:B------:R-:W-:Y:S01]  /*a3d0*/  IMAD R167, R122, R168, R167 ;  /* 0x000000a87aa77224 */ /* 0x000fe200078e02a7 */
[----:B------:R-:W-:Y:S01]  /*a3e0*/  IADD3 R24, R176, 0x4f, RZ ;  /* 0x0000004fb0187810 */ /* 0x000fe20007ffe0ff */
[----:B------:R-:W-:Y:S01]  /*a3f0*/  IMAD.HI.U32 R174, R178, R169, RZ ;  /* 0x000000a9b2ae7227 */ /* 0x000fe200078e00ff */
[----:B------:R-:W-:Y:S01]  /*a400*/  @!P6 IADD3 R163, -R163, RZ, RZ ;  /* 0x000000ffa3a3e210 */ /* 0x000fe20007ffe1ff */
[----:B------:R-:W-:Y:S01]  /*a410*/  STL [R1+0xff8], R27 ;  /* 0x000ff81b01007387 */ /* 0x000fe20000100800 */
[----:B------:R-:W-:Y:S01]  /*a420*/  ISETP.GE.U32.AND P6, PT, R170, 0x7fffff1d, PT ;  /* 0x7fffff1daa00780c */ /* 0x000fe20003fc6070 */
[----:B------:R-:W-:Y:S01]  /*a430*/  @!P3 IMAD.IADD R166, R166, 0x1, -R122 ;  /* 0x00000001a6a6b824 */ /* 0x000fe200078e0a7a */
[----:B------:R-:W-:Y:S01]  /*a440*/  IABS R170, R24 ;  /* 0x0000001800aa7213 */ /* 0x000fe20000000000 */
[----:B------:R-:W-:Y:S01]  /*a450*/  @!P5 IMAD.MOV R164, RZ, RZ, -R164 ;  /* 0x000000ffffa4d224 */ /* 0x000fe200078e0aa4 */
[----:B------:R-:W-:Y:S01]  /*a460*/  ISETP.GE.AND P5, PT, R21, RZ, PT ;  /* 0x000000ff1500720c */ /* 0x000fe20003fa6270 */
[----:B------:R-:W-:Y:S01]  /*a470*/  IMAD.MOV R174, RZ, RZ, -R174 ;  /* 0x000000ffffae7224 */ /* 0x000fe200078e0aae */
[----:B------:R-:W-:Y:S01]  /*a480*/  IABS R168, R27 ;  /* 0x0000001b00a87213 */ /* 0x000fe20000000000 */
[----:B------:R-:W-:Y:S01]  /*a490*/  IMAD.HI.U32 R173, R178, R170, RZ ;  /* 0x000000aab2ad7227 */ /* 0x000fe200078e00ff */
[----:B------:R-:W-:Y:S01]  /*a4a0*/  ISETP.GT.U32.AND P3, PT, R122, R166, PT ;  /* 0x000000a67a00720c */ /* 0x000fe20003f64070 */
[----:B------:R-:W-:Y:S01]  /*a4b0*/  STL [R1+0xff4], R25 ;  /* 0x000ff41901007387 */ /* 0x000fe20000100800 */
[----:B------:R-:W-:Y:S01]  /*a4c0*/  IADD3 R21, R176, 0x6f, RZ ;  /* 0x0000006fb0157810 */ /* 0x000fe20007ffe0ff */
[----:B------:R-:W-:-:S02]  /*a4d0*/  IMAD.HI.U32 R172, R178, R168, RZ ;  /* 0x000000a8b2ac7227 */ /* 0x000fc400078e00ff */
[----:B------:R-:W-:Y:S02]  /*a4e0*/  STL [R1+0xff0], R24 ;  /* 0x000ff01801007387 */ /* 0x000fe40000100800 */
[----:B------:R-:W-:Y:S01]  /*a4f0*/  IMAD.MOV R173, RZ, RZ, -R173 ;  /* 0x000000ffffad7224 */ /* 0x000fe200078e0aad */
[----:B------:R-:W-:Y:S01]  /*a500*/  IADD3 R172, -R172, RZ, RZ ;  /* 0x000000ffacac7210 */ /* 0x000fe20007ffe1ff */
[----:B------:R-:W-:Y:S01]  /*a510*/  @!P0 IMAD.MOV R162, RZ, RZ, -R162 ;  /* 0x000000ffffa28224 */ /* 0x000fe200078e0aa2 */
[----:B------:R-:W-:Y:S01]  /*a520*/  @!P5 IADD3 R165, -R165, RZ, RZ ;  /* 0x000000ffa5a5d210 */ /* 0x000fe20007ffe1ff */
[C---:B------:R-:W-:Y:S01]  /*a530*/  IMAD R170, R122.reuse, R173, R170 ;  /* 0x000000ad7aaa7224 */ /* 0x040fe200078e02aa */
[C---:B------:R-:W-:Y:S01]  /*a540*/  ISETP.GT.U32.AND P5, PT, R122.reuse, R167, PT ;  /* 0x000000a77a00720c */ /* 0x040fe20003fa4070 */
[----:B------:R-:W-:Y:S01]  /*a550*/  IMAD R173, R183, 0x53, RZ ;  /* 0x00000053b7ad7824 */ /* 0x000fe200078e02ff */
[----:B------:R-:W-:Y:S01]  /*a560*/  ISETP.GE.U32.AND P0, PT, R171, 0x7fffff21, PT ;  /* 0x7fffff21ab00780c */ /* 0x000fe20003f06070 */
[----:B------:R-:W-:Y:S01]  /*a570*/  IMAD R168, R122, R172, R168 ;  /* 0x000000ac7aa87224 */ /* 0x000fe200078e02a8 */
[----:B------:R-:W-:Y:S01]  /*a580*/  IABS R171, R23 ;  /* 0x0000001700ab7213 */ /* 0x000fe20000000000 */
[C---:B---3--:R-:W-:Y:S01]  /*a590*/  IMAD.WIDE R68, R173.reuse, 0x4, R18 ;  /* 0x00000004ad447825 */ /* 0x048fe200078e0212 */
[----:B------:R-:W-:Y:S01]  /*a5a0*/  @!P3 IADD3 R166, R166, -R122, RZ ;  /* 0x8000007aa6a6b210 */ /* 0x000fe20007ffe0ff */
[----:B------:R-:W-:Y:S01]  /*a5b0*/  STL [R1+0xfec], R23 ;  /* 0x000fec1701007387 */ /* 0x000fe20000100800 */
[----:B------:R-:W-:Y:S01]  /*a5c0*/  ISETP.GT.U32.AND P3, PT, R122, R168, PT ;  /* 0x000000a87a00720c */ /* 0x000fe20003f64070 */
[----:B------:R-:W-:Y:S01]  /*a5d0*/  IMAD.WIDE R34, R173, 0x4, R16 ;  /* 0x00000004ad227825 */ /* 0x000fe200078e0210 */
[----:B------:R-:W-:Y:S01]  /*a5e0*/  IABS R173, R26 ;  /* 0x0000001a00ad7213 */ /* 0x000fe20000000000 */
[----:B------:R3:W-:Y:S02]  /*a5f0*/  LDGSTS.E [R214+0x14c00], [R68.64], !P1 ;  /* 0x14c0000044d67fae */ /* 0x0007e4000c921846 */
[----:B------:R-:W-:Y:S01]  /*a600*/  @!P5 IMAD.IADD R167, R167, 0x1, -R122 ;  /* 0x00000001a7a7d824 */ /* 0x000fe200078e0a7a */
[----:B------:R-:W-:Y:S01]  /*a610*/  ISETP.GE.AND P5, PT, R20, RZ, PT ;  /* 0x000000ff1400720c */ /* 0x000fe20003fa6270 */
[----:B------:R-:W-:Y:S01]  /*a620*/  IMAD R169, R122, R174, R169 ;  /* 0x000000ae7aa97224 */ /* 0x000fe200078e02a9 */
[----:B------:R2:W-:Y:S01]  /*a630*/  LDGSTS.E [R214+0x14e00], [R34.64], !P1 ;  /* 0x14e0000022d67fae */ /* 0x0005e2000c921846 */
[----:B------:R-:W-:Y:S01]  /*a640*/  IMAD.HI.U32 R172, R178, R171, RZ ;  /* 0x000000abb2ac7227 */ /* 0x000fe200078e00ff */
[----:B------:R-:W-:-:S02]  /*a650*/  ISETP.GT.U32.AND P1, PT, R122, R167, PT ;  /* 0x000000a77a00720c */ /* 0x000fc40003f24070 */
[----:B------:R-:W-:Y:S01]  /*a660*/  STL.64 [R1+0x4f8], R68 ;  /* 0x0004f84401007387 */ /* 0x000fe20000100a00 */
[----:B------:R-:W-:Y:S01]  /*a670*/  IMAD.MOV R172, RZ, RZ, -R172 ;  /* 0x000000ffffac7224 */ /* 0x000fe200078e0aac */
[----:B-1----:R-:W-:Y:S01]  /*a680*/  IADD3 R20, R176, 0x77, RZ ;  /* 0x00000077b0147810 */ /* 0x002fe20007ffe0ff */
[----:B------:R-:W-:Y:S01]  /*a690*/  @!P3 IMAD.IADD R168, R168, 0x1, -R122 ;  /* 0x00000001a8a8b824 */ /* 0x000fe200078e0a7a */
[C---:B------:R-:W-:Y:S01]  /*a6a0*/  ISETP.GT.U32.AND P3, PT, R122.reuse, R170, PT ;  /* 0x000000aa7a00720c */ /* 0x040fe20003f64070 */
[C---:B------:R-:W-:Y:S01]  /*a6b0*/  IMAD R171, R122.reuse, R172, R171 ;  /* 0x000000ac7aab7224 */ /* 0x040fe200078e02ab */
[----:B------:R-:W-:Y:S01]  /*a6c0*/  IABS R172, R22 ;  /* 0x0000001600ac7213 */ /* 0x000fe20000000000 */
[----:B------:R-:W-:Y:S01]  /*a6d0*/  @!P5 IMAD.MOV R166, RZ, RZ, -R166 ;  /* 0x000000ffffa6d224 */ /* 0x000fe200078e0aa6 */
[----:B------:R-:W-:Y:S01]  /*a6e0*/  ISETP.GT.U32.AND P5, PT, R122, R169, PT ;  /* 0x000000a97a00720c */ /* 0x000fe20003fa4070 */
[----:B------:R1:W-:Y:S01]  /*a6f0*/  STL.64 [R1+0x508], R34 ;  /* 0x0005082201007387 */ /* 0x0003e20000100a00 */
[----:B------:R-:W-:Y:S01]  /*a700*/  IMAD.HI.U32 R179, R178, R173, RZ ;  /* 0x000000adb2b37227 */ /* 0x000fe200078e00ff */
[----:B------:R-:W-:-:S02]  /*a710*/  IABS R174, R21 ;  /* 0x0000001500ae7213 */ /* 0x000fc40000000000 */
[----:B------:R-:W-:Y:S01]  /*a720*/  IABS R176, R20 ;  /* 0x0000001400b07213 */ /* 0x000fe20000000000 */
[----:B------:R-:W-:Y:S01]  /*a730*/  @!P1 IMAD.IADD R167, R167, 0x1, -R122 ;  /* 0x00000001a7a79824 */ /* 0x000fe200078e0a7a */
[----:B------:R-:W-:Y:S01]  /*a740*/  ISETP.GE.AND P1, PT, R32, RZ, PT ;  /* 0x000000ff2000720c */ /* 0x000fe20003f26270 */
[----:B------:R-:W-:Y:S01]  /*a750*/  IMAD.HI.U32 R177, R178, R172, RZ ;  /* 0x000000acb2b17227 */ /* 0x000fe200078e00ff */
[----:B------:R-:W-:Y:S03]  /*a760*/  STL [R1+0xfe8], R22 ;  /* 0x000fe81601007387 */ /* 0x000fe60000100800 */
[----:B--2---:R-:W-:Y:S01]  /*a770*/  IMAD.WIDE R32, R181, 0x4, R16 ;  /* 0x00000004b5207825 */ /* 0x004fe200078e0210 */
[----:B------:R-:W-:Y:S01]  /*a780*/  IADD3 R177, -R177, RZ, RZ ;  /* 0x000000ffb1b17210 */ /* 0x000fe20007ffe1ff */
[----:B------:R-:W-:Y:S02]  /*a790*/  STL [R1+0xfe4], R26 ;  /* 0x000fe41a01007387 */ /* 0x000fe40000100800 */
[----:B------:R-:W-:Y:S01]  /*a7a0*/  @!P5 IMAD.IADD R169, R169, 0x1, -R122 ;  /* 0x00000001a9a9d824 */ /* 0x000fe200078e0a7a */
[----:B------:R-:W-:Y:S01]  /*a7b0*/  ISETP.GT.U32.AND P5, PT, R122, R168, PT ;  /* 0x000000a87a00720c */ /* 0x000fe20003fa4070 */
[----:B-1----:R-:W-:Y:S01]  /*a7c0*/  IMAD.WIDE R34, R181, 0x4, R18 ;  /* 0x00000004b5227825 */ /* 0x002fe200078e0212 */
[----:B------:R-:W-:Y:S01]  /*a7d0*/  STL [R1+0xfe0], R21 ;  /* 0x000fe01501007387 */ /* 0x000fe20000100800 */
[----:B------:R-:W-:-:S02]  /*a7e0*/  IADD3 R181, R182, -0x68, RZ ;  /* 0xffffff98b6b57810 */ /* 0x000fc40007ffe0ff */
[----:B------:R-:W-:Y:S01]  /*a7f0*/  IMAD R172, R122, R177, R172 ;  /* 0x000000b17aac7224 */ /* 0x000fe200078e02ac */
[----:B------:R1:W-:Y:S01]  /*a800*/  LDGSTS.E [R214+0x15c00], [R34.64], !P4 ;  /* 0x15c0000022d67fae */ /* 0x0003e2000e121846 */
[--C-:B------:R-:W-:Y:S02]  /*a810*/  @!P3 IMAD.IADD R170, R170, 0x1, -R122.reuse ;  /* 0x00000001aaaab824 */ /* 0x100fe400078e0a7a */
[----:B------:R-:W-:Y:S01]  /*a820*/  IMAD.MOV R179, RZ, RZ, -R179 ;  /* 0x000000ffffb37224 */ /* 0x000fe200078e0ab3 */
[----:B------:R2:W-:Y:S01]  /*a830*/  LDGSTS.E [R214+0x15e00], [R32.64], !P4 ;  /* 0x15e0000020d67fae */ /* 0x0005e2000e121846 */
[C---:B------:R-:W-:Y:S01]  /*a840*/  ISETP.GT.U32.AND P4, PT, R122.reuse, R169, PT ;  /* 0x000000a97a00720c */ /* 0x040fe20003f84070 */
[----:B------:R-:W-:Y:S01]  /*a850*/  @!P1 IMAD.MOV R167, RZ, RZ, -R167 ;  /* 0x000000ffffa79224 */ /* 0x000fe200078e0aa7 */
[----:B------:R-:W-:Y:S01]  /*a860*/  ISETP.GT.U32.AND P1, PT, R122, R171, PT ;  /* 0x000000ab7a00720c */ /* 0x000fe20003f24070 */
[----:B------:R-:W-:Y:S01]  /*a870*/  @!P5 IMAD.IADD R168, R168, 0x1, -R122 ;  /* 0x00000001a8a8d824 */ /* 0x000fe200078e0a7a */
[----:B------:R-:W-:Y:S01]  /*a880*/  ISETP.GT.U32.AND P3, PT, R122, R170, PT ;  /* 0x000000aa7a00720c */ /* 0x000fe20003f64070 */
[----:B------:R-:W-:Y:S01]  /*a890*/  IMAD.HI.U32 R177, R178, R174, RZ ;  /* 0x000000aeb2b17227 */ /* 0x000fe200078e00ff */
[C---:B------:R-:W-:Y:S01]  /*a8a0*/  ISETP.GT.U32.AND P5, PT, R122.reuse, R172, PT ;  /* 0x000000ac7a00720c */ /* 0x040fe20003fa4070 */
[----:B------:R-:W-:Y:S02]  /*a8b0*/  STL [R1+0xfdc], R20 ;  /* 0x000fdc1401007387 */ /* 0x000fe40000100800 */
[----:B------:R-:W-:Y:S01]  /*a8c0*/  IMAD R173, R122, R179, R173 ;  /* 0x000000b37aad7224 */ /* 0x000fe200078e02ad */
[----:B------:R-:W-:Y:S01]  /*a8d0*/  IADD3 R177, -R177, RZ, RZ ;  /* 0x000000ffb1b17210 */ /* 0x000fe20007ffe1ff */
[----:B------:R-:W-:Y:S01]  /*a8e0*/  IMAD.HI.U32 R178, R178, R176, RZ ;  /* 0x000000b0b2b27227 */ /* 0x000fe200078e00ff */
[----:B------:R1:W-:Y:S01]  /*a8f0*/  STL.64 [R1+0x528], R34 ;  /* 0x0005282201007387 */ /* 0x0003e20000100a00 */
[----:B------:R-:W-:-:S02]  /*a900*/  @!P4 IADD3 R169, R169, -R122, RZ ;  /* 0x8000007aa9a9c210 */ /* 0x000fc40007ffe0ff */
[C---:B------:R-:W-:Y:S01]  /*a910*/  ISETP.GT.U32.AND P4, PT, R122.reuse, R173, PT ;  /* 0x000000ad7a00720c */ /* 0x040fe20003f84070 */
[----:B------:R-:W-:Y:S01]  /*a920*/  IMAD.MOV R178, RZ, RZ, -R178 ;  /* 0x000000ffffb27224 */ /* 0x000fe200078e0ab2 */
[----:B------:R2:W-:Y:S01]  /*a930*/  STL.64 [R1+0x548], R32 ;  /* 0x0005482001007387 */ /* 0x0005e20000100a00 */
[----:B------:R-:W-:Y:S01]  /*a940*/  IMAD R174, R122, R177, R174 ;  /* 0x000000b17aae7224 */ /* 0x000fe200078e02ae */
[----:B------:R-:W-:Y:S01]  /*a950*/  IADD3 R179, R182, -0x6c, RZ ;  /* 0xffffff94b6b37810 */ /* 0x000fe20007ffe0ff */
[----:B------:R-:W-:Y:S02]  /*a960*/  IMAD R177, R183, 0x5b, RZ ;  /* 0x0000005bb7b17824 */ /* 0x000fe400078e02ff */
[----:B------:R-:W-:Y:S02]  /*a970*/  IMAD R176, R122, R178, R176 ;  /* 0x000000b27ab07224 */ /* 0x000fe400078e02b0 */
[----:B------:R-:W-:Y:S01]  /*a980*/  @!P1 IMAD.IADD R171, R171, 0x1, -R122 ;  /* 0x00000001abab9824 */ /* 0x000fe200078e0a7a */
[----:B------:R-:W-:Y:S01]  /*a990*/  ISETP.GE.AND P1, PT, R25, RZ, PT ;  /* 0x000000ff1900720c */ /* 0x000fe20003f26270 */
[----:B------:R-:W-:-:S02]  /*a9a0*/  IMAD R178, R183, 0x5f, RZ ;  /* 0x0000005fb7b27824 */ /* 0x000fc400078e02ff */
[--C-:B------:R-:W-:Y:S01]  /*a9b0*/  @!P3 IMAD.IADD R170, R170, 0x1, -R122.reuse ;  /* 0x00000001aaaab824 */ /* 0x100fe200078e0a7a */
[----:B------:R-:W-:Y:S01]  /*a9c0*/  ISETP.GE.AND P3, PT, R27, RZ, PT ;  /* 0x000000ff1b00720c */ /* 0x000fe20003f66270 */
[----:B------:R-:W-:Y:S01]  /*a9d0*/  @!P5 IMAD.IADD R172, R172, 0x1, -R122 ;  /* 0x00000001acacd824 */ /* 0x000fe200078e0a7a */
[----:B------:R-:W-:Y:S01]  /*a9e0*/  ISETP.GE.AND P5, PT, R24, RZ, PT ;  /* 0x000000ff1800720c */ /* 0x000fe20003fa6270 */
[----:B---3--:R-:W-:Y:S01]  /*a9f0*/  IMAD.WIDE R68, R177, 0x4, R18 ;  /* 0x00000004b1447825 */ /* 0x008fe200078e0212 */
[----:B------:R-:W-:-:S03]  /*aa00*/  @!P4 IADD3 R173, R173, -R122, RZ ;  /* 0x8000007aadadc210 */ /* 0x000fc60007ffe0ff */
[----:B-1----:R-:W-:Y:S01]  /*aa10*/  IMAD.WIDE R34, R177, 0x4, R16 ;  /* 0x00000004b1227825 */ /* 0x002fe200078e0210 */
[----:B------:R1:W-:Y:S01]  /*aa20*/  LDGSTS.E [R214+0x16c00], [R68.64], !P2 ;  /* 0x16c0000044d67fae */ /* 0x0003e2000d121846 */
[----:B------:R-:W-:Y:S02]  /*aa30*/  ISETP.GT.U32.AND P4, PT, R122, R173, PT ;  /* 0x000000ad7a00720c */ /* 0x000fe40003f84070 */
[----:B--2---:R-:W-:Y:S01]  /*aa40*/  IMAD.WIDE R32, R178, 0x4, R18 ;  /* 0x00000004b2207825 */ /* 0x004fe200078e0212 */
[----:B------:R2:W-:Y:S01]  /*aa50*/  LDGSTS.E [R214+0x16e00], [R34.64], !P2 ;  /* 0x16e0000022d67fae */ /* 0x0005e2000d121846 */
[----:B------:R-:W-:Y:S02]  /*aa60*/  ISETP.GT.U32.AND P2, PT, R122, R171, PT ;  /* 0x000000ab7a00720c */ /* 0x000fe40003f44070 */
[----:B------:R-:W-:Y:S01]  /*aa70*/  IMAD.WIDE R24, R178, 0x4, R16 ;  /* 0x00000004b2187825 */ /* 0x000fe200078e0210 */
[----:B------:R3:W-:Y:S01]  /*aa80*/  LDGSTS.E [R214+0x17c00], [R32.64], !P0 ;  /* 0x17c0000020d67fae */ /* 0x0007e2000c121846 */
[----:B------:R-:W-:-:S02]  /*aa90*/  IADD3 R178, R182, -0x70, RZ ;  /* 0xffffff90b6b27810 */ /* 0x000fc40007ffe0ff */
[----:B------:R-:W-:Y:S01]  /*aaa0*/  @!P1 IMAD.MOV R169, RZ, RZ, -R169 ;  /* 0x000000ffffa99224 */ /* 0x000fe200078e0aa9 */
[----:B------:R1:W-:Y:S01]  /*aab0*/  LDGSTS.E [R214+0x17e00], [R24.64], !P0 ;  /* 0x17e0000018d67fae */ /* 0x0003e2000c121846 */
[C---:B------:R-:W-:Y:S01]  /*aac0*/  ISETP.GT.U32.AND P0, PT, R122.reuse, R172, PT ;  /* 0x000000ac7a00720c */ /* 0x040fe20003f04070 */
[----:B------:R-:W-:Y:S01]  /*aad0*/  @!P3 IMAD.MOV R168, RZ, RZ, -R168 ;  /* 0x000000ffffa8b224 */ /* 0x000fe200078e0aa8 */
[C---:B------:R-:W-:Y:S01]  /*aae0*/  ISETP.GT.U32.AND P1, PT, R122.reuse, R176, PT ;  /* 0x000000b07a00720c */ /* 0x040fe20003f24070 */
[----:B------:R-:W-:Y:S01]  /*aaf0*/  @!P5 IMAD.MOV R170, RZ, RZ, -R170 ;  /* 0x000000ffffaad224 */ /* 0x000fe200078e0aaa */
[----:B------:R-:W-:Y:S01]  /*ab00*/  ISETP.GT.U32.AND P3, PT, R122, R174, PT ;  /* 0x000000ae7a00720c */ /* 0x000fe20003f64070 */
[----:B------:R-:W-:Y:S01]  /*ab10*/  STL.64 [R1+0x540], R68 ;  /* 0x0005404401007387 */ /* 0x000fe20000100a00 */
[----:B------:R-:W-:Y:S01]  /*ab20*/  ISETP.GE.U32.AND P5, PT, R181, 0x7fffff19, PT ;  /* 0x7fffff19b500780c */ /* 0x000fe20003fa6070 */
[--C-:B------:R-:W-:Y:S01]  /*ab30*/  @!P4 IMAD.IADD R173, R173, 0x1, -R122.reuse ;  /* 0x00000001adadc824 */ /* 0x100fe200078e0a7a */
[----:B------:R-:W-:Y:S01]  /*ab40*/  MOV R181, c[0x0][0x188] ;  /* 0x0000620000b57a02 */ /* 0x000fe20000000f00 */
[----:B------:R-:W-:Y:S01]  /*ab50*/  STL.64 [R1+0x568], R34 ;  /* 0x0005682201007387 */ /* 0x000fe20000100a00 */
[----:B------:R-:W-:Y:S01]  /*ab60*/  ISETP.GE.AND P4, PT, R22, RZ, PT ;  /* 0x000000ff1600720c */ /* 0x000fe20003f86270 */
[--C-:B------:R-:W-:Y:S01]  /*ab70*/  @!P2 IMAD.IADD R171, R171, 0x1, -R122.reuse ;  /* 0x00000001ababa824 */ /* 0x100fe200078e0a7a */
[----:B------:R-:W-:Y:S01]  /*ab80*/  ISETP.GE.U32.AND P2, PT, R179, 0x7fffff15, PT ;  /* 0x7fffff15b300780c */ /* 0x000fe20003f46070 */
[----:B------:R-:W-:Y:S01]  /*ab90*/  IMAD R177, R181, 0x63, RZ ;  /* 0x00000063b5b17824 */ /* 0x000fe200078e02ff */
[----:B------:R-:W-:Y:S01]  /*aba0*/  STL.64 [R1+0xbf8], R32 ;  /* 0x000bf82001007387 */ /* 0x000fe20000100a00 */
[----:B------:R-:W-:Y:S01]  /*abb0*/  @!P0 IMAD.IADD R172, R172, 0x1, -R122 ;  /* 0x00000001acac8824 */ /* 0x000fe200078e0a7a */
[----:B------:R-:W-:Y:S01]  /*abc0*/  ISETP.GE.AND P0, PT, R23, RZ, PT ;  /* 0x000000ff1700720c */ /* 0x000fe20003f06270 */
[----:B------:R-:W-:Y:S01]  /*abd0*/  IMAD.WIDE R22, R177, 0x4, R16 ;  /* 0x00000004b1167825 */ /* 0x000fe200078e0210 */
[----:B------:R1:W-:Y:S01]  /*abe0*/  STL.64 [R1+0xc00], R24 ;  /* 0x000c001801007387 */ /* 0x0003e20000100a00 */
[----:B------:R-:W-:-:S02]  /*abf0*/  @!P3 IADD3 R174, R174, -R122, RZ ;  /* 0x8000007aaeaeb210 */ /* 0x000fc40007ffe0ff */
[----:B------:R-:W-:Y:S01]  /*ac00*/  @!P1 IMAD.IADD R176, R176, 0x1, -R122 ;  /* 0x00000001b0b09824 */ /* 0x000fe200078e0a7a */
[----:B------:R-:W-:Y:S01]  /*ac10*/  ISETP.GE.AND P3, PT, R26, RZ, PT ;  /* 0x000000ff1a00720c */ /* 0x000fe20003f66270 */
[----:B------:R-:W-:Y:S01]  /*ac20*/  @!P4 IMAD.MOV R172, RZ, RZ, -R172 ;  /* 0x000000ffffacc224 */ /* 0x000fe200078e0aac */
[----:B------:R-:W-:Y:S02]  /*ac30*/  ISETP.GT.U32.AND P1, PT, R122, R174, PT ;  /* 0x000000ae7a00720c */ /* 0x000fe40003f24070 */
[----:B------:R-:W-:Y:S02]  /*ac40*/  ISETP.GE.AND P4, PT, R20, RZ, PT ;  /* 0x000000ff1400720c */ /* 0x000fe40003f86270 */
[C---:B------:R-:W-:Y:S01]  /*ac50*/  IADD3 R179, R182.reuse, -0x80, RZ ;  /* 0xffffff80b6b37810 */ /* 0x040fe20007ffe0ff */
[----:B------:R-:W-:Y:S01]  /*ac60*/  @!P0 IMAD.MOV R171, RZ, RZ, -R171 ;  /* 0x000000ffffab8224 */ /* 0x000fe200078e0aab */
[----:B------:R-:W-:Y:S01]  /*ac70*/  ISETP.GE.AND P0, PT, R21, RZ, PT ;  /* 0x000000ff1500720c */ /* 0x000fe20003f06270 */
[----:B-1----:R-:W-:Y:S01]  /*ac80*/  IMAD.WIDE R24, R177, 0x4, R18 ;  /* 0x00000004b1187825 */ /* 0x002fe200078e0212 */
[----:B------:R-:W-:-:S03]  /*ac90*/  IADD3 R177, R182, -0x74, RZ ;  /* 0xffffff8cb6b17810 */ /* 0x000fc60007ffe0ff */
[----:B------:R-:W-:Y:S01]  /*aca0*/  @!P3 IADD3 R173, -R173, RZ, RZ ;  /* 0x000000ffadadb210 */ /* 0x000fe20007ffe1ff */
[----:B------:R1:W-:Y:S01]  /*acb0*/  LDGSTS.E [R214+0x18c00], [R24.64], !P6 ;  /* 0x18c0000018d67fae */ /* 0x0003e2000f121846 */
[----:B------:R-:W-:Y:S01]  /*acc0*/  @!P1 IMAD.IADD R174, R174, 0x1, -R122 ;  /* 0x00000001aeae9824 */ /* 0x000fe200078e0a7a */
[----:B------:R-:W-:Y:S02]  /*acd0*/  ISETP.GE.U32.AND P1, PT, R177, 0x7fffff0d, PT ;  /* 0x7fffff0db100780c */ /* 0x000fe40003f26070 */
[----:B------:R1:W-:Y:S01]  /*ace0*/  LDGSTS.E [R214+0x18e00], [R22.64], !P6 ;  /* 0x18e0000016d67fae */ /* 0x0003e2000f121846 */
[----:B------:R-:W-:Y:S02]  /*acf0*/  ISETP.GT.U32.AND P6, PT, R122, R176, PT ;  /* 0x000000b07a00720c */ /* 0x000fe40003fc4070 */
[----:B------:R-:W-:Y:S01]  /*ad00*/  @!P0 IMAD.MOV R174, RZ, RZ, -R174 ;  /* 0x000000ffffae8224 */ /* 0x000fe200078e0aae */
[----:B------:R-:W-:Y:S01]  /*ad10*/  IADD3 R177, R182, -0x7c, RZ ;  /* 0xffffff84b6b17810 */ /* 0x000fe20007ffe0ff */
[----:B------:R-:W-:Y:S01]  /*ad20*/  STL.64 [R1+0xc38], R24 ;  /* 0x000c381801007387 */ /* 0x000fe20000100a00 */
[----:B------:R-:W-:-:S02]  /*ad30*/  ISETP.GE.U32.AND P3, PT, R178, 0x7fffff11, PT ;  /* 0x7fffff11b200780c */ /* 0x000fc40003f66070 */
[----:B------:R-:W-:Y:S01]  /*ad40*/  IADD3 R178, R182, -0x78, RZ ;  /* 0xffffff88b6b27810 */ /* 0x000fe20007ffe0ff */
[----:B------:R1:W-:Y:S03]  /*ad50*/  STL.64 [R1+0xc40], R22 ;  /* 0x000c401601007387 */ /* 0x0003e60000100a00 */
[----:B------:R-:W-:Y:S01]  /*ad60*/  ISETP.GE.U32.AND P0, PT, R178, 0x7fffff09, PT ;  /* 0x7fffff09b200780c */ /* 0x000fe20003f06070 */
[----:B------:R-:W-:Y:S02]  /*ad70*/  IMAD R178, R181, 0x6b, RZ ;  /* 0x0000006bb5b27824 */ /* 0x000fe400078e02ff */
[----:B------:R-:W-:Y:S01]  /*ad80*/  @!P6 IMAD.IADD R176, R176, 0x1, -R122 ;  /* 0x00000001b0b0e824 */ /* 0x000fe200078e0a7a */
[----:B------:R-:W-:Y:S02]  /*ad90*/  ISETP.NE.AND P6, PT, RZ, c[0x0][0x17c], PT ;  /* 0x00005f00ff007a0c */ /* 0x000fe40003fc5270 */
[----:B------:R-:W-:-:S02]  /*ada0*/  LOP3.LUT R122, RZ, c[0x0][0x17c], RZ, 0x33, !PT ;  /* 0x00005f00ff7a7a12 */ /* 0x000fc400078e33ff */
[----:B------:R-:W-:Y:S01]  /*adb0*/  @!P4 IADD3 R176, -R176, RZ, RZ ;  /* 0x000000ffb0b0c210 */ /* 0x000fe20007ffe1ff */
[--C-:B-1----:R-:W-:Y:S01]  /*adc0*/  IMAD.WIDE R22, R178, 0x4, R18.reuse ;  /* 0x00000004b2167825 */ /* 0x102fe200078e0212 */
[C---:B------:R-:W-:Y:S02]  /*add0*/  SEL R123, R122.reuse, R123, !P6 ;  /* 0x0000007b7a7b7207 */ /* 0x040fe40007000000 */
[----:B------:R-:W-:Y:S01]  /*ade0*/  ISETP.GE.U32.AND P4, PT, R177, 0x7fffff05, PT ;  /* 0x7fffff05b100780c */ /* 0x000fe20003f86070 */
[----:B------:R-:W-:Y:S01]  /*adf0*/  IMAD R177, R181, 0x67, RZ ;  /* 0x00000067b5b17824 */ /* 0x000fe200078e02ff */
[C---:B------:R-:W-:Y:S01]  /*ae00*/  SEL R121, R122.reuse, R121, !P6 ;  /* 0x000000797a797207 */ /* 0x040fe20007000000 */
[----:B------:R-:W-:Y:S01]  /*ae10*/  IMAD R123, R123, c[0x0][0x190], RZ ;  /* 0x000064007b7b7a24 */ /* 0x000fe200078e02ff */
[C---:B------:R-:W-:Y:S01]  /*ae20*/  SEL R175, R122.reuse, R175, !P6 ;  /* 0x000000af7aaf7207 */ /* 0x040fe20007000000 */
[----:B------:R-:W-:Y:S01]  /*ae30*/  IMAD.WIDE R26, R177, 0x4, R18 ;  /* 0x00000004b11a7825 */ /* 0x000fe200078e0212 */
[----:B------:R-:W-:-:S02]  /*ae40*/  SEL R120, R122, R120, !P6 ;  /* 0x000000787a787207 */ /* 0x000fc40007000000 */
[C---:B------:R-:W-:Y:S01]  /*ae50*/  SEL R119, R122.reuse, R119, !P6 ;  /* 0x000000777a777207 */ /* 0x040fe20007000000 */
[----:B------:R-:W-:Y:S01]  /*ae60*/  IMAD.WIDE R24, R177, 0x4, R16 ;  /* 0x00000004b1187825 */ /* 0x000fe200078e0210 */
[C---:B------:R-:W-:Y:S01]  /*ae70*/  SEL R118, R122.reuse, R118, !P6 ;  /* 0x000000767a767207 */ /* 0x040fe20007000000 */
[----:B------:R-:W-:Y:S01]  /*ae80*/  STL.64 [R1+0x400], R26 ;  /* 0x0004001a01007387 */ /* 0x000fe20000100a00 */
[----:B------:R-:W-:Y:S01]  /*ae90*/  SEL R117, R122, R117, !P6 ;  /* 0x000000757a757207 */ /* 0x000fe20007000000 */
[----:B------:R-:W-:Y:S01]  /*aea0*/  IMAD R120, R120, c[0x0][0x190], RZ ;  /* 0x0000640078787a24 */ /* 0x000fe200078e02ff */
[C---:B------:R-:W-:Y:S01]  /*aeb0*/  SEL R116, R122.reuse, R116, !P6 ;  /* 0x000000747a747207 */ /* 0x040fe20007000000 */
[----:B------:R1:W-:Y:S01]  /*aec0*/  LDGSTS.E [R214+0x19c00], [R26.64], !P5 ;  /* 0x19c000001ad67fae */ /* 0x0003e2000e921846 */
[C---:B------:R-:W-:Y:S01]  /*aed0*/  SEL R115, R122.reuse, R115, !P6 ;  /* 0x000000737a737207 */ /* 0x040fe20007000000 */
[----:B------:R-:W-:Y:S01]  /*aee0*/  IMAD R119, R119, c[0x0][0x190], RZ ;  /* 0x0000640077777a24 */ /* 0x000fe200078e02ff */
[C---:B------:R-:W-:Y:S01]  /*aef0*/  SEL R114, R122.reuse, R114, !P6 ;  /* 0x000000727a727207 */ /* 0x040fe20007000000 */
[----:B------:R1:W-:Y:S01]  /*af00*/  LDGSTS.E [R214+0x19e00], [R24.64], !P5 ;  /* 0x19e0000018d67fae */ /* 0x0003e2000e921846 */
[----:B------:R-:W-:Y:S01]  /*af10*/  SEL R113, R122, R113, !P6 ;  /* 0x000000717a717207 */ /* 0x000fe20007000000 */
[----:B------:R-:W-:Y:S01]  /*af20*/  IMAD R118, R118, c[0x0][0x190], RZ ;  /* 0x0000640076767a24 */ /* 0x000fe200078e02ff */
[C---:B------:R-:W-:Y:S01]  /*af30*/  SEL R112, R122.reuse, R112, !P6 ;  /* 0x000000707a707207 */ /* 0x040fe20007000000 */
[----:B------:R1:W-:Y:S01]  /*af40*/  LDGSTS.E [R214+0x1ac00], [R22.64], !P2 ;  /* 0x1ac0000016d67fae */ /* 0x0003e2000d121846 */
[C---:B------:R-:W-:Y:S01]  /*af50*/  SEL R111, R122.reuse, R111, !P6 ;  /* 0x0000006f7a6f7207 */ /* 0x040fe20007000000 */
[----:B------:R-:W-:Y:S01]  /*af60*/  IMAD R117, R117, c[0x0][0x190], RZ ;  /* 0x0000640075757a24 */ /* 0x000fe200078e02ff */
[----:B------:R-:W-:Y:S01]  /*af70*/  SEL R110, R122, R110, !P6 ;  /* 0x0000006e7a6e7207 */ /* 0x000fe20007000000 */
[----:B------:R-:W-:Y:S01]  /*af80*/  IMAD R116, R116, c[0x0][0x190], RZ ;  /* 0x0000640074747a24 */ /* 0x000fe200078e02ff */
        /* <DEDUP_REMOVED lines=228> */
[----:B------:R-:W-:Y:S01]  /*bdd0*/  LEA R20, P6, R123, R0, 0x2 ;  /* 0x000000007b147211 */ /* 0x000fe200078c10ff */
[----:B------:R-:W-:-:S02]  /*bde0*/  IMAD R121, R175, c[0x0][0x190], RZ ;  /* 0x00006400af797a24 */ /* 0x000fc400078e02ff */
[----:B------:R-:W-:Y:S01]  /*bdf0*/  IMAD R169, R169, c[0x0][0x190], RZ ;  /* 0x00006400a9a97a24 */ /* 0x000fe200078e02ff */
[----:B------:R-:W-:Y:S01]  /*be00*/  LEA.HI.X.SX32 R21, R123, R2, 0x2, P6 ;  /* 0x000000027b157211 */ /* 0x000fe200030f16ff */
[----:B------:R-:W-:Y:S02]  /*be10*/  IMAD R170, R170, c[0x0][0x190], RZ ;  /* 0x00006400aaaa7a24 */ /* 0x000fe400078e02ff */
[----:B------:R-:W-:Y:S02]  /*be20*/  IMAD R171, R171, c[0x0][0x190], RZ ;  /* 0x00006400abab7a24 */ /* 0x000fe400078e02ff */
[----:B------:R1:W-:Y:S01]  /*be30*/  STL.64 [R1+0x198], R20 ;  /* 0x0001981401007387 */ /* 0x0003e20000100a00 */
[----:B------:R-:W-:Y:S02]  /*be40*/  IMAD R172, R172, c[0x0][0x190], RZ ;  /* 0x00006400acac7a24 */ /* 0x000fe400078e02ff */
[----:B------:R-:W-:Y:S01]  /*be50*/  IMAD R173, R173, c[0x0][0x190], RZ ;  /* 0x00006400adad7a24 */ /* 0x000fe200078e02ff */
[----:B------:R2:W-:Y:S01]  /*be60*/  STL.64 [R1+0x408], R24 ;  /* 0x0004081801007387 */ /* 0x0005e20000100a00 */
[----:B------:R-:W-:-:S02]  /*be70*/  IMAD R174, R174, c[0x0][0x190], RZ ;  /* 0x00006400aeae7a24 */ /* 0x000fc400078e02ff */
[----:B------:R-:W-:Y:S01]  /*be80*/  IMAD R122, R122, c[0x0][0x190], RZ ;  /* 0x000064007a7a7a24 */ /* 0x000fe200078e02ff */
[----:B------:R3:W-:Y:S01]  /*be90*/  STL.64 [R1+0x428], R22 ;  /* 0x0004281601007387 */ /* 0x0007e20000100a00 */
[----:B-1----:R-:W-:Y:S01]  /*bea0*/  IMAD.WIDE R20, R178, 0x4, R16 ;  /* 0x00000004b2147825 */ /* 0x002fe200078e0210 */
[----:B--2---:R-:W-:-:S04]  /*beb0*/  LEA R24, P5, R121, R0, 0x2 ;  /* 0x0000000079187211 */ /* 0x004fc800078a10ff */
[----:B------:R1:W-:Y:S01]  /*bec0*/  STL.64 [R1+0x438], R20 ;  /* 0x0004381401007387 */ /* 0x0003e20000100a00 */
[----:B---3--:R-:W-:-:S03]  /*bed0*/  LEA R22, P6, R120, R0, 0x2 ;  /* 0x0000000078167211 */ /* 0x008fc600078c10ff */
[----:B------:R1:W-:Y:S01]  /*bee0*/  LDGSTS.E [R214+0x1ae00], [R20.64], !P2 ;  /* 0x1ae0000014d67fae */ /* 0x0003e2000d121846 */
[-C--:B------:R-:W-:Y:S02]  /*bef0*/  LEA.HI.X.SX32 R25, R121, R2.reuse, 0x2, P5 ;  /* 0x0000000279197211 */ /* 0x080fe400028f16ff */
[----:B------:R-:W-:-:S03]  /*bf00*/  LEA.HI.X.SX32 R23, R120, R2, 0x2, P6 ;  /* 0x0000000278177211 */ /* 0x000fc600030f16ff */
[----:B------:R2:W-:Y:S04]  /*bf10*/  STL.64 [R1+0x1d8], R24 ;  /* 0x0001d81801007387 */ /* 0x0005e80000100a00 */
[----:B------:R3:W-:Y:S01]  /*bf20*/  STL.64 [R1+0x258], R22 ;  /* 0x0002581601007387 */ /* 0x0007e20000100a00 */
[----:B-1----:R-:W-:-:S04]  /*bf30*/  LEA R20, P2, R119, R0, 0x2 ;  /* 0x0000000077147211 */ /* 0x002fc800078410ff */
[----:B------:R-:W-:Y:S02]  /*bf40*/  LEA.HI.X.SX32 R21, R119, R2, 0x2, P2 ;  /* 0x0000000277157211 */ /* 0x000fe400010f16ff */
[----:B--2---:R-:W-:-:S03]  /*bf50*/  LEA R24, P5, R118, R0, 0x2 ;  /* 0x0000000076187211 */ /* 0x004fc600078a10ff */
[----:B------:R1:W-:Y:S01]  /*bf60*/  STL.64 [R1+0x298], R20 ;  /* 0x0002981401007387 */ /* 0x0003e20000100a00 */
[C---:B---3--:R-:W-:Y:S02]  /*bf70*/  LEA R22, P6, R117.reuse, R0, 0x2 ;  /* 0x0000000075167211 */ /* 0x048fe400078c10ff */
[-C--:B------:R-:W-:Y:S02]  /*bf80*/  LEA.HI.X.SX32 R25, R118, R2.reuse, 0x2, P5 ;  /* 0x0000000276197211 */ /* 0x080fe400028f16ff */
[----:B------:R-:W-:-:S03]  /*bf90*/  LEA.HI.X.SX32 R23, R117, R2, 0x2, P6 ;  /* 0x0000000275177211 */ /* 0x000fc600030f16ff */
[----:B------:R2:W-:Y:S01]  /*bfa0*/  STL.64 [R1+0x2d8], R24 ;  /* 0x0002d81801007387 */ /* 0x0005e20000100a00 */
[----:B-1----:R-:W-:-:S03]  /*bfb0*/  LEA R20, P2, R116, R0, 0x2 ;  /* 0x0000000074147211 */ /* 0x002fc600078410ff */
[----:B------:R1:W-:Y:S01]  /*bfc0*/  STL.64 [R1+0x318], R22 ;  /* 0x0003181601007387 */ /* 0x0003e20000100a00 */
[----:B------:R-:W-:Y:S02]  /*bfd0*/  LEA.HI.X.SX32 R21, R116, R2, 0x2, P2 ;  /* 0x0000000274157211 */ /* 0x000fe400010f16ff */
[----:B--2---:R-:W-:-:S03]  /*bfe0*/  LEA R24, P5, R115, R0, 0x2 ;  /* 0x0000000073187211 */ /* 0x004fc600078a10ff */
[----:B------:R2:W-:Y:S01]  /*bff0*/  STL.64 [R1+0x358], R20 ;  /* 0x0003581401007387 */ /* 0x0005e20000100a00 */
[----:B------:R-:W-:Y:S02]  /*c000*/  LEA.HI.X.SX32 R25, R115, R2, 0x2, P5 ;  /* 0x0000000273197211 */ /* 0x000fe400028f16ff */
        /* <DEDUP_REMOVED lines=99> */
[-C--:B--2---:R-:W-:Y:S02]  /*c640*/  LEA R22, P6, R53, R0.reuse, 0x2 ;  /* 0x0000000035167211 */ /* 0x084fe400078c10ff */
[----:B------:R-:W-:Y:S01]  /*c650*/  LEA R70, P5, R51, R0, 0x2 ;  /* 0x0000000033467211 */ /* 0x000fe200078a10ff */
[----:B------:R-:W-:Y:S01]  /*c660*/  STL.64 [R1+0x5c0], R24 ;  /* 0x0005c01801007387 */ /* 0x000fe20000100a00 */
[----:B------:R-:W-:Y:S02]  /*c670*/  LEA.HI.X.SX32 R23, R53, R2, 0x2, P6 ;  /* 0x0000000235177211 */ /* 0x000fe400030f16ff */
[-C--:B------:R-:W-:Y:S02]  /*c680*/  LEA R72, P6, R50, R0.reuse, 0x2 ;  /* 0x0000000032487211 */ /* 0x080fe400078c10ff */
[----:B-1----:R-:W-:Y:S01]  /*c690*/  LEA R20, P2, R52, R0, 0x2 ;  /* 0x0000000034147211 */ /* 0x002fe200078410ff */
[----:B------:R1:W-:Y:S01]  /*c6a0*/  STL.64 [R1+0x600], R22 ;  /* 0x0006001601007387 */ /* 0x0003e20000100a00 */
[----:B------:R-:W-:-:S02]  /*c6b0*/  LEA.HI.X.SX32 R71, R51, R2, 0x2, P5 ;  /* 0x0000000233477211 */ /* 0x000fc400028f16ff */
[----:B------:R-:W-:Y:S02]  /*c6c0*/  LEA.HI.X.SX32 R21, R52, R2, 0x2, P2 ;  /* 0x0000000234157211 */ /* 0x000fe400010f16ff */
[-C--:B------:R-:W-:Y:S02]  /*c6d0*/  LEA R86, P2, R49, R0.reuse, 0x2 ;  /* 0x0000000031567211 */ /* 0x080fe400078410ff */
[----:B------:R-:W-:Y:S01]  /*c6e0*/  LEA R88, P5, R48, R0, 0x2 ;  /* 0x0000000030587211 */ /* 0x000fe200078a10ff */
[----:B------:R-:W-:Y:S01]  /*c6f0*/  STL.64 [R1+0x640], R20 ;  /* 0x0006401401007387 */ /* 0x000fe20000100a00 */
[----:B------:R-:W-:Y:S02]  /*c700*/  LEA.HI.X.SX32 R73, R50, R2, 0x2, P6 ;  /* 0x0000000232497211 */ /* 0x000fe400030f16ff */
[----:B------:R-:W-:Y:S01]  /*c710*/  LEA R242, P6, R47, R0, 0x2 ;  /* 0x000000002ff27211 */ /* 0x000fe200078c10ff */
[----:B------:R-:W-:Y:S01]  /*c720*/  STL.64 [R1+0x680], R70 ;  /* 0x0006804601007387 */ /* 0x000fe20000100a00 */
[----:B------:R-:W-:-:S02]  /*c730*/  LEA.HI.X.SX32 R87, R49, R2, 0x2, P2 ;  /* 0x0000000231577211 */ /* 0x000fc400010f16ff */
[----:B----4-:R-:W-:Y:S01]  /*c740*/  LEA R244, P2, R46, R0, 0x2 ;  /* 0x000000002ef47211 */ /* 0x010fe200078410ff */
[----:B------:R-:W-:Y:S01]  /*c750*/  STL.64 [R1+0x6c0], R72 ;  /* 0x0006c04801007387 */ /* 0x000fe20000100a00 */
[----:B------:R-:W-:Y:S02]  /*c760*/  LEA.HI.X.SX32 R89, R48, R2, 0x2, P5 ;  /* 0x0000000230597211 */ /* 0x000fe400028f16ff */
[----:B-1----:R-:W-:Y:S01]  /*c770*/  LEA R22, P5, R45, R0, 0x2 ;  /* 0x000000002d167211 */ /* 0x002fe200078a10ff */
[----:B------:R-:W-:Y:S01]  /*c780*/  STL.64 [R1+0x700], R86 ;  /* 0x0007005601007387 */ /* 0x000fe20000100a00 */
[----:B------:R-:W-:Y:S02]  /*c790*/  LEA.HI.X.SX32 R243, R47, R2, 0x2, P6 ;  /* 0x000000022ff37211 */ /* 0x000fe400030f16ff */
[----:B------:R-:W-:Y:S01]  /*c7a0*/  LEA R24, P6, R44, R0, 0x2 ;  /* 0x000000002c187211 */ /* 0x000fe200078c10ff */
[----:B------:R-:W-:Y:S01]  /*c7b0*/  STL.64 [R1+0x740], R88 ;  /* 0x0007405801007387 */ /* 0x000fe20000100a00 */
[----:B------:R-:W-:-:S02]  /*c7c0*/  LEA.HI.X.SX32 R245, R46, R2, 0x2, P2 ;  /* 0x000000022ef57211 */ /* 0x000fc400010f16ff */
[----:B------:R-:W-:Y:S01]  /*c7d0*/  LEA R74, P2, R43, R0, 0x2 ;  /* 0x000000002b4a7211 */ /* 0x000fe200078410ff */
[----:B------:R-:W-:Y:S01]  /*c7e0*/  STL.64 [R1+0x780], R242 ;  /* 0x000780f201007387 */ /* 0x000fe20000100a00 */
[----:B------:R-:W-:Y:S02]  /*c7f0*/  LEA.HI.X.SX32 R23, R45, R2, 0x2, P5 ;  /* 0x000000022d177211 */ /* 0x000fe400028f16ff */
[----:B------:R-:W-:Y:S01]  /*c800*/  LEA R76, P5, R42, R0, 0x2 ;  /* 0x000000002a4c7211 */ /* 0x000fe200078a10ff */
        /* <DEDUP_REMOVED lines=67> */
[----:B------:R-:W-:Y:S01]  /*cc40*/  LEA.HI.X.SX32 R37, R6, R2, 0x2, P2 ;  /* 0x0000000206257211 */ /* 0x000fe200010f16ff */
[----:B------:R-:W-:Y:S01]  /*cc50*/  IMAD R6, R181, 0x7f, RZ ;  /* 0x0000007fb5067824 */ /* 0x000fe200078e02ff */
        /* <DEDUP_REMOVED lines=160> */
[-C--:B------:R-:W-:Y:S01]  /*d660*/  LEA.HI.X.SX32 R187, R174, R2.reuse, 0x2, P6 ;  /* 0x00000002aebb7211 */ /* 0x080fe200030f16ff */
[C---:B------:R-:W-:Y:S01]  /*d670*/  IMAD R0, R181.reuse, 0x6f, RZ ;  /* 0x0000006fb5007824 */ /* 0x040fe200078e02ff */
[-C--:B------:R-:W-:Y:S01]  /*d680*/  LEA.HI.X.SX32 R183, R176, R2.reuse, 0x2, P2 ;  /* 0x00000002b0b77211 */ /* 0x080fe200010f16ff */
[----:B------:R-:W-:Y:S01]  /*d690*/  STL.64 [R1+0x6e8], R188 ;  /* 0x0006e8bc01007387 */ /* 0x000fe20000100a00 */
[----:B------:R-:W-:Y:S01]  /*d6a0*/  LEA.HI.X.SX32 R185, R122, R2, 0x2, P5 ;  /* 0x000000027ab97211 */ /* 0x000fe200028f16ff */
[----:B------:R-:W-:Y:S01]  /*d6b0*/  IMAD R2, R181, 0x73, RZ ;  /* 0x00000073b5027824 */ /* 0x000fe200078e02ff */
[----:B------:R-:W-:Y:S01]  /*d6c0*/  ISETP.GE.U32.AND P6, PT, R179, 0x7fffff01, PT ;  /* 0x7fffff01b300780c */ /* 0x000fe20003fc6070 */
[----:B------:R-:W-:Y:S01]  /*d6d0*/  STL.64 [R1+0x728], R186 ;  /* 0x000728ba01007387 */ /* 0x000fe20000100a00 */
[----:B------:R-:W-:Y:S01]  /*d6e0*/  IMAD.WIDE R158, R0, 0x4, R18 ;  /* 0x00000004009e7825 */ /* 0x000fe200078e0212 */
[----:B------:R-:W-:-:S02]  /*d6f0*/  ISETP.NE.U32.AND P2, PT, R180, RZ, PT ;  /* 0x000000ffb400720c */ /* 0x000fc40003f45070 */
[----:B------:R-:W-:Y:S04]  /*d700*/  STL.64 [R1+0xfb8], R182 ;  /* 0x000fb8b601007387 */ /* 0x000fe80000100a00 */
[----:B------:R-:W-:Y:S04]  /*d710*/  STL.64 [R1+0x768], R184 ;  /* 0x000768b801007387 */ /* 0x000fe80000100a00 */
[----:B------:R-:W2:Y:S04]  /*d720*/  LDL.64 R140, [R1+0x198] ;  /* 0x00019800018c7983 */ /* 0x000ea80000100a00 */
[----:B------:R-:W3:Y:S04]  /*d730*/  LDL.64 R138, [R1+0x1d8] ;  /* 0x0001d800018a7983 */ /* 0x000ee80000100a00 */
[----:B------:R-:W4:Y:S04]  /*d740*/  LDL.64 R136, [R1+0x258] ;  /* 0x0002580001887983 */ /* 0x000f280000100a00 */
        /* <DEDUP_REMOVED lines=8> */
[----:B------:R-:W4:Y:S01]  /*d7d0*/  LDL.64 R12, [R1+0x670] ;  /* 0x00067000010c7983 */ /* 0x000f220000100a00 */
[----:B------:R-:W-:-:S03]  /*d7e0*/  IMAD.WIDE R154, R2, 0x4, R18 ;  /* 0x00000004029a7825 */ /* 0x000fc600078e0212 */
[----:B------:R1:W-:Y:S01]  /*d7f0*/  STL.64 [R1+0x3a8], R158 ;  /* 0x0003a89e01007387 */ /* 0x0003e20000100a00 */
[----:B------:R-:W-:-:S03]  /*d800*/  IMAD.WIDE R150, R4, 0x4, R18 ;  /* 0x0000000404967825 */ /* 0x000fc600078e0212 */
[----:B------:R-:W-:Y:S01]  /*d810*/  STL.64 [R1+0x3b8], R154 ;  /* 0x0003b89a01007387 */ /* 0x000fe20000100a00 */
[----:B------:R-:W-:-:S03]  /*d820*/  IMAD.WIDE R146, R5, 0x4, R18 ;  /* 0x0000000405927825 */ /* 0x000fc600078e0212 */
[----:B------:R-:W-:Y:S01]  /*d830*/  STL.64 [R1+0x3d8], R150 ;  /* 0x0003d89601007387 */ /* 0x000fe20000100a00 */
[----:B------:R-:W-:-:S03]  /*d840*/  IMAD.WIDE R156, R0, 0x4, R16 ;  /* 0x00000004009c7825 */ /* 0x000fc600078e0210 */
[----:B------:R-:W-:Y:S01]  /*d850*/  STL.64 [R1+0x3e8], R146 ;  /* 0x0003e89201007387 */ /* 0x000fe20000100a00 */
[----:B------:R-:W-:-:S03]  /*d860*/  IMAD.WIDE R142, R6, 0x4, R18 ;  /* 0x00000004068e7825 */ /* 0x000fc600078e0212 */
[----:B------:R1:W-:Y:S01]  /*d870*/  STL.64 [R1+0x3b0], R156 ;  /* 0x0003b09c01007387 */ /* 0x0003e20000100a00 */
[----:B------:R-:W-:-:S03]  /*d880*/  IMAD.WIDE R152, R2, 0x4, R16 ;  /* 0x0000000402987825 */ /* 0x000fc600078e0210 */
[----:B------:R-:W-:Y:S01]  /*d890*/  STL.64 [R1+0x418], R142 ;  /* 0x0004188e01007387 */ /* 0x000fe20000100a00 */
[----:B------:R-:W-:-:S03]  /*d8a0*/  IMAD.WIDE R148, R4, 0x4, R16 ;  /* 0x0000000404947825 */ /* 0x000fc600078e0210 */
[----:B------:R1:W-:Y:S01]  /*d8b0*/  STL.64 [R1+0x3c0], R152 ;  /* 0x0003c09801007387 */ /* 0x0003e20000100a00 */
[----:B------:R-:W-:-:S03]  /*d8c0*/  IMAD.WIDE R144, R5, 0x4, R16 ;  /* 0x0000000405907825 */ /* 0x000fc600078e0210 */
[----:B------:R1:W-:Y:S01]  /*d8d0*/  STL.64 [R1+0x3e0], R148 ;  /* 0x0003e09401007387 */ /* 0x0003e20000100a00 */
[----:B------:R-:W-:-:S03]  /*d8e0*/  IMAD.WIDE R122, R6, 0x4, R16 ;  /* 0x00000004067a7825 */ /* 0x000fc600078e0210 */
[----:B------:R1:W-:Y:S04]  /*d8f0*/  STL.64 [R1+0x3f8], R144 ;  /* 0x0003f89001007387 */ /* 0x0003e80000100a00 */
[----:B------:R1:W-:Y:S04]  /*d900*/  STL.64 [R1+0x420], R122 ;  /* 0x0004207a01007387 */ /* 0x0003e80000100a00 */
[----:B------:R-:W4:Y:S04]  /*d910*/  LDL.64 R178, [R1+0x6b0] ;  /* 0x0006b00001b27983 */ /* 0x000f280000100a00 */
[----:B------:R-:W4:Y:S04]  /*d920*/  LDL.64 R174, [R1+0x6f0] ;  /* 0x0006f00001ae7983 */ /* 0x000f280000100a00 */
[----:B------:R-:W4:Y:S04]  /*d930*/  LDL.64 R172, [R1+0x730] ;  /* 0x0007300001ac7983 */ /* 0x000f280000100a00 */
[----:B------:R-:W4:Y:S04]  /*d940*/  LDL.64 R170, [R1+0x770] ;  /* 0x0007700001aa7983 */ /* 0x000f280000100a00 */
[----:B------:R-:W4:Y:S04]  /*d950*/  LDL.64 R168, [R1+0x1a0] ;  /* 0x0001a00001a87983 */ /* 0x000f280000100a00 */
[----:B------:R-:W4:Y:S04]  /*d960*/  LDL.64 R166, [R1+0x1e0] ;  /* 0x0001e00001a67983 */ /* 0x000f280000100a00 */
[----:B------:R1:W-:Y:S04]  /*d970*/  LDGSTS.E [R214+0x1bc00], [R158.64], !P3 ;  /* 0x1bc000009ed67fae */ /* 0x0003e8000d921846 */
[----:B------:R-:W4:Y:S04]  /*d980*/  LDL.64 R164, [R1+0x260] ;  /* 0x0002600001a47983 */ /* 0x000f280000100a00 */
[----:B------:R1:W-:Y:S04]  /*d990*/  LDGSTS.E [R214+0x1be00], [R156.64], !P3 ;  /* 0x1be000009cd67fae */ /* 0x0003e8000d921846 */
[----:B------:R-:W4:Y:S04]  /*d9a0*/  LDL.64 R162, [R1+0x2a0] ;  /* 0x0002a00001a27983 */ /* 0x000f280000100a00 */
[----:B------:R1:W-:Y:S04]  /*d9b0*/  LDGSTS.E [R214+0x1cc00], [R154.64], !P1 ;  /* 0x1cc000009ad67fae */ /* 0x0003e8000c921846 */
[----:B------:R-:W4:Y:S04]  /*d9c0*/  LDL.64 R160, [R1+0x2e0] ;  /* 0x0002e00001a07983 */ /* 0x000f280000100a00 */
[----:B------:R1:W-:Y:S04]  /*d9d0*/  LDGSTS.E [R214+0x1ce00], [R152.64], !P1 ;  /* 0x1ce0000098d67fae */ /* 0x0003e8000c921846 */
[----:B-1----:R-:W4:Y:S04]  /*d9e0*/  LDL.64 R158, [R1+0x320] ;  /* 0x00032000019e7983 */ /* 0x002f280000100a00 */
        /* <DEDUP_REMOVED lines=12> */
[----:B------:R-:W0:Y:S04]  /*dab0*/  LDGDEPBAR ;  /* 0x00000000000079af */ /* 0x000e280000000000 */
[----:B------:R-:W4:Y:S04]  /*dac0*/  LDL.64 R144, [R1+0x6b8] ;  /* 0x0006b80001907983 */ /* 0x000f280000100a00 */
[----:B-1----:R-:W4:Y:S04]  /*dad0*/  LDL.64 R142, [R1+0x6f8] ;  /* 0x0006f800018e7983 */ /* 0x002f280000100a00 */
[----:B--2---:R1:W-:Y:S04]  /*dae0*/  LDGSTS.E [R3+0x20000], [R140.64], P2 ;  /* 0x200000008c037fae */ /* 0x0043e80009121846 */
[----:B---3--:R2:W-:Y:S04]  /*daf0*/  LDGSTS.E [R3+0x21000], [R138.64], P2 ;  /* 0x210000008a037fae */ /* 0x0085e80009121846 */
[----:B----4-:R3:W-:Y:S04]  /*db00*/  LDGSTS.E [R3+0x22000], [R136.64], P2 ;  /* 0x2200000088037fae */ /* 0x0107e80009121846 */
[----:B-1----:R-:W4:Y:S04]  /*db10*/  LDL.64 R140, [R1+0x738] ;  /* 0x00073800018c7983 */ /* 0x002f280000100a00 */
[----:B--2---:R-:W2:Y:S04]  /*db20*/  LDL.64 R138, [R1+0x778] ;  /* 0x00077800018a7983 */ /* 0x004ea80000100a00 */
[----:B------:R1:W-:Y:S04]  /*db30*/  LDGSTS.E [R3+0x23000], [R134.64], P2 ;  /* 0x2300000086037fae */ /* 0x0003e80009121846 */
[----:B---3--:R-:W3:Y:S04]  /*db40*/  LDL.64 R136, [R1+0x1a8] ;  /* 0x0001a80001887983 */ /* 0x008ee80000100a00 */
[----:B------:R1:W-:Y:S04]  /*db50*/  LDGSTS.E [R3+0x24000], [R132.64], P2 ;  /* 0x2400000084037fae */ /* 0x0003e80009121846 */
[----:B-1----:R-:W3:Y:S04]  /*db60*/  LDL.64 R134, [R1+0x1e8] ;  /* 0x0001e80001867983 */ /* 0x002ee80000100a00 */
[----:B------:R1:W-:Y:S04]  /*db70*/  LDGSTS.E [R3+0x25000], [R130.64], P2 ;  /* 0x2500000082037fae */ /* 0x0003e80009121846 */
[----:B------:R-:W3:Y:S04]  /*db80*/  LDL.64 R132, [R1+0x268] ;  /* 0x0002680001847983 */ /* 0x000ee80000100a00 */
        /* <DEDUP_REMOVED lines=11> */
[----:B------:R-:W3:Y:S01]  /*dc40*/  LDL.64 R10, [R1+0x5c0] ;  /* 0x0005c000010a7983 */ /* 0x000ee20000100a00 */
[----:B------:R-:W-:-:S03]  /*dc50*/  LOP3.LUT R0, R3, 0x10, RZ, 0x3c, !PT ;  /* 0x0000001003007812 */ /* 0x000fc600078e3cff */
[----:B------:R2:W-:Y:S04]  /*dc60*/  LDGSTS.E [R3+0x2c000], [R178.64], P2 ;  /* 0x2c000000b2037fae */ /* 0x0005e80009121846 */
[----:B-1----:R-:W3:Y:S04]  /*dc70*/  LDL.64 R12, [R1+0x600] ;  /* 0x00060000010c7983 */ /* 0x002ee80000100a00 */
[----:B------:R1:W-:Y:S04]  /*dc80*/  LDGSTS.E [R3+0x2d000], [R174.64], P2 ;  /* 0x2d000000ae037fae */ /* 0x0003e80009121846 */
        /* <DEDUP_REMOVED lines=16> */
[----:B----4-:R1:W-:Y:S04]  /*dd90*/  LDGSTS.E [R0+0x2e200], [R140.64], P2 ;  /* 0x2e2000008c007fae */ /* 0x0103e80009121846 */
[----:B--2---:R1:W-:Y:S04]  /*dda0*/  LDGSTS.E [R0+0x2f200], [R138.64], P2 ;  /* 0x2f2000008a007fae */ /* 0x0043e80009121846 */
[----:B---3--:R2:W-:Y:S04]  /*ddb0*/  LDGSTS.E [R252+0x20400], [R136.64], P2 ;  /* 0x2040000088fc7fae */ /* 0x0085e80009121846 */
[----:B------:R3:W-:Y:S04]  /*ddc0*/  LDGSTS.E [R252+0x21400], [R134.64], P2 ;  /* 0x2140000086fc7fae */ /* 0x0007e80009121846 */
[----:B------:R4:W-:Y:S04]  /*ddd0*/  LDGSTS.E [R252+0x22400], [R132.64], P2 ;  /* 0x2240000084fc7fae */ /* 0x0009e80009121846 */
[----:B------:R2:W-:Y:S01]  /*dde0*/  LDGSTS.E [R252+0x23400], [R130.64], P2 ;  /* 0x2340000082fc7fae */ /* 0x0005e20009121846 */
[----:B-1----:R-:W-:-:S03]  /*ddf0*/  LOP3.LUT R0, R3, 0x30, RZ, 0x3c, !PT ;  /* 0x0000003003007812 */ /* 0x002fc600078e3cff */
        /* <DEDUP_REMOVED lines=9> */
[----:B-1----:R1:W5:Y:S04]  /*de90*/  LDL.LU.64 R20, [R1+0x12a0] ;  /* 0x0012a00001147983 */ /* 0x0023680000300a00 */
[----:B--2---:R1:W5:Y:S04]  /*dea0*/  LDL.LU.64 R70, [R1+0x1298] ;  /* 0x0012980001467983 */ /* 0x0043680000300a00 */
[----:B---3--:R1:W5:Y:S04]  /*deb0*/  LDL.LU.64 R72, [R1+0x1290] ;  /* 0x0012900001487983 */ /* 0x0083680000300a00 */
[----:B------:R2:W-:Y:S04]  /*dec0*/  LDGSTS.E [R252+0x2d400], [R86.64], P2 ;  /* 0x2d40000056fc7fae */ /* 0x0005e80009121846 */
[----:B------:R3:W-:Y:S04]  /*ded0*/  LDGSTS.E [R252+0x2e400], [R88.64], P2 ;  /* 0x2e40000058fc7fae */ /* 0x0007e80009121846 */
[----:B------:R1:W-:Y:S04]  /*dee0*/  LDGSTS.E [R252+0x2f400], [R242.64], P2 ;  /* 0x2f400000f2fc7fae */ /* 0x0003e80009121846 */
[----:B--2---:R2:W5:Y:S04]  /*def0*/  LDL.LU.64 R86, [R1+0x1288] ;  /* 0x0012880001567983 */ /* 0x0045680000300a00 */
[----:B---3--:R2:W5:Y:S04]  /*df00*/  LDL.LU.64 R88, [R1+0x1280] ;  /* 0x0012800001587983 */ /* 0x0085680000300a00 */
[----:B-1----:R2:W5:Y:S04]  /*df10*/  LDL.LU.64 R242, [R1+0x1278] ;  /* 0x0012780001f27983 */ /* 0x0025680000300a00 */
[----:B------:R1:W-:Y:S04]  /*df20*/  LDGSTS.E [R0+0x20600], [R244.64], P2 ;  /* 0x20600000f4007fae */ /* 0x0003e80009121846 */
[----:B------:R3:W-:Y:S04]  /*df30*/  LDGSTS.E [R0+0x21600], [R22.64], P2 ;  /* 0x2160000016007fae */ /* 0x0007e80009121846 */
[----:B------:R2:W-:Y:S04]  /*df40*/  LDGSTS.E [R0+0x22600], [R24.64], P2 ;  /* 0x2260000018007fae */ /* 0x0005e80009121846 */
[----:B-1----:R1:W5:Y:S04]  /*df50*/  LDL.LU.64 R244, [R1+0x1270] ;  /* 0x0012700001f47983 */ /* 0x0023680000300a00 */
[----:B---3--:R1:W5:Y:S04]  /*df60*/  LDL.LU.64 R22, [R1+0x1268] ;  /* 0x0012680001167983 */ /* 0x0083680000300a00 */
[----:B--2---:R1:W5:Y:S04]  /*df70*/  LDL.LU.64 R24, [R1+0x1260] ;  /* 0x0012600001187983 */ /* 0x0043680000300a00 */
        /* <DEDUP_REMOVED lines=11> */
[----:B--2---:R-:W2:Y:S04]  /*e030*/  LDL.LU R248, [R1+0x1230] ;  /* 0x0012300001f87983 */ /* 0x004ea80000300800 */
[----:B------:R3:W-:Y:S04]  /*e040*/  LDGSTS.E [R0+0x29600], [R26.64], P2 ;  /* 0x296000001a007fae */ /* 0x0007e80009121846 */
[----:B------:R1:W-:Y:S04]  /*e050*/  LDGSTS.E [R0+0x2a600], [R32.64], P2 ;  /* 0x2a60000020007fae */ /* 0x0003e80009121846 */
[----:B------:R4:W-:Y:S04]  /*e060*/  LDGSTS.E [R0+0x2b600], [R78.64], P2 ;  /* 0x2b6000004e007fae */ /* 0x0009e80009121846 */
[----:B---3--:R3:W5:Y:S04]  /*e070*/  LDL.LU.64 R26, [R1+0x1228] ;  /* 0x00122800011a7983 */ /* 0x0087680000300a00 */
[----:B-1----:R3:W5:Y:S04]  /*e080*/  LDL.LU.64 R32, [R1+0x1220] ;  /* 0x0012200001207983 */ /* 0x0027680000300a00 */
[----:B----4-:R3:W5:Y:S04]  /*e090*/  LDL.LU.64 R78, [R1+0x1218] ;  /* 0x00121800014e7983 */ /* 0x0107680000300a00 */
[----:B------:R1:W-:Y:S04]  /*e0a0*/  LDGSTS.E [R0+0x2c600], [R80.64], P2 ;  /* 0x2c60000050007fae */ /* 0x0003e80009121846 */
[----:B------:R4:W-:Y:S04]  /*e0b0*/  LDGSTS.E [R0+0x2d600], [R94.64], P2 ;  /* 0x2d6000005e007fae */ /* 0x0009e80009121846 */
[----:B------:R3:W-:Y:S04]  /*e0c0*/  LDGSTS.E [R0+0x2e600], [R236.64], P2 ;  /* 0x2e600000ec007fae */ /* 0x0007e80009121846 */
[----:B-1----:R1:W5:Y:S04]  /*e0d0*/  LDL.LU.64 R80, [R1+0x1210] ;  /* 0x0012100001507983 */ /* 0x0023680000300a00 */
[----:B----4-:R1:W5:Y:S04]  /*e0e0*/  LDL.LU.64 R94, [R1+0x1208] ;  /* 0x00120800015e7983 */ /* 0x0103680000300a00 */
[----:B---3--:R1:W5:Y:S04]  /*e0f0*/  LDL.LU.64 R236, [R1+0x1200] ;  /* 0x0012000001ec7983 */ /* 0x0083680000300a00 */
[----:B------:R3:W-:Y:S04]  /*e100*/  LDGSTS.E [R0+0x2f600], [R34.64], P2 ;  /* 0x2f60000022007fae */ /* 0x0007e80009121846 */
[----:B------:R4:W-:Y:S04]  /*e110*/  LDGSTS.E [R215+0x20800], [R68.64], P2 ;  /* 0x2080000044d77fae */ /* 0x0009e80009121846 */
[----:B------:R1:W-:Y:S04]  /*e120*/  LDGSTS.E [R215+0x21800], [R82.64], P2 ;  /* 0x2180000052d77fae */ /* 0x0003e80009121846 */
[----:B---3--:R3:W5:Y:S04]  /*e130*/  LDL.LU.64 R34, [R1+0x11f8] ;  /* 0x0011f80001227983 */ /* 0x0087680000300a00 */
[----:B----4-:R3:W5:Y:S04]  /*e140*/  LDL.LU.64 R68, [R1+0x11f0] ;  /* 0x0011f00001447983 */ /* 0x0107680000300a00 */
[----:B-1----:R3:W5:Y:S04]  /*e150*/  LDL.LU.64 R82, [R1+0x11e8] ;  /* 0x0011e80001527983 */ /* 0x0027680000300a00 */
[----:B------:R1:W-:Y:S04]  /*e160*/  LDGSTS.E [R215+0x22800], [R84.64], P2 ;  /* 0x2280000054d77fae */ /* 0x0003e80009121846 */
[----:B------:R4:W-:Y:S04]  /*e170*/  LDGSTS.E [R215+0x23800], [R238.64], P2 ;  /* 0x23800000eed77fae */ /* 0x0009e80009121846 */
[----:B------:R3:W-:Y:S04]  /*e180*/  LDGSTS.E [R215+0x24800], [R240.64], P2 ;  /* 0x24800000f0d77fae */ /* 0x0007e80009121846 */
[----:B-1----:R1:W5:Y:S04]  /*e190*/  LDL.LU.64 R84, [R1+0x11e0] ;  /* 0x0011e00001547983 */ /* 0x0023680000300a00 */
[----:B----4-:R1:W5:Y:S04]  /*e1a0*/  LDL.LU.64 R238, [R1+0x11d8] ;  /* 0x0011d80001ee7983 */ /* 0x0103680000300a00 */
[----:B---3--:R1:W5:Y:S04]  /*e1b0*/  LDL.LU.64 R240, [R1+0x11d0] ;  /* 0x0011d00001f07983 */ /* 0x0083680000300a00 */
[----:B------:R1:W-:Y:S04]  /*e1c0*/  STL [R1+0x230], RZ ;  /* 0x000230ff01007387 */ /* 0x0003e80000100800 */
        /* <DEDUP_REMOVED lines=20> */
[----:B------:R3:W-:Y:S04]  /*e310*/  LDGSTS.E [R215+0x25800], [R14.64], P2 ;  /* 0x258000000ed77fae */ /* 0x0007e80009121846 */
[----:B------:R1:W-:Y:S04]  /*e320*/  STL [R1+0xe4], RZ ;  /* 0x0000e4ff01007387 */ /* 0x0003e80000100800 */
[----:B------:R4:W-:Y:S04]  /*e330*/  LDGSTS.E [R215+0x26800], [R28.64], P2 ;  /* 0x268000001cd77fae */ /* 0x0009e80009121846 */
[----:B------:R1:W-:Y:S04]  /*e340*/  STL [R1+0xe8], RZ ;  /* 0x0000e8ff01007387 */ /* 0x0003e80000100800 */
[----:B------:R4:W-:Y:S04]  /*e350*/  LDGSTS.E [R215+0x27800], [R30.64], P2 ;  /* 0x278000001ed77fae */ /* 0x0009e80009121846 */
[----:B------:R1:W-:Y:S01]  /*e360*/  STL [R1+0xec], RZ ;  /* 0x0000ecff01007387 */ /* 0x0003e20000100800 */
[----:B------:R-:W-:-:S03]  /*e370*/  LOP3.LUT R0, R3, 0x50, RZ, 0x3c, !PT ;  /* 0x0000005003007812 */ /* 0x000fc600078e3cff */
[----:B------:R1:W-:Y:S04]  /*e380*/  LDGSTS.E [R215+0x28800], [R36.64], P2 ;  /* 0x2880000024d77fae */ /* 0x0003e80009121846 */
[----:B------:R1:W-:Y:S04]  /*e390*/  STL [R1+0xd0], RZ ;  /* 0x0000d0ff01007387 */ /* 0x0003e80000100800 */
        /* <DEDUP_REMOVED lines=61> */
[----:B------:R2:W-:Y:S01]  /*e770*/  STL [R1+0x5c], RZ ;  /* 0x00005cff01007387 */ /* 0x0005e20000100800 */
[----:B-1----:R-:W-:-:S03]  /*e780*/  LOP3.LUT R0, R3, 0x70, RZ, 0x3c, !PT ;  /* 0x0000007003007812 */ /* 0x002fc600078e3cff */
        /* <DEDUP_REMOVED lines=9> */
[----:B------:R1:W-:Y:S04]  /*e820*/  STL [R1], RZ ;  /* 0x000000ff01007387 */ /* 0x0003e80000100800 */
[----:B------:R1:W-:Y:S04]  /*e830*/  LDGSTS.E [R214+0x2dc00], [R220.64], P2 ;  /* 0x2dc00000dcd67fae */ /* 0x0003e80009121846 */
[----:B------:R1:W-:Y:S04]  /*e840*/  STL [R1+0x4], RZ ;  /* 0x000004ff01007387 */ /* 0x0003e80000100800 */
[----:B------:R1:W-:Y:S04]  /*e850*/  LDGSTS.E [R214+0x2ec00], [R218.64], P2 ;  /* 0x2ec00000dad67fae */ /* 0x0003e80009121846 */
[----:B------:R1:W-:Y:S04]  /*e860*/  STL [R1+0x8], RZ ;  /* 0x000008ff01007387 */ /* 0x0003e80000100800 */
[----:B------:R1:W-:Y:S04]  /*e870*/  LDGSTS.E [R214+0x2fc00], [R216.64], P2 ;  /* 0x2fc00000d8d67fae */ /* 0x0003e80009121846 */
[----:B------:R1:W-:Y:S04]  /*e880*/  STL [R1+0xc], RZ ;  /* 0x00000cff01007387 */ /* 0x0003e80000100800 */
[----:B------:R1:W-:Y:S01]  /*e890*/  LDGSTS.E [R0+0x20e00], [R212.64], P2 ;  /* 0x20e00000d4007fae */ /* 0x0003e20009121846 */
[----:B--2---:R-:W-:-:S03]  /*e8a0*/  ISETP.GE.AND P0, PT, R248, 0x80, PT ;  /* 0x00000080f800780c */ /* 0x004fc60003f06270 */
        /* <DEDUP_REMOVED lines=14> */
[----:B------:R1:W-:Y:S01]  /*e990*/  LDGSTS.E [R0+0x2fe00], [R182.64], P2 ;  /* 0x2fe00000b6007fae */ /* 0x0003e20009121846 */
[----:B------:R-:W-:-:S03]  /*e9a0*/  CS2R R116, SRZ ;  /* 0x0000000000747805 */ /* 0x000fc6000001ff00 */
[----:B------:R-:W0:Y:S01]  /*e9b0*/  LDGDEPBAR ;  /* 0x00000000000079af */ /* 0x000e220000000000 */
[----:B------:R-:W-:Y:S01]  /*e9c0*/  CS2R R118, SRZ ;  /* 0x0000000000767805 */ /* 0x000fe2000001ff00 */
        /* <DEDUP_REMOVED lines=31> */
[----:B-1----:R-:W-:Y:S01]  /*ebc0*/  CS2R R182, SRZ ;  /* 0x0000000000b67805 */ /* 0x002fe2000001ff00 */
        /* <DEDUP_REMOVED lines=11> */
[----:B---3--:R-:W-:Y:S01]  /*ec80*/  CS2R R14, SRZ ;  /* 0x00000000000e7805 */ /* 0x008fe2000001ff00 */
        /* <DEDUP_REMOVED lines=15> */
[----:B----4-:R-:W-:Y:S01]  /*ed80*/  CS2R R214, SRZ ;  /* 0x0000000000d67805 */ /* 0x010fe2000001ff00 */
[----:B------:R-:W-:Y:S01]  /*ed90*/  CS2R R208, SRZ ;  /* 0x0000000000d07805 */ /* 0x000fe2000001ff00 */
[----:B--2---:R-:W-:Y:S01]  /*eda0*/  CS2R R210, SRZ ;  /* 0x0000000000d27805 */ /* 0x004fe2000001ff00 */
        /* <DEDUP_REMOVED lines=32> */
[----:B------:R-:W-:Y:S05]  /*efb0*/  @!P0 BRA `(.L_x_0) ;  /* 0x0002d73000008947 */ /* 0x000fea0003800000 */
[----:B------:R-:W2:Y:S04]  /*efc0*/  LDL.LU.64 R52, [R1+0x190] ;  /* 0x0001900001347983 */ /* 0x000ea80000300a00 */
[----:B------:R-:W3:Y:S04]  /*efd0*/  LDL.LU.64 R98, [R1+0x188] ;  /* 0x0001880001627983 */ /* 0x000ee80000300a00 */
[----:B------:R-:W4:Y:S04]  /*efe0*/  LDL.LU.64 R54, [R1+0x180] ;  /* 0x0001800001367983 */ /* 0x000f280000300a00 */
[----:B------:R-:W4:Y:S04]  /*eff0*/  LDL.LU.64 R4, [R1+0x178] ;  /* 0x0001780001047983 */ /* 0x000f280000300a00 */
[----:B------:R-:W4:Y:S04]  /*f000*/  LDL.LU.64 R6, [R1+0x170] ;  /* 0x0001700001067983 */ /* 0x000f280000300a00 */
[----:B------:R-:W4:Y:S04]  /*f010*/  LDL.LU.64 R248, [R1+0x168] ;  /* 0x0001680001f87983 */ /* 0x000f280000300a00 */
[----:B------:R-:W4:Y:S04]  /*f020*/  LDL.LU.64 R250, [R1+0x160] ;  /* 0x0001600001fa7983 */ /* 0x000f280000300a00 */
[----:B------:R-:W4:Y:S04]  /*f030*/  LDL.LU.64 R28, [R1+0x158] ;  /* 0x00015800011c7983 */ /* 0x000f280000300a00 */
[----:B------:R-:W4:Y:S04]  /*f040*/  LDL.LU.64 R30, [R1+0x150] ;  /* 0x00015000011e7983 */ /* 0x000f280000300a00 */
[----:B--2---:R-:W-:Y:S04]  /*f050*/  STL [R1+0xfa4], R52 ;  /* 0x000fa43401007387 */ /* 0x004fe80000100800 */
[----:B------:R-:W2:Y:S01]  /*f060*/  LDL.LU.64 R96, [R1+0x148] ;  /* 0x0001480001607983 */ /* 0x000ea20000300a00 */
[----:B------:R-:W-:-:S03]  /*f070*/  IMAD.MOV.U32 R0, RZ, RZ, R53 ;  /* 0x000000ffff007224 */ /* 0x000fc600078e0035 */
[----:B---3--:R-:W-:Y:S04]  /*f080*/  STL [R1+0xfa0], R98 ;  /* 0x000fa06201007387 */ /* 0x008fe80000100800 */
[----:B------:R1:W-:Y:S02]  /*f090*/  STL [R1+0xf9c], R0 ;  /* 0x000f9c0001007387 */ /* 0x0003e40000100800 */
[----:B-1----:R-:W-:Y:S02]  /*f0a0*/  IMAD.MOV.U32 R0, RZ, RZ, R99 ;  /* 0x000000ffff007224 */ /* 0x002fe400078e0063 */
[----:B------:R-:W3:Y:S04]  /*f0b0*/  LDL.LU.64 R98, [R1+0x140] ;  /* 0x0001400001627983 */ /* 0x000ee80000300a00 */
[----:B------:R1:W-:Y:S04]  /*f0c0*/  STL [R1+0xf94], R0 ;  /* 0x000f940001007387 */ /* 0x0003e80000100800 */
[----:B----4-:R-:W-:Y:S04]  /*f0d0*/  STL [R1+0xf98], R54 ;  /* 0x000f983601007387 */ /* 0x010fe80000100800 */
[----:B------:R-:W-:Y:S01]  /*f0e0*/  STL [R1+0xf90], R4 ;  /* 0x000f900401007387 */ /* 0x000fe20000100800 */
[----:B-1----:R-:W-:-:S05]  /*f0f0*/  IMAD.MOV.U32 R0, RZ, RZ, R55 ;  /* 0x000000ffff007224 */ /* 0x002fca00078e0037 */
[----:B------:R1:W-:Y:S04]  /*f100*/  STL [R1+0xf8c], R0 ;  /* 0x000f8c0001007387 */ /* 0x0003e80000100800 */
[----:B------:R-:W2:Y:S04]  /*f110*/  LDL.LU.64 R64, [R1+0x138] ;  /* 0x0001380001407983 */ /* 0x000ea80000300a00 */
[----:B------:R-:W2:Y:S01]  /*f120*/  LDL.LU.64 R66, [R1+0x130] ;  /* 0x0001300001427983 */ /* 0x000ea20000300a00 */
[----:B-1----:R-:W-:-:S05]  /*f130*/  MOV R0, R5 ;  /* 0x0000000500007202 */ /* 0x002fca0000000f00 */
[----:B------:R1:W-:Y:S04]  /*f140*/  STL [R1+0xf84], R0 ;  /* 0x000f840001007387 */ /* 0x0003e80000100800 */
[----:B------:R-:W-:Y:S04]  /*f150*/  STL [R1+0xf88], R6 ;  /* 0x000f880601007387 */ /* 0x000fe80000100800 */
[----:B------:R-:W2:Y:S01]  /*f160*/  LDL.LU.64 R60, [R1+0x128] ;  /* 0x00012800013c7983 */ /* 0x000ea20000300a00 */
[----:B-1----:R-:W-:-:S03]  /*f170*/  IMAD.MOV.U32 R0, RZ, RZ, R7 ;  /* 0x000000ffff007224 */ /* 0x002fc600078e0007 */
[----:B------:R-:W2:Y:S04]  /*f180*/  LDL.LU.64 R62, [R1+0x120] ;  /* 0x00012000013e7983 */ /* 0x000ea80000300a00 */
        /* <DEDUP_REMOVED lines=13> */
[----:B-1----:R-:W-:-:S03]  /*f260*/  MOV R0, R29 ;  /* 0x0000001d00007202 */ /* 0x002fc60000000f00 */
[----:B------:R-:W2:Y:S04]  /*f270*/  LDL.LU.64 R6, [R1+0x60] ;  /* 0x0000600001067983 */ /* 0x000ea80000300a00 */
[----:B------:R1:W-:Y:S04]  /*f280*/  STL [R1+0xf64], R0 ;  /* 0x000f640001007387 */ /* 0x0003e80000100800 */
[----:B------:R-:W-:Y:S04]  /*f290*/  STL [R1+0xf68], R30 ;  /* 0x000f681e01007387 */ /* 0x000fe80000100800 */
[----:B------:R-:W2:Y:S01]  /*f2a0*/  LDL.LU.64 R248, [R1+0x48] ;  /* 0x0000480001f87983 */ /* 0x000ea20000300a00 */
[----:B-1----:R-:W-:-:S03]  /*f2b0*/  IMAD.MOV.U32 R0, RZ, RZ, R31 ;  /* 0x000000ffff007224 */ /* 0x002fc600078e001f */
[----:B------:R-:W2:Y:S04]  /*f2c0*/  LDL.LU.64 R250, [R1+0x40] ;  /* 0x0000400001fa7983 */ /* 0x000ea80000300a00 */
[----:B------:R1:W-:Y:S04]  /*f2d0*/  STL [R1+0xf5c], R0 ;  /* 0x000f5c0001007387 */ /* 0x0003e80000100800 */
[----:B--2---:R2:W-:Y:S04]  /*f2e0*/  STL [R1+0xf60], R96 ;  /* 0x000f606001007387 */ /* 0x0045e80000100800 */
[----:B------:R-:W4:Y:S01]  /*f2f0*/  LDL.LU.64 R28, [R1+0x28] ;  /* 0x00002800011c7983 */ /* 0x000f220000300a00 */
[----:B-1----:R-:W-:-:S03]  /*f300*/  IMAD.MOV.U32 R0, RZ, RZ, R97 ;  /* 0x000000ffff007224 */ /* 0x002fc600078e0061 */
[----:B------:R-:W4:Y:S04]  /*f310*/  LDL.LU.64 R30, [R1+0x20] ;  /* 0x00002000011e7983 */ /* 0x000f280000300a00 */
[----:B------:R1:W-:Y:S04]  /*f320*/  STL [R1+0xf54], R0 ;  /* 0x000f540001007387 */ /* 0x0003e80000100800 */
[----:B---3--:R3:W-:Y:S04]  /*f330*/  STL [R1+0xf58], R98 ;  /* 0x000f586201007387 */ /* 0x0087e80000100800 */
[----:B--2---:R-:W2:Y:S01]  /*f340*/  LDL.LU.64 R96, [R1+0x18] ;  /* 0x0000180001607983 */ /* 0x004ea20000300a00 */
[----:B-1----:R-:W-:-:S03]  /*f350*/  IMAD.MOV.U32 R0, RZ, RZ, R99 ;  /* 0x000000ffff007224 */ /* 0x002fc600078e0063 */
[----:B---3--:R-:W3:Y:S04]  /*f360*/  LDL.LU.64 R98, [R1+0x10] ;  /* 0x0000100001627983 */ /* 0x008ee80000300a00 */
[----:B------:R1:W-:Y:S04]  /*f370*/  STL [R1+0xf4c], R0 ;  /* 0x000f4c0001007387 */ /* 0x0003e80000100800 */
[----:B------:R-:W-:Y:S01]  /*f380*/  STL [R1+0xf50], R64 ;  /* 0x000f504001007387 */ /* 0x000fe20000100800 */
[----:B-1----:R-:W-:-:S03]  /*f390*/  MOV R0, R65 ;  /* 0x0000004100007202 */ /* 0x002fc60000000f00 */
[----:B------:R-:W-:Y:S04]  /*f3a0*/  STL [R1+0xf48], R66 ;  /* 0x000f484201007387 */ /* 0x000fe80000100800 */
[----:B------:R1:W-:Y:S02]  /*f3b0*/  STL [R1+0xf44], R0 ;  /* 0x000f440001007387 */ /* 0x0003e40000100800 */
[----:B-1----:R-:W-:Y:S02]  /*f3c0*/  IMAD.MOV.U32 R0, RZ, RZ, R67 ;  /* 0x000000ffff007224 */ /* 0x002fe400078e0043 */
[----:B------:R-:W-:Y:S04]  /*f3d0*/  STL [R1+0xf40], R60 ;  /* 0x000f403c01007387 */ /* 0x000fe80000100800 */
[----:B------:R1:W-:Y:S04]  /*f3e0*/  STL [R1+0xf3c], R0 ;  /* 0x000f3c0001007387 */ /* 0x0003e80000100800 */
[----:B------:R-:W-:Y:S01]  /*f3f0*/  STL [R1+0xf38], R62 ;  /* 0x000f383e01007387 */ /* 0x000fe20000100800 */
[----:B-1----:R-:W-:-:S05]  /*f400*/  IMAD.MOV.U32 R0, RZ, RZ, R61 ;  /* 0x000000ffff007224 */ /* 0x002fca00078e003d */
[----:B------:R1:W-:Y:S04]  /*f410*/  STL [R1+0xf34], R0 ;  /* 0x000f340001007387 */ /* 0x0003e80000100800 */
[----:B------:R-:W-:Y:S01]  /*f420*/  STL [R1+0xf30], R56 ;  /* 0x000f303801007387 */ /* 0x000fe20000100800 */
[----:B-1----:R-:W-:-:S05]  /*f430*/  IMAD.MOV.U32 R0, RZ, RZ, R63 ;  /* 0x000000ffff007224 */ /* 0x002fca00078e003f */
[----:B------:R1:W-:Y:S04]  /*f440*/  STL [R1+0xf2c], R0 ;  /* 0x000f2c0001007387 */ /* 0x0003e80000100800 */
[----:B------:R-:W-:Y:S01]  /*f450*/  STL [R1+0xf28], R58 ;  /* 0x000f283a01007387 */ /* 0x000fe20000100800 */
[----:B-1----:R-:W-:-:S05]  /*f460*/  MOV R0, R57 ;  /* 0x0000003900007202 */ /* 0x002fca0000000f00 */
        /* <DEDUP_REMOVED lines=18> */
[----:B------:R1:W-:Y:S02]  /*f590*/  STL [R1+0xef4], R0 ;  /* 0x000ef40001007387 */ /* 0x0003e40000100800 */
[----:B-1----:R-:W-:Y:S02]  /*f5a0*/  IMAD.MOV.U32 R0, RZ, RZ, R251 ;  /* 0x000000ffff007224 */ /* 0x002fe400078e00fb */
[----:B----4-:R-:W-:Y:S04]  /*f5b0*/  STL [R1+0xef0], R28 ;  /* 0x000ef01c01007387 */ /* 0x010fe80000100800 */
[----:B------:R1:W-:Y:S04]  /*f5c0*/  STL [R1+0xeec], R0 ;  /* 0x000eec0001007387 */ /* 0x0003e80000100800 */
[----:B------:R-:W-:Y:S01]  /*f5d0*/  STL [R1+0xee8], R30 ;  /* 0x000ee81e01007387 */ /* 0x000fe20000100800 */
[----:B-1----:R-:W-:-:S05]  /*f5e0*/  MOV R0, R29 ;  /* 0x0000001d00007202 */ /* 0x002fca0000000f00 */
[----:B------:R1:W-:Y:S04]  /*f5f0*/  STL [R1+0xee4], R0 ;  /* 0x000ee40001007387 */ /* 0x0003e80000100800 */
[----:B--2---:R-:W-:Y:S01]  /*f600*/  STL [R1+0xee0], R96 ;  /* 0x000ee06001007387 */ /* 0x004fe20000100800 */
[----:B-1----:R-:W-:-:S05]  /*f610*/  IMAD.MOV.U32 R0, RZ, RZ, R31 ;  /* 0x000000ffff007224 */ /* 0x002fca00078e001f */
[----:B------:R1:W-:Y:S04]  /*f620*/  STL [R1+0xedc], R0 ;  /* 0x000edc0001007387 */ /* 0x0003e80000100800 */
[----:B---3--:R-:W-:Y:S01]  /*f630*/  STL [R1+0xed8], R98 ;  /* 0x000ed86201007387 */ /* 0x008fe20000100800 */
[----:B-1----:R-:W-:-:S05]  /*f640*/  IMAD.MOV.U32 R0, RZ, RZ, R97 ;  /* 0x000000ffff007224 */ /* 0x002fca00078e0061 */
[----:B------:R1:W-:Y:S04]  /*f650*/  STL [R1+0xed4], R0 ;  /* 0x000ed40001007387 */ /* 0x0003e80000100800 */
[----:B-----5:R-:W-:Y:S01]  /*f660*/  STL [R1+0xed0], R246 ;  /* 0x000ed0f601007387 */ /* 0x020fe20000100800 */
[----:B-1----:R-:W-:-:S05]  /*f670*/  IMAD.MOV.U32 R0, RZ, RZ, R99 ;  /* 0x000000ffff007224 */ /* 0x002fca00078e0063 */
[----:B------:R1:W-:Y:S04]  /*f680*/  STL [R1+0xecc], R0 ;  /* 0x000ecc0001007387 */ /* 0x0003e80000100800 */
[----:B------:R-:W-:Y:S04]  /*f690*/  STL [R1+0xec4], R247 ;  /* 0x000ec4f701007387 */ /* 0x000fe80000100800 */
        /* <DEDUP_REMOVED lines=30> */
[----:B------:R-:W2:Y:S04]  /*f880*/  LDL.LU.64 R54, [R1+0x3c8] ;  /* 0x0003c80001367983 */ /* 0x000ea80000300a00 */
[----:B------:R-:W-:Y:S04]  /*f890*/  STL [R1+0xe50], R74 ;  /* 0x000e504a01007387 */ /* 0x000fe80000100800 */
[----:B------:R-:W-:Y:S04]  /*f8a0*/  STL [R1+0xe44], R75 ;  /* 0x000e444b01007387 */ /* 0x000fe80000100800 */
[----:B------:R-:W3:Y:S04]  /*f8b0*/  LDL.LU.64 R4, [R1+0x3d0] ;  /* 0x0003d00001047983 */ /* 0x000ee80000300a00 */
[----:B------:R-:W-:Y:S04]  /*f8c0*/  STL [R1+0xe48], R72 ;  /* 0x000e484801007387 */ /* 0x000fe80000100800 */
[----:B------:R-:W-:Y:S04]  /*f8d0*/  STL [R1+0xe3c], R73 ;  /* 0x000e3c4901007387 */ /* 0x000fe80000100800 */
[----:B------:R-:W4:Y:S04]  /*f8e0*/  LDL.LU.64 R6, [R1+0x3f0] ;  /* 0x0003f00001067983 */ /* 0x000f280000300a00 */
        /* <DEDUP_REMOVED lines=24> */
[----:B--2---:R2:W-:Y:S01]  /*fa70*/  STL [R1+0x7c0], R54 ;  /* 0x0007c03601007387 */ /* 0x0045e20000100800 */
[----:B-1----:R-:W-:-:S03]  /*fa80*/  MOV R0, R55 ;  /* 0x0000003700007202 */ /* 0x002fc60000000f00 */
[----:B--2---:R-:W2:Y:S04]  /*fa90*/  LDL.LU.64 R54, [R1+0x470] ;  /* 0x0004700001367983 */ /* 0x004ea80000300a00 */
[----:B------:R1:W-:Y:S04]  /*faa0*/  STL [R1+0x7bc], R0 ;  /* 0x0007bc0001007387 */ /* 0x0003e80000100800 */
[----:B---3--:R3:W-:Y:S01]  /*fab0*/  STL [R1+0x7c8], R4 ;  /* 0x0007c80401007387 */ /* 0x0087e20000100800 */
[----:B-1----:R-:W-:-:S03]  /*fac0*/  IMAD.MOV.U32 R0, RZ, RZ, R5 ;  /* 0x000000ffff007224 */ /* 0x002fc600078e0005 */
[----:B---3--:R-:W3:Y:S04]  /*fad0*/  LDL.LU.64 R4, [R1+0x478] ;  /* 0x0004780001047983 */ /* 0x008ee80000300a00 */
[----:B------:R1:W-:Y:S04]  /*fae0*/  STL [R1+0x7c4], R0 ;  /* 0x0007c40001007387 */ /* 0x0003e80000100800 */
[----:B----4-:R4:W-:Y:S01]  /*faf0*/  STL [R1+0x7d0], R6 ;  /* 0x0007d00601007387 */ /* 0x0109e20000100800 */
[----:B-1----:R-:W-:-:S03]  /*fb00*/  IMAD.MOV.U32 R0, RZ, RZ, R7 ;  /* 0x000000ffff007224 */ /* 0x002fc600078e0007 */
[----:B----4-:R-:W4:Y:S04]  /*fb10*/  LDL.LU.64 R6, [R1+0x480] ;  /* 0x0004800001067983 */ /* 0x010f280000300a00 */
[----:B------:R1:W-:Y:S04]  /*fb20*/  STL [R1+0x7cc], R0 ;  /* 0x0007cc0001007387 */ /* 0x0003e80000100800 */
[----:B------:R1:W-:Y:S02]  /*fb30*/  STL [R1+0x7d8], R28 ;  /* 0x0007d81c01007387 */ /* 0x0003e40000100800 */
[----:B-1----:R-:W-:-:S02]  /*fb40*/  IMAD.MOV.U32 R0, RZ, RZ, R29 ;  /* 0x000000ffff007224 */ /* 0x002fc400078e001d */
[----:B------:R-:W4:Y:S04]  /*fb50*/  LDL.LU.64 R28, [R1+0x488] ;  /* 0x00048800011c7983 */ /* 0x000f280000300a00 */
[----:B------:R1:W-:Y:S04]  /*fb60*/  STL [R1+0x7d4], R0 ;  /* 0x0007d40001007387 */ /* 0x0003e80000100800 */
[----:B------:R1:W-:Y:S02]  /*fb70*/  STL [R1+0x7e0], R98 ;  /* 0x0007e06201007387 */ /* 0x0003e40000100800 */
[----:B-1----:R-:W-:-:S02]  /*fb80*/  MOV R0, R99 ;  /* 0x0000006300007202 */ /* 0x002fc40000000f00 */
[----:B------:R-:W4:Y:S04]  /*fb90*/  LDL.LU.64 R98, [R1+0x490] ;  /* 0x0004900001627983 */ /* 0x000f280000300a00 */
[----:B------:R1:W-:Y:S04]  /*fba0*/  STL [R1+0x7dc], R0 ;  /* 0x0007dc0001007387 */ /* 0x0003e80000100800 */
[----:B------:R1:W-:Y:S02]  /*fbb0*/  STL [R1+0x7e8], R58 ;  /* 0x0007e83a01007387 */ /* 0x0003e40000100800 */
[----:B-1----:R-:W-:-:S02]  /*fbc0*/  IMAD.MOV.U32 R0, RZ, RZ, R59 ;  /* 0x000000ffff007224 */ /* 0x002fc400078e003b */
        /* <DEDUP_REMOVED lines=22> */
[----:B--2---:R2:W-:Y:S01]  /*fd30*/  STL [R1+0x818], R54 ;  /* 0x0008183601007387 */ /* 0x0045e20000100800 */
[----:B-1----:R-:W-:-:S03]  /*fd40*/  IMAD.MOV.U32 R0, RZ, RZ, R55 ;  /* 0x000000ffff007224 */ /* 0x002fc600078e0037 */
[----:B--2---:R-:W2:Y:S04]  /*fd50*/  LDL.LU.64 R54, [R1+0x500] ;  /* 0x0005000001367983 */ /* 0x004ea80000300a00 */
[----:B------:R1:W-:Y:S04]  /*fd60*/  STL [R1+0x814], R0 ;  /* 0x0008140001007387 */ /* 0x0003e80000100800 */
[----:B---3--:R3:W-:Y:S01]  /*fd70*/  STL [R1+0x820], R4 ;  /* 0x0008200401007387 */ /* 0x0087e20000100800 */
[----:B-1----:R-:W-:-:S03]  /*fd80*/  MOV R0, R5 ;  /* 0x0000000500007202 */ /* 0x002fc60000000f00 */
        /* <DEDUP_REMOVED lines=43> */
[----:B-1----:R-:W-:-:S03]  /*10040*/  IMAD.MOV.U32 R0, RZ, RZ, R5 ;  /* 0x000000ffff007224 */ /* 0x002fc600078e0005 */
[----:B---3--:R-:W3:Y:S04]  /*10050*/  LDL.LU.64 R4, [R1+0x8d0] ;  /* 0x0008d00001047983 */ /* 0x008ee80000300a00 */
[----:B------:R1:W-:Y:S04]  /*10060*/  STL [R1+0x874], R0 ;  /* 0x0008740001007387 */ /* 0x0003e80000100800 */
[----:B----4-:R4:W-:Y:S01]  /*10070*/  STL [R1+0x880], R6 ;  /* 0x0008800601007387 */ /* 0x0109e20000100800 */
[----:B-1----:R-:W-:-:S03]  /*10080*/  MOV R0, R7 ;  /* 0x0000000700007202 */ /* 0x002fc60000000f00 */
        /* <DEDUP_REMOVED lines=522> */
[----:B---3--:R-:W-:Y:S04]  /*12130*/  STL [R1+0xc98], R4 ;  /* 0x000c980401007387 */ /* 0x008fe80000100800 */
[----:B------:R-:W3:Y:S01]  /*12140*/  LDL.LU.64 R56, [R1+0xcf0] ;  /* 0x000cf00001387983 */ /* 0x000ee20000300a00 */
[----:B-1----:R-:W-:-:S05]  /*12150*/  IMAD.MOV.U32 R0, RZ, RZ, R5 ;  /* 0x000000ffff007224 */ /* 0x002fca00078e0005 */
[----:B------:R1:W-:Y:S04]  /*12160*/  STL [R1+0xc94], R0 ;  /* 0x000c940001007387 */ /* 0x0003e80000100800 */
[----:B----4-:R-:W-:Y:S01]  /*12170*/  STL [R1+0xca0], R6 ;  /* 0x000ca00601007387 */ /* 0x010fe20000100800 */
[----:B-1----:R-:W-:-:S03]  /*12180*/  MOV R0, R7 ;  /* 0x0000000700007202 */ /* 0x002fc60000000f00 */
[----:B------:R-:W4:Y:S04]  /*12190*/  LDL.LU.64 R4, [R1+0x3a8] ;  /* 0x0003a80001047983 */ /* 0x000f280000300a00 */
[----:B------:R1:W-:Y:S02]  /*121a0*/  STL [R1+0xc9c], R0 ;  /* 0x000c9c0001007387 */ /* 0x0003e40000100800 */
[----:B-1----:R-:W-:Y:S02]  /*121b0*/  IMAD.MOV.U32 R0, RZ, RZ, R29 ;  /* 0x000000ffff007224 */ /* 0x002fe400078e001d */
[----:B------:R1:W-:Y:S04]  /*121c0*/  STL [R1+0xca8], R28 ;  /* 0x000ca81c01007387 */ /* 0x0003e80000100800 */
[----:B-1----:R-:W4:Y:S04]  /*121d0*/  LDL.LU.64 R28, [R1+0x3b0] ;  /* 0x0003b000011c7983 */ /* 0x002f280000300a00 */
[----:B------:R1:W-:Y:S04]  /*121e0*/  STL [R1+0xca4], R0 ;  /* 0x000ca40001007387 */ /* 0x0003e80000100800 */
[----:B------:R1:W-:Y:S04]  /*121f0*/  STL [R1+0xcb0], R98 ;  /* 0x000cb06201007387 */ /* 0x0003e80000100800 */
[----:B------:R-:W4:Y:S01]  /*12200*/  LDL.LU.64 R6, [R1+0xd08] ;  /* 0x000d080001067983 */ /* 0x000f220000300a00 */
[----:B-1----:R-:W-:-:S05]  /*12210*/  IMAD.MOV.U32 R0, RZ, RZ, R99 ;  /* 0x000000ffff007224 */ /* 0x002fca00078e0063 */
[----:B------:R1:W-:Y:S04]  /*12220*/  STL [R1+0xcac], R0 ;  /* 0x000cac0001007387 */ /* 0x0003e80000100800 */
[----:B------:R1:W-:Y:S04]  /*12230*/  STL [R1+0xcb8], R58 ;  /* 0x000cb83a01007387 */ /* 0x0003e80000100800 */
[----:B------:R-:W4:Y:S01]  /*12240*/  LDL.LU.64 R98, [R1+0xd10] ;  /* 0x000d100001627983 */ /* 0x000f220000300a00 */
[----:B-1----:R-:W-:-:S03]  /*12250*/  IMAD.MOV.U32 R0, RZ, RZ, R59 ;  /* 0x000000ffff007224 */ /* 0x002fc600078e003b */
[----:B------:R-:W-:Y:S04]  /*12260*/  STL [R1+0xcc0], R30 ;  /* 0x000cc01e01007387 */ /* 0x000fe80000100800 */
[----:B------:R1:W-:Y:S04]  /*12270*/  STL [R1+0xcb4], R0 ;  /* 0x000cb40001007387 */ /* 0x0003e80000100800 */
[----:B------:R-:W4:Y:S01]  /*12280*/  LDL.LU.64 R58, [R1+0xd18] ;  /* 0x000d1800013a7983 */ /* 0x000f220000300a00 */
[----:B-1----:R-:W-:-:S03]  /*12290*/  MOV R0, R31 ;  /* 0x0000001f00007202 */ /* 0x002fc60000000f00 */
[----:B------:R-:W-:Y:S04]  /*122a0*/  STL [R1+0xcc8], R52 ;  /* 0x000cc83401007387 */ /* 0x000fe80000100800 */
[----:B------:R1:W-:Y:S04]  /*122b0*/  STL [R1+0xcbc], R0 ;  /* 0x000cbc0001007387 */ /* 0x0003e80000100800 */
[----:B------:R-:W4:Y:S01]  /*122c0*/  LDL.LU.64 R30, [R1+0xd20] ;  /* 0x000d2000011e7983 */ /* 0x000f220000300a00 */
[----:B-1----:R-:W-:-:S03]  /*122d0*/  IMAD.MOV.U32 R0, RZ, RZ, R53 ;  /* 0x000000ffff007224 */ /* 0x002fc600078e0035 */
        /* <DEDUP_REMOVED lines=11> */
[----:B-1----:R-:W-:-:S03]  /*12390*/  MOV R0, R251 ;  /* 0x000000fb00007202 */ /* 0x002fc60000000f00 */
[----:B--2---:R-:W-:Y:S04]  /*123a0*/  STL [R1+0xce8], R54 ;  /* 0x000ce83601007387 */ /* 0x004fe80000100800 */
[----:B------:R1:W-:Y:S04]  /*123b0*/  STL [R1+0xcdc], R0 ;  /* 0x000cdc0001007387 */ /* 0x0003e80000100800 */
[----:B------:R-:W2:Y:S01]  /*123c0*/  LDL.LU.64 R250, [R1+0x3c0] ;  /* 0x0003c00001fa7983 */ /* 0x000ea20000300a00 */
[----:B-1----:R-:W-:-:S03]  /*123d0*/  IMAD.MOV.U32 R0, RZ, RZ, R55 ;  /* 0x000000ffff007224 */ /* 0x002fc600078e0037 */
[----:B---3--:R-:W-:Y:S04]  /*123e0*/  STL [R1+0xcf0], R56 ;  /* 0x000cf03801007387 */ /* 0x008fe80000100800 */
[----:B------:R1:W-:Y:S04]  /*123f0*/  STL [R1+0xce4], R0 ;  /* 0x000ce40001007387 */ /* 0x0003e80000100800 */
[----:B------:R-:W3:Y:S01]  /*12400*/  LDL.LU.64 R54, [R1+0xd48] ;  /* 0x000d480001367983 */ /* 0x000ee20000300a00 */
[----:B-1----:R-:W-:-:S03]  /*12410*/  IMAD.MOV.U32 R0, RZ, RZ, R57 ;  /* 0x000000ffff007224 */ /* 0x002fc600078e0039 */
[----:B----4-:R-:W-:Y:S04]  /*12420*/  STL [R1+0xcf8], R4 ;  /* 0x000cf80401007387 */ /* 0x010fe80000100800 */
[----:B------:R1:W-:Y:S02]  /*12430*/  STL [R1+0xcec], R0 ;  /* 0x000cec0001007387 */ /* 0x0003e40000100800 */
[----:B-1----:R-:W-:Y:S02]  /*12440*/  IMAD.MOV.U32 R0, RZ, RZ, R5 ;  /* 0x000000ffff007224 */ /* 0x002fe400078e0005 */
        /* <DEDUP_REMOVED lines=17> */
[----:B------:R1:W-:Y:S02]  /*12560*/  STL [R1+0xd14], R0 ;  /* 0x000d140001007387 */ /* 0x0003e40000100800 */
[----:B-1----:R-:W-:Y:S02]  /*12570*/  MOV R0, R31 ;  /* 0x0000001f00007202 */ /* 0x002fe40000000f00 */
[----:B------:R-:W4:Y:S04]  /*12580*/  LDL.LU.64 R30, [R1+0xd70] ;  /* 0x000d7000011e7983 */ /* 0x000f280000300a00 */
[----:B------:R1:W-:Y:S04]  /*12590*/  STL [R1+0xd1c], R0 ;  /* 0x000d1c0001007387 */ /* 0x0003e80000100800 */
[----:B------:R-:W-:Y:S04]  /*125a0*/  STL [R1+0xd28], R52 ;  /* 0x000d283401007387 */ /* 0x000fe80000100800 */
[----:B------:R-:W4:Y:S01]  /*125b0*/  LDL.LU.64 R60, [R1+0x3d8] ;  /* 0x0003d800013c7983 */ /* 0x000f220000300a00 */
[----:B-1----:R-:W-:-:S05]  /*125c0*/  IMAD.MOV.U32 R0, RZ, RZ, R53 ;  /* 0x000000ffff007224 */ /* 0x002fca00078e0035 */
[----:B------:R1:W-:Y:S04]  /*125d0*/  STL [R1+0xd24], R0 ;  /* 0x000d240001007387 */ /* 0x0003e80000100800 */
[----:B------:R1:W-:Y:S02]  /*125e0*/  STL [R1+0xd30], R96 ;  /* 0x000d306001007387 */ /* 0x0003e40000100800 */
[----:B-1----:R-:W-:Y:S02]  /*125f0*/  IMAD.MOV.U32 R0, RZ, RZ, R97 ;  /* 0x000000ffff007224 */ /* 0x002fe400078e0061 */
[----:B------:R-:W4:Y:S04]  /*12600*/  LDL.LU.64 R96, [R1+0x3e0] ;  /* 0x0003e00001607983 */ /* 0x000f280000300a00 */
[----:B------:R1:W-:Y:S04]  /*12610*/  STL [R1+0xd2c], R0 ;  /* 0x000d2c0001007387 */ /* 0x0003e80000100800 */
[----:B------:R1:W-:Y:S02]  /*12620*/  STL [R1+0xd38], R248 ;  /* 0x000d38f801007387 */ /* 0x0003e40000100800 */
[----:B-1----:R-:W-:-:S02]  /*12630*/  IMAD.MOV.U32 R0, RZ, RZ, R249 ;  /* 0x000000ffff007224 */ /* 0x002fc400078e00f9 */
[----:B------:R-:W4:Y:S04]  /*12640*/  LDL.LU.64 R248, [R1+0xd88] ;  /* 0x000d880001f87983 */ /* 0x000f280000300a00 */
[----:B------:R2:W-:Y:S02]  /*12650*/  STL [R1+0xd34], R0 ;  /* 0x000d340001007387 */ /* 0x0005e40000100800 */
[----:B--2---:R-:W-:Y:S02]  /*12660*/  MOV R0, R251 ;  /* 0x000000fb00007202 */ /* 0x004fe40000000f00 */
[----:B------:R1:W-:Y:S04]  /*12670*/  STL [R1+0xd40], R250 ;  /* 0x000d40fa01007387 */ /* 0x0003e80000100800 */
[----:B------:R-:W2:Y:S04]  /*12680*/  LDL.LU.64 R62, [R1+0xd90] ;  /* 0x000d9000013e7983 */ /* 0x000ea80000300a00 */
[----:B------:R1:W-:Y:S04]  /*12690*/  STL [R1+0xd3c], R0 ;  /* 0x000d3c0001007387 */ /* 0x0003e80000100800 */
[----:B---3--:R-:W-:Y:S04]  /*126a0*/  STL [R1+0xd48], R54 ;  /* 0x000d483601007387 */ /* 0x008fe80000100800 */
[----:B-1----:R-:W3:Y:S04]  /*126b0*/  LDL.LU.64 R250, [R1+0xd98] ;  /* 0x000d980001fa7983 */ /* 0x002ee80000300a00 */
[----:B------:R-:W3:Y:S01]  /*126c0*/  LDL.LU.64 R56, [R1+0xda0] ;  /* 0x000da00001387983 */ /* 0x000ee20000300a00 */
[----:B------:R-:W-:-:S05]  /*126d0*/  IMAD.MOV.U32 R0, RZ, RZ, R55 ;  /* 0x000000ffff007224 */ /* 0x000fca00078e0037 */
[----:B------:R1:W-:Y:S04]  /*126e0*/  STL [R1+0xd44], R0 ;  /* 0x000d440001007387 */ /* 0x0003e80000100800 */
[----:B----4-:R-:W-:Y:S01]  /*126f0*/  STL [R1+0xd50], R4 ;  /* 0x000d500401007387 */ /* 0x010fe20000100800 */
[----:B-1----:R-:W-:-:S03]  /*12700*/  IMAD.MOV.U32 R0, RZ, RZ, R5 ;  /* 0x000000ffff007224 */ /* 0x002fc600078e0005 */
[----:B------:R-:W4:Y:S04]  /*12710*/  LDL.LU.64 R58, [R1+0xda8] ;  /* 0x000da800013a7983 */ /* 0x000f280000300a00 */
[----:B------:R1:W-:Y:S04]  /*12720*/  STL [R1+0xd4c], R0 ;  /* 0x000d4c0001007387 */ /* 0x0003e80000100800 */
[----:B------:R1:W-:Y:S04]  /*12730*/  STL [R1+0xd58], R28 ;  /* 0x000d581c01007387 */ /* 0x0003e80000100800 */
[----:B------:R-:W4:Y:S01]  /*12740*/  LDL.LU.64 R52, [R1+0xdb0] ;  /* 0x000db00001347983 */ /* 0x000f220000300a00 */
[----:B-1----:R-:W-:-:S03]  /*12750*/  IMAD.MOV.U32 R0, RZ, RZ, R29 ;  /* 0x000000ffff007224 */ /* 0x002fc600078e001d */
[----:B------:R-:W4:Y:S04]  /*12760*/  LDL.LU.64 R54, [R1+0x3e8] ;  /* 0x0003e80001367983 */ /* 0x000f280000300a00 */
[----:B------:R1:W-:Y:S04]  /*12770*/  STL [R1+0xd54], R0 ;  /* 0x000d540001007387 */ /* 0x0003e80000100800 */
[----:B------:R-:W-:Y:S04]  /*12780*/  STL [R1+0xd60], R6 ;  /* 0x000d600601007387 */ /* 0x000fe80000100800 */
[----:B------:R-:W4:Y:S01]  /*12790*/  LDL.LU.64 R28, [R1+0x3f8] ;  /* 0x0003f800011c7983 */ /* 0x000f220000300a00 */
[----:B-1----:R-:W-:-:S03]  /*127a0*/  MOV R0, R7 ;  /* 0x0000000700007202 */ /* 0x002fc60000000f00 */
[----:B------:R-:W-:Y:S04]  /*127b0*/  STL [R1+0xd68], R98 ;  /* 0x000d686201007387 */ /* 0x000fe80000100800 */
[----:B------:R1:W-:Y:S04]  /*127c0*/  STL [R1+0xd5c], R0 ;  /* 0x000d5c0001007387 */ /* 0x0003e80000100800 */
[----:B------:R-:W4:Y:S01]  /*127d0*/  LDL.LU.64 R4, [R1+0xdc8] ;  /* 0x000dc80001047983 */ /* 0x000f220000300a00 */
[----:B-1----:R-:W-:-:S03]  /*127e0*/  IMAD.MOV.U32 R0, RZ, RZ, R99 ;  /* 0x000000ffff007224 */ /* 0x002fc600078e0063 */
[----:B------:R-:W4:Y:S04]  /*127f0*/  LDL.LU.64 R98, [R1+0xdd0] ;  /* 0x000dd00001627983 */ /* 0x000f280000300a00 */
[----:B------:R1:W-:Y:S04]  /*12800*/  STL [R1+0xd64], R0 ;  /* 0x000d640001007387 */ /* 0x0003e80000100800 */
[----:B------:R1:W-:Y:S02]  /*12810*/  STL [R1+0xd70], R30 ;  /* 0x000d701e01007387 */ /* 0x0003e40000100800 */
[----:B-1----:R-:W-:-:S02]  /*12820*/  IMAD.MOV.U32 R0, RZ, RZ, R31 ;  /* 0x000000ffff007224 */ /* 0x002fc400078e001f */
[----:B------:R-:W4:Y:S04]  /*12830*/  LDL.LU.64 R30, [R1+0xdd8] ;  /* 0x000dd800011e7983 */ /* 0x000f280000300a00 */
[----:B------:R1:W-:Y:S04]  /*12840*/  STL [R1+0xd6c], R0 ;  /* 0x000d6c0001007387 */ /* 0x0003e80000100800 */
[----:B------:R-:W-:Y:S04]  /*12850*/  STL [R1+0xd78], R60 ;  /* 0x000d783c01007387 */ /* 0x000fe80000100800 */
[----:B------:R-:W4:Y:S01]  /*12860*/  LDL.LU.64 R6, [R1+0xde0] ;  /* 0x000de00001067983 */ /* 0x000f220000300a00 */
[----:B-1----:R-:W-:-:S03]  /*12870*/  IMAD.MOV.U32 R0, RZ, RZ, R61 ;  /* 0x000000ffff007224 */ /* 0x002fc600078e003d */
[----:B------:R-:W-:Y:S04]  /*12880*/  STL [R1+0xd80], R96 ;  /* 0x000d806001007387 */ /* 0x000fe80000100800 */
[----:B------:R1:W-:Y:S02]  /*12890*/  STL [R1+0xd74], R0 ;  /* 0x000d740001007387 */ /* 0x0003e40000100800 */
[----:B-1----:R-:W-:Y:S02]  /*128a0*/  MOV R0, R97 ;  /* 0x0000006100007202 */ /* 0x002fe40000000f00 */
[----:B------:R-:W4:Y:S04]  /*128b0*/  LDL.LU.64 R96, [R1+0xde8] ;  /* 0x000de80001607983 */ /* 0x000f280000300a00 */
[----:B------:R1:W-:Y:S04]  /*128c0*/  STL [R1+0xd7c], R0 ;  /* 0x000d7c0001007387 */ /* 0x0003e80000100800 */
[----:B------:R1:W-:Y:S02]  /*128d0*/  STL [R1+0xd88], R248 ;  /* 0x000d88f801007387 */ /* 0x0003e40000100800 */
[----:B-1----:R-:W-:-:S02]  /*128e0*/  IMAD.MOV.U32 R0, RZ, RZ, R249 ;  /* 0x000000ffff007224 */ /* 0x002fc400078e00f9 */
[----:B------:R-:W4:Y:S04]  /*128f0*/  LDL.LU.64 R248, [R1+0xdf0] ;  /* 0x000df00001f87983 */ /* 0x000f280000300a00 */
[----:B------:R2:W-:Y:S02]  /*12900*/  STL [R1+0xd84], R0 ;  /* 0x000d840001007387 */ /* 0x0005e40000100800 */
[----:B--2---:R-:W-:Y:S02]  /*12910*/  IMAD.MOV.U32 R0, RZ, RZ, R63 ;  /* 0x000000ffff007224 */ /* 0x004fe400078e003f */
[----:B------:R-:W-:Y:S04]  /*12920*/  STL [R1+0xd90], R62 ;  /* 0x000d903e01007387 */ /* 0x000fe80000100800 */
[----:B---3--:R-:W-:Y:S04]  /*12930*/  STL [R1+0xd98], R250 ;  /* 0x000d98fa01007387 */ /* 0x008fe80000100800 */
[----:B------:R1:W-:Y:S04]  /*12940*/  STL [R1+0xd8c], R0 ;  /* 0x000d8c0001007387 */ /* 0x0003e80000100800 */
[----:B------:R-:W-:Y:S01]  /*12950*/  STL [R1+0xda0], R56 ;  /* 0x000da03801007387 */ /* 0x000fe20000100800 */
[----:B-1----:R-:W-:-:S05]  /*12960*/  IMAD.MOV.U32 R0, RZ, RZ, R251 ;  /* 0x000000ffff007224 */ /* 0x002fca00078e00fb */
[----:B------:R1:W-:Y:S04]  /*12970*/  STL [R1+0xd94], R0 ;  /* 0x000d940001007387 */ /* 0x0003e80000100800 */
[----:B------:R-:W2:Y:S01]  /*12980*/  LDL.LU.64 R250, [R1+0x418] ;  /* 0x0004180001fa7983 */ /* 0x000ea20000300a00 */
[----:B-1----:R-:W-:-:S03]  /*12990*/  MOV R0, R57 ;  /* 0x0000003900007202 */ /* 0x002fc60000000f00 */
[----:B----4-:R-:W-:Y:S04]  /*129a0*/  STL [R1+0xda8], R58 ;  /* 0x000da83a01007387 */ /* 0x010fe80000100800 */
[----:B------:R1:W-:Y:S02]  /*129b0*/  STL [R1+0xd9c], R0 ;  /* 0x000d9c0001007387 */ /* 0x0003e40000100800 */
[----:B-1----:R-:W-:Y:S02]  /*129c0*/  IMAD.MOV.U32 R0, RZ, RZ, R59 ;  /* 0x000000ffff007224 */ /* 0x002fe400078e003b */
[----:B------:R-:W-:Y:S04]  /*129d0*/  STL [R1+0xdb0], R52 ;  /* 0x000db03401007387 */ /* 0x000fe80000100800 */
[----:B------:R1:W-:Y:S04]  /*129e0*/  STL [R1+0xda4], R0 ;  /* 0x000da40001007387 */ /* 0x0003e80000100800 */
[----:B------:R-:W-:Y:S01]  /*129f0*/  STL [R1+0xdb8], R54 ;  /* 0x000db83601007387 */ /* 0x000fe20000100800 */
[----:B-1----:R-:W-:-:S05]  /*12a00*/  IMAD.MOV.U32 R0, RZ, RZ, R53 ;  /* 0x000000ffff007224 */ /* 0x002fca00078e0035 */
[----:B------:R1:W-:Y:S02]  /*12a10*/  STL [R1+0xdac], R0 ;  /* 0x000dac0001007387 */ /* 0x0003e40000100800 */
[----:B-1----:R-:W-:Y:S02]  /*12a20*/  IMAD.MOV.U32 R0, RZ, RZ, R55 ;  /* 0x000000ffff007224 */ /* 0x002fe400078e0037 */
[----:B------:R-:W-:Y:S04]  /*12a30*/  STL [R1+0xdc0], R28 ;  /* 0x000dc01c01007387 */ /* 0x000fe80000100800 */
[----:B------:R1:W-:Y:S02]  /*12a40*/  STL [R1+0xdb4], R0 ;  /* 0x000db40001007387 */ /* 0x0003e40000100800 */
[----:B-1----:R-:W-:-:S02]  /*12a50*/  MOV R0, R29 ;  /* 0x0000001d00007202 */ /* 0x002fc40000000f00 */
[----:B------:R-:W3:Y:S04]  /*12a60*/  LDL.LU.64 R28, [R1+0x420] ;  /* 0x00042000011c7983 */ /* 0x000ee80000300a00 */
[----:B------:R1:W-:Y:S04]  /*12a70*/  STL [R1+0xdbc], R0 ;  /* 0x000dbc0001007387 */ /* 0x0003e80000100800 */
[----:B------:R-:W-:Y:S01]  /*12a80*/  STL [R1+0xdc8], R4 ;  /* 0x000dc80401007387 */ /* 0x000fe20000100800 */
[----:B-1----:R-:W-:-:S03]  /*12a90*/  IMAD.MOV.U32 R0, RZ, RZ, R5 ;  /* 0x000000ffff007224 */ /* 0x002fc600078e0005 */
[----:B------:R-:W-:Y:S04]  /*12aa0*/  STL [R1+0xdd0], R98 ;  /* 0x000dd06201007387 */ /* 0x000fe80000100800 */
[----:B------:R1:W-:Y:S02]  /*12ab0*/  STL [R1+0xdc4], R0 ;  /* 0x000dc40001007387 */ /* 0x0003e40000100800 */
[----:B-1----:R-:W-:-:S05]  /*12ac0*/  IMAD.MOV.U32 R0, RZ, RZ, R99 ;  /* 0x000000ffff007224 */ /* 0x002fca00078e0063 */
[----:B------:R1:W-:Y:S04]  /*12ad0*/  STL [R1+0xdcc], R0 ;  /* 0x000dcc0001007387 */ /* 0x0003e80000100800 */
[----:B------:R4:W-:Y:S01]  /*12ae0*/  STL [R1+0xdd8], R30 ;  /* 0x000dd81e01007387 */ /* 0x0009e20000100800 */
[----:B-1----:R-:W-:-:S03]  /*12af0*/  IMAD.MOV.U32 R0, RZ, RZ, R31 ;  /* 0x000000ffff007224 */ /* 0x002fc600078e001f */
[----:B------:R-:W-:Y:S04]  /*12b00*/  STL [R1+0xde0], R6 ;  /* 0x000de00601007387 */ /* 0x000fe80000100800 */
[----:B------:R1:W-:Y:S04]  /*12b10*/  STL [R1+0xdd4], R0 ;  /* 0x000dd40001007387 */ /* 0x0003e80000100800 */
[----:B----4-:R-:W4:Y:S01]  /*12b20*/  LDL.LU.64 R30, [R1+0x198] ;  /* 0x00019800011e7983 */ /* 0x010f220000300a00 */
[----:B-1----:R-:W-:-:S03]  /*12b30*/  MOV R0, R7 ;  /* 0x0000000700007202 */ /* 0x002fc60000000f00 */
[----:B------:R-:W-:Y:S04]  /*12b40*/  STL [R1+0xde8], R96 ;  /* 0x000de86001007387 */ /* 0x000fe80000100800 */
[----:B------:R1:W-:Y:S04]  /*12b50*/  STL [R1+0xddc], R0 ;  /* 0x000ddc0001007387 */ /* 0x0003e80000100800 */
[----:B------:R-:W4:Y:S01]  /*12b60*/  LDL.LU.64 R52, [R1+0x1a0] ;  /* 0x0001a00001347983 */ /* 0x000f220000300a00 */
[----:B-1----:R-:W-:-:S03]  /*12b70*/  IMAD.MOV.U32 R0, RZ, RZ, R97 ;  /* 0x000000ffff007224 */ /* 0x002fc600078e0061 */
[----:B------:R-:W-:Y:S04]  /*12b80*/  STL [R1+0xdf0], R248 ;  /* 0x000df0f801007387 */ /* 0x000fe80000100800 */
[----:B------:R-:W-:Y:S04]  /*12b90*/  STL [R1+0xde4], R0 ;  /* 0x000de40001007387 */ /* 0x000fe80000100800 */
[----:B------:R-:W4:Y:S01]  /*12ba0*/  LDL.LU.64 R96, [R1+0x1a8] ;  /* 0x0001a80001607983 */ /* 0x000f220000300a00 */
[----:B------:R-:W-:-:S03]  /*12bb0*/  IMAD.MOV.U32 R2, RZ, RZ, R249 ;  /* 0x000000ffff027224 */ /* 0x000fc600078e00f9 */
[----:B------:R-:W4:Y:S04]  /*12bc0*/  LDL.LU.64 R54, [R1+0x1b0] ;  /* 0x0001b00001367983 */ /* 0x000f280000300a00 */
[----:B--2---:R-:W-:Y:S04]  /*12bd0*/  STL [R1+0xdf8], R250 ;  /* 0x000df8fa01007387 */ /* 0x004fe80000100800 */
[----:B------:R1:W-:Y:S04]  /*12be0*/  STL [R1+0xdec], R2 ;  /* 0x000dec0201007387 */ /* 0x0003e80000100800 */
[----:B------:R-:W2:Y:S01]  /*12bf0*/  LDL.LU.64 R4, [R1+0x1b8] ;  /* 0x0001b80001047983 */ /* 0x000ea20000300a00 */
[----:B-1----:R-:W-:-:S05]  /*12c00*/  MOV R2, R251 ;  /* 0x000000fb00027202 */ /* 0x002fca0000000f00 */
[----:B------:R1:W-:Y:S04]  /*12c10*/  STL [R1+0xdf4], R2 ;  /* 0x000df40201007387 */ /* 0x0003e80000100800 */
[----:B------:R-:W2:Y:S04]  /*12c20*/  LDL.LU.64 R6, [R1+0x1c0] ;  /* 0x0001c00001067983 */ /* 0x000ea80000300a00 */
[----:B------:R-:W2:Y:S04]  /*12c30*/  LDL.LU.64 R56, [R1+0x1c8] ;  /* 0x0001c80001387983 */ /* 0x000ea80000300a00 */
[----:B------:R-:W1:Y:S04]  /*12c40*/  S2R R99, SR_TID.X ;  /* 0x0000000000637919 */ /* 0x000e680000002100 */
[----:B---3--:R3:W-:Y:S04]  /*12c50*/  STL [R1+0xe00], R28 ;  /* 0x000e001c01007387 */ /* 0x0087e80000100800 */
[----:B------:R-:W2:Y:S01]  /*12c60*/  LDL.LU.64 R58, [R1+0x1d0] ;  /* 0x0001d000013a7983 */ /* 0x000ea20000300a00 */
[----:B------:R-:W-:-:S05]  /*12c70*/  IMAD.MOV.U32 R8, RZ, RZ, R29 ;  /* 0x000000ffff087224 */ /* 0x000fca00078e001d */
[----:B------:R-:W-:Y:S04]  /*12c80*/  STL [R1+0xdfc], R8 ;  /* 0x000dfc0801007387 */ /* 0x000fe80000100800 */
[----:B------:R-:W2:Y:S01]  /*12c90*/  LDL.LU.64 R248, [R1+0x1d8] ;  /* 0x0001d80001f87983 */ /* 0x000ea20000300a00 */
[----:B-1----:R-:W-:-:S03]  /*12ca0*/  LOP3.LUT R252, R99, 0x7, RZ, 0xc0, !PT ;  /* 0x0000000763fc7812 */ /* 0x002fc600078ec0ff */
[----:B------:R-:W-:Y:S04]  /*12cb0*/  STL [R1+0x7b4], R18 ;  /* 0x0007b41201007387 */ /* 0x000fe80000100800 */
[----:B------:R-:W-:Y:S04]  /*12cc0*/  STL [R1+0x7ac], R19 ;  /* 0x0007ac1301007387 */ /* 0x000fe80000100800 */
[----:B------:R-:W2:Y:S01]  /*12cd0*/  LDL.LU.64 R250, [R1+0x1e0] ;  /* 0x0001e00001fa7983 */ /* 0x000ea20000300a00 */
[----:B------:R-:W-:Y:S02]  /*12ce0*/  IMAD R252, R252, 0x210, RZ ;  /* 0x00000210fcfc7824 */ /* 0x000fe400078e02ff */
[C---:B------:R-:W-:Y:S01]  /*12cf0*/  IMAD.SHL.U32 R0, R99.reuse, 0x2, RZ ;  /* 0x0000000263007824 */ /* 0x040fe200078e00ff */
[----:B------:R-:W-:Y:S04]  /*12d00*/  STL [R1+0x7b0], R16 ;  /* 0x0007b01001007387 */ /* 0x000fe80000100800 */
[----:B------:R-:W-:Y:S01]  /*12d10*/  STL [R1+0x3a8], R17 ;  /* 0x0003a81101007387 */ /* 0x000fe20000100800 */
[----:B------:R-:W-:-:S03]  /*12d20*/  IMAD.SHL.U32 R2, R99, 0x80, RZ ;  /* 0x0000008063027824 */ /* 0x000fc600078e00ff */
[----:B---3--:R-:W3:Y:S01]  /*12d30*/  LDL.LU.64 R28, [R1+0x1e8] ;  /* 0x0001e800011c7983 */ /* 0x008ee20000300a00 */
[----:B------:R-:W-:-:S04]  /*12d40*/  LOP3.LUT R252, R252, 0x30, R0, 0x78, !PT ;  /* 0x00000030fcfc7812 */ /* 0x000fc800078e7800 */
[----:B------:R-:W-:Y:S01]  /*12d50*/  LOP3.LUT R252, R252, 0x1000, R2, 0xf8, !PT ;  /* 0x00001000fcfc7812 */ /* 0x000fe200078ef802 */
[----:B----4-:R1:W-:Y:S01]  /*12d60*/  STL [R1+0x3b0], R30 ;  /* 0x0003b01e01007387 */ /* 0x0103e20000100800 */
[----:B------:R-:W-:-:S03]  /*12d70*/  MOV R2, R31 ;  /* 0x0000001f00027202 */ /* 0x000fc60000000f00 */
[----:B-1----:R-:W4:Y:S04]  /*12d80*/  LDL.LU.64 R30, [R1+0x1f0] ;  /* 0x0001f000011e7983 */ /* 0x002f280000300a00 */
        /* <DEDUP_REMOVED lines=17> */
[----:B------:R1:W-:Y:S02]  /*12ea0*/  STL [R1+0x3d8], R6 ;  /* 0x0003d80601007387 */ /* 0x0003e40000100800 */
[----:B-1----:R-:W-:-:S02]  /*12eb0*/  IMAD.MOV.U32 R2, RZ, RZ, R7 ;  /* 0x000000ffff027224 */ /* 0x002fc400078e0007 */
[----:B------:R-:W2:Y:S04]  /*12ec0*/  LDL.LU.64 R6, [R1+0x258] ;  /* 0x0002580001067983 */ /* 0x000ea80000300a00 */
        /* <DEDUP_REMOVED lines=9> */
[----:B------:R3:W-:Y:S01]  /*12f60*/  STL [R1+0x3f0], R248 ;  /* 0x0003f0f801007387 */ /* 0x0007e20000100800 */
[----:B-1----:R-:W-:-:S03]  /*12f70*/  MOV R2, R249 ;  /* 0x000000f900027202 */ /* 0x002fc60000000f00 */
[----:B---3--:R-:W3:Y:S04]  /*12f80*/  LDL.LU.64 R248, [R1+0x270] ;  /* 0x0002700001f87983 */ /* 0x008ee80000300a00 */
[----:B------:R1:W-:Y:S04]  /*12f90*/  STL [R1+0x3ec], R2 ;  /* 0x0003ec0201007387 */ /* 0x0003e80000100800 */
[----:B------:R1:W-:Y:S02]  /*12fa0*/  STL [R1+0x3f8], R250 ;  /* 0x0003f8fa01007387 */ /* 0x0003e40000100800 */
[----:B-1----:R-:W-:-:S02]  /*12fb0*/  IMAD.MOV.U32 R2, RZ, RZ, R251 ;  /* 0x000000ffff027224 */ /* 0x002fc400078e00fb */
[----:B------:R-:W3:Y:S04]  /*12fc0*/  LDL.LU.64 R250, [R1+0x278] ;  /* 0x0002780001fa7983 */ /* 0x000ee80000300a00 */
[----:B------:R1:W-:Y:S04]  /*12fd0*/  STL [R1+0x3f4], R2 ;  /* 0x0003f40201007387 */ /* 0x0003e80000100800 */
[----:B------:R1:W-:Y:S02]  /*12fe0*/  STL [R1+0x400], R28 ;  /* 0x0004001c01007387 */ /* 0x0003e40000100800 */
[----:B-1----:R-:W-:-:S02]  /*12ff0*/  IMAD.MOV.U32 R2, RZ, RZ, R29 ;  /* 0x000000ffff027224 */ /* 0x002fc400078e001d */
[----:B------:R-:W3:Y:S04]  /*13000*/  LDL.LU.64 R28, [R1+0x280] ;  /* 0x00028000011c7983 */ /* 0x000ee80000300a00 */
        /* <DEDUP_REMOVED lines=21> */
[----:B------:R1:W-:Y:S02]  /*13160*/  STL [R1+0x430], R6 ;  /* 0x0004300601007387 */ /* 0x0003e40000100800 */
[----:B-1----:R-:W-:-:S02]  /*13170*/  MOV R2, R7 ;  /* 0x0000000700027202 */ /* 0x002fc40000000f00 */
[----:B------:R-:W2:Y:S04]  /*13180*/  LDL.LU.64 R6, [R1+0x2b0] ;  /* 0x0002b00001067983 */ /* 0x000ea80000300a00 */
[----:B------:R1:W-:Y:S04]  /*13190*/  STL [R1+0x42c], R2 ;  /* 0x00042c0201007387 */ /* 0x0003e80000100800 */
[----:B------:R1:W-:Y:S02]  /*131a0*/  STL [R1+0x438], R56 ;  /* 0x0004383801007387 */ /* 0x0003e40000100800 */
[----:B-1----:R-:W-:-:S02]  /*131b0*/  IMAD.MOV.U32 R2, RZ, RZ, R57 ;  /* 0x000000ffff027224 */ /* 0x002fc400078e0039 */
[----:B------:R-:W2:Y:S04]  /*131c0*/  LDL.LU.64 R56, [R1+0x2b8] ;  /* 0x0002b80001387983 */ /* 0x000ea80000300a00 */
[----:B------:R1:W-:Y:S04]  /*131d0*/  STL [R1+0x434], R2 ;  /* 0x0004340201007387 */ /* 0x0003e80000100800 */
[----:B------:R3:W-:Y:S01]  /*131e0*/  STL [R1+0x440], R58 ;  /* 0x0004403a01007387 */ /* 0x0007e20000100800 */
[----:B-1----:R-:W-:-:S03]  /*131f0*/  IMAD.MOV.U32 R2, RZ, RZ, R59 ;  /* 0x000000ffff027224 */ /* 0x002fc600078e003b */
[----:B---3--:R-:W3:Y:S04]  /*13200*/  LDL.LU.64 R58, [R1+0x2c0] ;  /* 0x0002c000013a7983 */ /* 0x008ee80000300a00 */
[----:B------:R1:W-:Y:S04]  /*13210*/  STL [R1+0x43c], R2 ;  /* 0x00043c0201007387 */ /* 0x0003e80000100800 */
[----:B------:R1:W-:Y:S02]  /*13220*/  STL [R1+0x448], R248 ;  /* 0x000448f801007387 */ /* 0x0003e40000100800 */
[----:B-1----:R-:W-:-:S02]  /*13230*/  IMAD.MOV.U32 R2, RZ, RZ, R249 ;  /* 0x000000ffff027224 */ /* 0x002fc400078e00f9 */
[----:B------:R-:W3:Y:S04]  /*13240*/  LDL.LU.64 R248, [R1+0x2c8] ;  /* 0x0002c80001f87983 */ /* 0x000ee80000300a00 */
[----:B------:R1:W-:Y:S04]  /*13250*/  STL [R1+0x444], R2 ;  /* 0x0004440201007387 */ /* 0x0003e80000100800 */
[----:B------:R1:W-:Y:S02]  /*13260*/  STL [R1+0x450], R250 ;  /* 0x000450fa01007387 */ /* 0x0003e40000100800 */
[----:B-1----:R-:W-:-:S02]  /*13270*/  MOV R2, R251 ;  /* 0x000000fb00027202 */ /* 0x002fc40000000f00 */
        /* <DEDUP_REMOVED lines=27> */
[----:B-1----:R-:W-:-:S02]  /*13430*/  IMAD.MOV.U32 R2, RZ, RZ, R7 ;  /* 0x000000ffff027224 */ /* 0x002fc400078e0007 */
[----:B------:R-:W2:Y:S04]  /*13440*/  LDL.LU.64 R6, [R1+0x308] ;  /* 0x0003080001067983 */ /* 0x000ea80000300a00 */
[----:B------:R1:W-:Y:S04]  /*13450*/  STL [R1+0x484], R2 ;  /* 0x0004840201007387 */ /* 0x0003e80000100800 */
[----:B------:R1:W-:Y:S02]  /*13460*/  STL [R1+0x490], R56 ;  /* 0x0004903801007387 */ /* 0x0003e40000100800 */
[----:B-1----:R-:W-:-:S02]  /*13470*/  MOV R2, R57 ;  /* 0x0000003900027202 */ /* 0x002fc40000000f00 */
[----:B------:R-:W2:Y:S04]  /*13480*/  LDL.LU.64 R56, [R1+0x310] ;  /* 0x0003100001387983 */ /* 0x000ea80000300a00 */
[----:B------:R1:W-:Y:S04]  /*13490*/  STL [R1+0x48c], R2 ;  /* 0x00048c0201007387 */ /* 0x0003e80000100800 */
[----:B---3--:R3:W-:Y:S01]  /*134a0*/  STL [R1+0x498], R58 ;  /* 0x0004983a01007387 */ /* 0x0087e20000100800 */
        /* <DEDUP_REMOVED lines=43> */
[----:B---3--:R3:W-:Y:S01]  /*13760*/  STL [R1+0x4f0], R58 ;  /* 0x0004f03a01007387 */ /* 0x0087e20000100800 */
        /* <DEDUP_REMOVED lines=16> */
[----:B-1----:R-:W-:-:S03]  /*13870*/  MOV R2, R31 ;  /* 0x0000001f00027202 */ /* 0x002fc60000000f00 */
[----:B----4-:R-:W4:Y:S04]  /*13880*/  LDL.64 R30, [R1+0x390] ;  /* 0x00039000011e7983 */ /* 0x010f280000100a00 */
        /* <DEDUP_REMOVED lines=26> */
[----:B-1----:R-:W-:-:S03]  /*13a30*/  IMAD.MOV.U32 R2, RZ, RZ, R59 ;  /* 0x000000ffff027224 */ /* 0x002fc600078e003b */
[----:B---3--:R-:W3:Y:S04]  /*13a40*/  LDL.LU.64 R58, [R1+0x5a0] ;  /* 0x0005a000013a7983 */ /* 0x008ee80000300a00 */
        /* <DEDUP_REMOVED lines=41> */
[----:B---3--:R-:W-:Y:S04]  /*13ce0*/  STL [R1+0x5a0], R58 ;  /* 0x0005a03a01007387 */ /* 0x008fe80000100800 */
[----:B------:R-:W3:Y:S01]  /*13cf0*/  LDL.LU.64 R62, [R1+0x5f8] ;  /* 0x0005f800013e7983 */ /* 0x000ee20000300a00 */
[----:B-1----:R-:W-:-:S05]  /*13d00*/  IMAD.MOV.U32 R2, RZ, RZ, R59 ;  /* 0x000000ffff027224 */ /* 0x002fca00078e003b */
[----:B------:R1:W-:Y:S04]  /*13d10*/  STL [R1+0x59c], R2 ;  /* 0x00059c0201007387 */ /* 0x0003e80000100800 */
[----:B------:R1:W-:Y:S02]  /*13d20*/  STL [R1+0x5a8], R248 ;  /* 0x0005a8f801007387 */ /* 0x0003e40000100800 */
[----:B-1----:R-:W-:Y:S02]  /*13d30*/  IMAD.MOV.U32 R2, RZ, RZ, R249 ;  /* 0x000000ffff027224 */ /* 0x002fe400078e00f9 */
        /* <DEDUP_REMOVED lines=14> */
[----:B------:R-:W-:Y:S04]  /*13e20*/  STL [R1+0x5c8], R52 ;  /* 0x0005c83401007387 */ /* 0x000fe80000100800 */
[----:B------:R-:W4:Y:S01]  /*13e30*/  LDL.LU.64 R58, [R1+0x620] ;  /* 0x00062000013a7983 */ /* 0x000f220000300a00 */
[----:B-1----:R-:W-:-:S05]  /*13e40*/  IMAD.MOV.U32 R2, RZ, RZ, R53 ;  /* 0x000000ffff027224 */ /* 0x002fca00078e0035 */
[----:B------:R1:W-:Y:S02]  /*13e50*/  STL [R1+0x5c4], R2 ;  /* 0x0005c40201007387 */ /* 0x0003e40000100800 */
[----:B-1----:R-:W-:Y:S02]  /*13e60*/  MOV R2, R97 ;  /* 0x0000006100027202 */ /* 0x002fe40000000f00 */
[----:B------:R1:W-:Y:S04]  /*13e70*/  STL [R1+0x5d0], R96 ;  /* 0x0005d06001007387 */ /* 0x0003e80000100800 */
[----:B-1----:R-:W4:Y:S04]  /*13e80*/  LDL.LU.64 R96, [R1+0x628] ;  /* 0x0006280001607983 */ /* 0x002f280000300a00 */
[----:B------:R1:W-:Y:S04]  /*13e90*/  STL [R1+0x5cc], R2 ;  /* 0x0005cc0201007387 */ /* 0x0003e80000100800 */
[----:B------:R2:W-:Y:S04]  /*13ea0*/  STL [R1+0x5d8], R54 ;  /* 0x0005d83601007387 */ /* 0x0005e80000100800 */
[----:B------:R-:W4:Y:S01]  /*13eb0*/  LDL.LU.64 R52, [R1+0x630] ;  /* 0x0006300001347983 */ /* 0x000f220000300a00 */
[----:B-1----:R-:W-:-:S03]  /*13ec0*/  IMAD.MOV.U32 R2, RZ, RZ, R55 ;  /* 0x000000ffff027224 */ /* 0x002fc600078e0037 */
[----:B--2---:R-:W-:Y:S04]  /*13ed0*/  STL [R1+0x5e0], R4 ;  /* 0x0005e00401007387 */ /* 0x004fe80000100800 */
[----:B------:R1:W-:Y:S04]  /*13ee0*/  STL [R1+0x5d4], R2 ;  /* 0x0005d40201007387 */ /* 0x0003e80000100800 */
[----:B------:R-:W2:Y:S01]  /*13ef0*/  LDL.LU.64 R54, [R1+0x638] ;  /* 0x0006380001367983 */ /* 0x000ea20000300a00 */
[----:B-1----:R-:W-:-:S03]  /*13f00*/  IMAD.MOV.U32 R2, RZ, RZ, R5 ;  /* 0x000000ffff027224 */ /* 0x002fc600078e0005 */
[----:B------:R-:W-:Y:S04]  /*13f10*/  STL [R1+0x5e8], R6 ;  /* 0x0005e80601007387 */ /* 0x000fe80000100800 */
[----:B------:R1:W-:Y:S04]  /*13f20*/  STL [R1+0x5dc], R2 ;  /* 0x0005dc0201007387 */ /* 0x0003e80000100800 */
[----:B------:R-:W2:Y:S01]  /*13f30*/  LDL.LU.64 R4, [R1+0x640] ;  /* 0x0006400001047983 */ /* 0x000ea20000300a00 */
[----:B-1----:R-:W-:-:S03]  /*13f40*/  IMAD.MOV.U32 R2, RZ, RZ, R7 ;  /* 0x000000ffff027224 */ /* 0x002fc600078e0007 */
[----:B------:R-:W-:Y:S04]  /*13f50*/  STL [R1+0x5f0], R56 ;  /* 0x0005f03801007387 */ /* 0x000fe80000100800 */
[----:B------:R1:W-:Y:S04]  /*13f60*/  STL [R1+0x5e4], R2 ;  /* 0x0005e40201007387 */ /* 0x0003e80000100800 */
[----:B------:R-:W2:Y:S01]  /*13f70*/  LDL.LU.64 R6, [R1+0x648] ;  /* 0x0006480001067983 */ /* 0x000ea20000300a00 */
[----:B-1----:R-:W-:-:S03]  /*13f80*/  MOV R2, R57 ;  /* 0x0000003900027202 */ /* 0x002fc60000000f00 */
[----:B---3--:R-:W-:Y:S04]  /*13f90*/  STL [R1+0x5f8], R62 ;  /* 0x0005f83e01007387 */ /* 0x008fe80000100800 */
[----:B------:R1:W-:Y:S04]  /*13fa0*/  STL [R1+0x5ec], R2 ;  /* 0x0005ec0201007387 */ /* 0x0003e80000100800 */
[----:B------:R-:W3:Y:S01]  /*13fb0*/  LDL.LU.64 R56, [R1+0x650] ;  /* 0x0006500001387983 */ /* 0x000ee20000300a00 */
[----:B-1----:R-:W-:-:S03]  /*13fc0*/  IMAD.MOV.U32 R2, RZ, RZ, R63 ;  /* 0x000000ffff027224 */ /* 0x002fc600078e003f */
[----:B------:R-:W-:Y:S04]  /*13fd0*/  STL [R1+0x600], R248 ;  /* 0x000600f801007387 */ /* 0x000fe80000100800 */
[----:B------:R1:W-:Y:S02]  /*13fe0*/  STL [R1+0x5f4], R2 ;  /* 0x0005f40201007387 */ /* 0x0003e40000100800 */
[----:B-1----:R-:W-:Y:S02]  /*13ff0*/  IMAD.MOV.U32 R2, RZ, RZ, R249 ;  /* 0x000000ffff027224 */ /* 0x002fe400078e00f9 */
        /* <DEDUP_REMOVED lines=35> */
[----:B-1----:R-:W-:-:S03]  /*14230*/  IMAD.MOV.U32 R2, RZ, RZ, R7 ;  /* 0x000000ffff027224 */ /* 0x002fc600078e0007 */
[----:B---3--:R-:W-:Y:S04]  /*14240*/  STL [R1+0x650], R56 ;  /* 0x0006503801007387 */ /* 0x008fe80000100800 */
[----:B------:R1:W-:Y:S04]  /*14250*/  STL [R1+0x644], R2 ;  /* 0x0006440201007387 */ /* 0x0003e80000100800 */
[----:B------:R-:W3:Y:S04]  /*14260*/  LDL.LU.64 R6, [R1+0x6a0] ;  /* 0x0006a00001067983 */ /* 0x000ee80000300a00 */
[----:B------:R-:W3:Y:S01]  /*14270*/  LDL.LU.64 R62, [R1+0x6a8] ;  /* 0x0006a800013e7983 */ /* 0x000ee20000300a00 */
[----:B-1----:R-:W-:-:S05]  /*14280*/  MOV R2, R57 ;  /* 0x0000003900027202 */ /* 0x002fca0000000f00 */
[----:B------:R1:W-:Y:S04]  /*14290*/  STL [R1+0x64c], R2 ;  /* 0x00064c0201007387 */ /* 0x0003e80000100800 */
        /* <DEDUP_REMOVED lines=8> */
[----:B------:R4:W-:Y:S04]  /*14320*/  STL [R1+0x668], R28 ;  /* 0x0006681c01007387 */ /* 0x0009e80000100800 */
[----:B------:R-:W3:Y:S01]  /*14330*/  LDL.LU.64 R56, [R1+0x6c0] ;  /* 0x0006c00001387983 */ /* 0x000ee20000300a00 */
[----:B-1----:R-:W-:-:S03]  /*14340*/  IMAD.MOV.U32 R2, RZ, RZ, R29 ;  /* 0x000000ffff027224 */ /* 0x002fc600078e001d */
[----:B----4-:R-:W-:Y:S04]  /*14350*/  STL [R1+0x670], R30 ;  /* 0x0006701e01007387 */ /* 0x010fe80000100800 */
[----:B------:R1:W-:Y:S04]  /*14360*/  STL [R1+0x664], R2 ;  /* 0x0006640201007387 */ /* 0x0003e80000100800 */
        /* <DEDUP_REMOVED lines=26> */
[----:B------:R-:W-:Y:S04]  /*14510*/  STL [R1+0x6a8], R62 ;  /* 0x0006a83e01007387 */ /* 0x000fe80000100800 */
[----:B------:R1:W-:Y:S04]  /*14520*/  STL [R1+0x69c], R2 ;  /* 0x00069c0201007387 */ /* 0x0003e80000100800 */
[----:B---3--:R-:W3:Y:S01]  /*14530*/  LDL.LU.64 R6, [R1+0x700] ;  /* 0x0007000001067983 */ /* 0x008ee20000300a00 */
[----:B-1----:R-:W-:-:S03]  /*14540*/  IMAD.MOV.U32 R2, RZ, RZ, R63 ;  /* 0x000000ffff027224 */ /* 0x002fc600078e003f */
[----:B------:R-:W-:Y:S04]  /*14550*/  STL [R1+0x6b0], R248 ;  /* 0x0006b0f801007387 */ /* 0x000fe80000100800 */
[----:B------:R1:W-:Y:S02]  /*14560*/  STL [R1+0x6a4], R2 ;  /* 0x0006a40201007387 */ /* 0x0003e40000100800 */
[----:B-1----:R-:W-:Y:S02]  /*14570*/  MOV R2, R249 ;  /* 0x000000f900027202 */ /* 0x002fe40000000f00 */
[----:B------:R-:W3:Y:S04]  /*14580*/  LDL.LU.64 R248, [R1+0x708] ;  /* 0x0007080001f87983 */ /* 0x000ee80000300a00 */
[----:B------:R1:W-:Y:S04]  /*14590*/  STL [R1+0x6ac], R2 ;  /* 0x0006ac0201007387 */ /* 0x0003e80000100800 */
[----:B------:R1:W-:Y:S02]  /*145a0*/  STL [R1+0x6b8], R250 ;  /* 0x0006b8fa01007387 */ /* 0x0003e40000100800 */
[----:B-1----:R-:W-:-:S02]  /*145b0*/  IMAD.MOV.U32 R2, RZ, RZ, R251 ;  /* 0x000000ffff027224 */ /* 0x002fc400078e00fb */
[----:B------:R-:W-:Y:S04]  /*145c0*/  STL [R1+0x6c0], R56 ;  /* 0x0006c03801007387 */ /* 0x000fe80000100800 */
        /* <DEDUP_REMOVED lines=10> */
[----:B------:R-:W-:Y:S04]  /*14670*/  STL [R1+0x6d8], R58 ;  /* 0x0006d83a01007387 */ /* 0x000fe80000100800 */
[----:B------:R1:W-:Y:S04]  /*14680*/  STL [R1+0x6cc], R2 ;  /* 0x0006cc0201007387 */ /* 0x0003e80000100800 */
[----:B------:R-:W4:Y:S01]  /*14690*/  LDL.LU.64 R30, [R1+0x720] ;  /* 0x00072000011e7983 */ /* 0x000f220000300a00 */
[----:B-1----:R-:W-:-:S03]  /*146a0*/  IMAD.MOV.U32 R2, RZ, RZ, R59 ;  /* 0x000000ffff027224 */ /* 0x002fc600078e003b */
[----:B------:R-:W-:Y:S04]  /*146b0*/  STL [R1+0x6e0], R96 ;  /* 0x0006e06001007387 */ /* 0x000fe80000100800 */
[----:B------:R1:W-:Y:S02]  /*146c0*/  STL [R1+0x6d4], R2 ;  /* 0x0006d40201007387 */ /* 0x0003e40000100800 */
[----:B-1----:R-:W-:Y:S02]  /*146d0*/  IMAD.MOV.U32 R2, RZ, RZ, R97 ;  /* 0x000000ffff027224 */ /* 0x002fe400078e0061 */
[----:B------:R-:W4:Y:S04]  /*146e0*/  LDL.LU.64 R96, [R1+0x728] ;  /* 0x0007280001607983 */ /* 0x000f280000300a00 */
[----:B------:R1:W-:Y:S04]  /*146f0*/  STL [R1+0x6dc], R2 ;  /* 0x0006dc0201007387 */ /* 0x0003e80000100800 */
[----:B--2---:R-:W-:Y:S04]  /*14700*/  STL [R1+0x6e8], R52 ;  /* 0x0006e83401007387 */ /* 0x004fe80000100800 */
[----:B------:R-:W2:Y:S01]  /*14710*/  LDL.LU.64 R102, [R1+0x730] ;  /* 0x0007300001667983 */ /* 0x000ea20000300a00 */
[----:B-1----:R-:W-:-:S05]  /*14720*/  IMAD.MOV.U32 R2, RZ, RZ, R53 ;  /* 0x000000ffff027224 */ /* 0x002fca00078e0035 */
[----:B------:R1:W-:Y:S04]  /*14730*/  STL [R1+0x6e4], R2 ;  /* 0x0006e40201007387 */ /* 0x0003e80000100800 */
[----:B------:R-:W-:Y:S01]  /*14740*/  STL [R1+0x6f0], R54 ;  /* 0x0006f03601007387 */ /* 0x000fe20000100800 */
        /* <DEDUP_REMOVED lines=8> */
[----:B---3--:R-:W-:Y:S04]  /*147d0*/  STL [R1+0x700], R6 ;  /* 0x0007000601007387 */ /* 0x008fe80000100800 */
[----:B------:R-:W3:Y:S01]  /*147e0*/  LDL.LU.64 R62, [R1+0x750] ;  /* 0x00075000013e7983 */ /* 0x000ee20000300a00 */
[----:B-1----:R-:W-:-:S03]  /*147f0*/  IMAD.MOV.U32 R2, RZ, RZ, R7 ;  /* 0x000000ffff027224 */ /* 0x002fc600078e0007 */
[----:B------:R-:W3:Y:S04]  /*14800*/  LDL.LU.64 R56, [R1+0x758] ;  /* 0x0007580001387983 */ /* 0x000ee80000300a00 */
[----:B------:R1:W-:Y:S04]  /*14810*/  STL [R1+0x6fc], R2 ;  /* 0x0006fc0201007387 */ /* 0x0003e80000100800 */
[----:B------:R-:W-:Y:S04]  /*14820*/  STL [R1+0x708], R248 ;  /* 0x000708f801007387 */ /* 0x000fe80000100800 */
[----:B------:R-:W3:Y:S01]  /*14830*/  LDL.LU.64 R58, [R1+0x760] ;  /* 0x00076000013a7983 */ /* 0x000ee20000300a00 */
[----:B-1----:R-:W-:-:S03]  /*14840*/  IMAD.MOV.U32 R2, RZ, RZ, R249 ;  /* 0x000000ffff027224 */ /* 0x002fc600078e00f9 */
[----:B------:R-:W3:Y:S04]  /*14850*/  LDL.LU.64 R52, [R1+0x768] ;  /* 0x0007680001347983 */ /* 0x000ee80000300a00 */
[----:B------:R1:W-:Y:S04]  /*14860*/  STL [R1+0x704], R2 ;  /* 0x0007040201007387 */ /* 0x0003e80000100800 */
[----:B------:R-:W-:Y:S04]  /*14870*/  STL [R1+0x710], R250 ;  /* 0x000710fa01007387 */ /* 0x000fe80000100800 */
[----:B------:R-:W3:Y:S01]  /*14880*/  LDL.LU.64 R54, [R1+0x770] ;  /* 0x0007700001367983 */ /* 0x000ee20000300a00 */
[----:B-1----:R-:W-:-:S03]  /*14890*/  MOV R2, R251 ;  /* 0x000000fb00027202 */ /* 0x002fc60000000f00 */
[----:B------:R-:W3:Y:S04]  /*148a0*/  LDL.LU.64 R4, [R1+0x778] ;  /* 0x0007780001047983 */ /* 0x000ee80000300a00 */
[----:B------:R1:W-:Y:S04]  /*148b0*/  STL [R1+0x70c], R2 ;  /* 0x00070c0201007387 */ /* 0x0003e80000100800 */
[----:B----4-:R-:W-:Y:S04]  /*148c0*/  STL [R1+0x718], R28 ;  /* 0x0007181c01007387 */ /* 0x010fe80000100800 */
[----:B------:R-:W4:Y:S01]  /*148d0*/  LDL.LU.64 R6, [R1+0x780] ;  /* 0x0007800001067983 */ /* 0x000f220000300a00 */
[----:B-1----:R-:W-:-:S03]  /*148e0*/  IMAD.MOV.U32 R2, RZ, RZ, R29 ;  /* 0x000000ffff027224 */ /* 0x002fc600078e001d */
[----:B------:R-:W4:Y:S04]  /*148f0*/  LDL.LU.64 R248, [R1+0x788] ;  /* 0x0007880001f87983 */ /* 0x000f280000300a00 */
[----:B------:R1:W-:Y:S04]  /*14900*/  STL [R1+0x714], R2 ;  /* 0x0007140201007387 */ /* 0x0003e80000100800 */
[----:B------:R-:W-:Y:S04]  /*14910*/  STL [R1+0x720], R30 ;  /* 0x0007201e01007387 */ /* 0x000fe80000100800 */
[----:B------:R-:W4:Y:S01]  /*14920*/  LDL.LU.64 R250, [R1+0x790] ;  /* 0x0007900001fa7983 */ /* 0x000f220000300a00 */
[----:B-1----:R-:W-:-:S03]  /*14930*/  IMAD.MOV.U32 R2, RZ, RZ, R31 ;  /* 0x000000ffff027224 */ /* 0x002fc600078e001f */
[----:B------:R-:W4:Y:S04]  /*14940*/  LDL.LU.64 R28, [R1+0x798] ;  /* 0x00079800011c7983 */ /* 0x000f280000300a00 */
[----:B------:R1:W-:Y:S04]  /*14950*/  STL [R1+0x71c], R2 ;  /* 0x00071c0201007387 */ /* 0x0003e80000100800 */
[----:B------:R2:W-:Y:S01]  /*14960*/  STL [R1+0x728], R96 ;  /* 0x0007286001007387 */ /* 0x0005e20000100800 */
[----:B-1----:R-:W-:-:S03]  /*14970*/  IMAD.MOV.U32 R2, RZ, RZ, R97 ;  /* 0x000000ffff027224 */ /* 0x002fc600078e0061 */
[----:B------:R-:W4:Y:S04]  /*14980*/  LDL.LU.64 R30, [R1+0x7a0] ;  /* 0x0007a000011e7983 */ /* 0x000f280000300a00 */
[----:B--2---:R-:W-:Y:S04]  /*14990*/  STL [R1+0x730], R102 ;  /* 0x0007306601007387 */ /* 0x004fe80000100800 */
[----:B------:R1:W-:Y:S04]  /*149a0*/  STL [R1+0x724], R2 ;  /* 0x0007240201007387 */ /* 0x0003e80000100800 */
[----:B------:R-:W2:Y:S01]  /*149b0*/  LDL.64 R96, [R1+0xfb8] ;  /* 0x000fb80001607983 */ /* 0x000ea20000100a00 */
        /* <DEDUP_REMOVED lines=9> */
[----:B---3--:R-:W-:Y:S01]  /*14a50*/  STL [R1+0x750], R62 ;  /* 0x0007503e01007387 */ /* 0x008fe20000100800 */
[----:B-1----:R-:W-:-:S05]  /*14a60*/  IMAD.MOV.U32 R2, RZ, RZ, R61 ;  /* 0x000000ffff027224 */ /* 0x002fca00078e003d */
[----:B------:R1:W-:Y:S04]  /*14a70*/  STL [R1+0x744], R2 ;  /* 0x0007440201007387 */ /* 0x0003e80000100800 */
[----:B------:R-:W-:Y:S01]  /*14a80*/  STL [R1+0x758], R56 ;  /* 0x0007583801007387 */ /* 0x000fe20000100800 */
[----:B-1----:R-:W-:-:S05]  /*14a90*/  MOV R2, R63 ;  /* 0x0000003f00027202 */ /* 0x002fca0000000f00 */
        /* <DEDUP_REMOVED lines=12> */
[----:B------:R1:W-:Y:S02]  /*14b60*/  STL [R1+0x76c], R2 ;  /* 0x00076c0201007387 */ /* 0x0003e40000100800 */
[----:B-1----:R-:W-:Y:S02]  /*14b70*/  IMAD.MOV.U32 R2, RZ, RZ, R5 ;  /* 0x000000ffff027224 */ /* 0x002fe400078e0005 */
[----:B----4-:R-:W-:Y:S04]  /*14b80*/  STL [R1+0x780], R6 ;  /* 0x0007800601007387 */ /* 0x010fe80000100800 */
        /* <DEDUP_REMOVED lines=12> */
[----:B------:R1:W-:Y:S02]  /*14c50*/  STL [R1+0x794], R2 ;  /* 0x0007940201007387 */ /* 0x0003e40000100800 */
[----:B-1----:R-:W-:-:S05]  /*14c60*/  IMAD.MOV.U32 R2, RZ, RZ, R31 ;  /* 0x000000ffff027224 */ /* 0x002fca00078e001f */
[----:B------:R2:W-:Y:S01]  /*14c70*/  STL [R1+0x79c], R2 ;  /* 0x00079c0201007387 */ /* 0x0005e20000100800 */
[----:B------:R-:W-:-:S05]  /*14c80*/  IMAD.MOV.U32 R98, RZ, RZ, 0x7f ;  /* 0x0000007fff627424 */ /* 0x000fca00078e00ff */
[----:B------:R-:W-:-:S04]  /*14c90*/  IADD3 R98, R98, c[0x0][0x180], RZ ;  /* 0x0000600062627a10 */ /* 0x000fc80007ffe0ff */
[----:B------:R-:W-:Y:S02]  /*14ca0*/  SHF.R.S32.HI R0, RZ, 0x1f, R98 ;  /* 0x0000001fff007819 */ /* 0x000fe40000011462 */
[----:B--2---:R-:W-:Y:S01]  /*14cb0*/  MOV R2, R97 ;  /* 0x0000006100027202 */ /* 0x004fe20000000f00 */
[----:B------:R-:W-:Y:S04]  /*14cc0*/  STL [R1+0x7a8], R96 ;  /* 0x0007a86001007387 */ /* 0x000fe80000100800 */
[----:B------:R1:W-:Y:S04]  /*14cd0*/  STL [R1+0x7a4], R2 ;  /* 0x0007a40201007387 */ /* 0x0003e80000100800 */
        /* <DEDUP_REMOVED lines=47> */
[----:B------:R2:W-:Y:S01]  /*14fd0*/  STL [R1+0x88], RZ ;  /* 0x000088ff01007387 */ /* 0x0005e20000100800 */
[----:B------:R-:W-:-:S03]  /*14fe0*/  LEA.HI R0, R0, R98, RZ, 0x7 ;  /* 0x0000006200007211 */ /* 0x000fc600078f38ff */
[----:B------:R2:W-:Y:S04]  /*14ff0*/  STL [R1+0x8c], RZ ;  /* 0x00008cff01007387 */ /* 0x0005e80000100800 */
[----:B------:R2:W-:Y:S04]  /*15000*/  STL [R1+0x70], RZ ;  /* 0x000070ff01007387 */ /* 0x0005e80000100800 */
[----:B------:R2:W-:Y:S04]  /*15010*/  STL [R1+0x74], RZ ;  /* 0x000074ff01007387 */ /* 0x0005e80000100800 */
[----:B------:R2:W-:Y:S01]  /*15020*/  STL [R1+0x78], RZ ;  /* 0x000078ff01007387 */ /* 0x0005e20000100800 */
[----:B------:R-:W-:-:S03]  /*15030*/  SHF.R.S32.HI R16, RZ, 0x7, R0 ;  /* 0x00000007ff107819 */ /* 0x000fc60000011400 */
[----:B------:R2:W-:Y:S04]  /*15040*/  STL [R1+0x7c], RZ ;  /* 0x00007cff01007387 */ /* 0x0005e80000100800 */
[----:B------:R2:W-:Y:S04]  /*15050*/  STL [R1+0x50], RZ ;  /* 0x000050ff01007387 */ /* 0x0005e80000100800 */
[----:B------:R2:W-:Y:S04]  /*15060*/  STL [R1+0x54], RZ ;  /* 0x000054ff01007387 */ /* 0x0005e80000100800 */
[----:B------:R2:W-:Y:S01]  /*15070*/  STL [R1+0x58], RZ ;  /* 0x000058ff01007387 */ /* 0x0005e20000100800 */
[----:B------:R-:W-:-:S03]  /*15080*/  IADD3 R18, R16, -0x1, RZ ;  /* 0xffffffff10127810 */ /* 0x000fc60007ffe0ff */
[----:B------:R2:W-:Y:S01]  /*15090*/  STL [R1+0x5c], RZ ;  /* 0x00005cff01007387 */ /* 0x0005e20000100800 */
[----:B------:R-:W-:-:S03]  /*150a0*/  LOP3.LUT R16, R252, 0x40, RZ, 0x3c, !PT ;  /* 0x00000040fc107812 */ /* 0x000fc600078e3cff */
[----:B------:R2:W-:Y:S04]  /*150b0*/  STL [R1+0x30], RZ ;  /* 0x000030ff01007387 */ /* 0x0005e80000100800 */
[----:B------:R2:W-:Y:S04]  /*150c0*/  STL [R1+0x34], RZ ;  /* 0x000034ff01007387 */ /* 0x0005e80000100800 */
[----:B------:R2:W-:Y:S04]  /*150d0*/  STL [R1+0x38], RZ ;  /* 0x000038ff01007387 */ /* 0x0005e80000100800 */
[----:B------:R2:W-:Y:S04]  /*150e0*/  STL [R1+0x3c], RZ ;  /* 0x00003cff01007387 */ /* 0x0005e80000100800 */
[----:B------:R2:W-:Y:S04]  /*150f0*/  STL [R1], RZ ;  /* 0x000000ff01007387 */ /* 0x0005e80000100800 */
[----:B------:R2:W-:Y:S04]  /*15100*/  STL [R1+0x4], RZ ;  /* 0x000004ff01007387 */ /* 0x0005e80000100800 */
[----:B------:R2:W-:Y:S04]  /*15110*/  STL [R1+0x8], RZ ;  /* 0x000008ff01007387 */ /* 0x0005e80000100800 */
[----:B------:R2:W-:Y:S04]  /*15120*/  STL [R1+0xc], RZ ;  /* 0x00000cff01007387 */ /* 0x0005e80000100800 */
[----:B------:R2:W-:Y:S01]  /*15130*/  STL [R1+0xfbc], R16 ;  /* 0x000fbc1001007387 */ /* 0x0005e20000100800 */
[----:B------:R-:W-:Y:S01]  /*15140*/  IMAD.MOV.U32 R98, RZ, RZ, c[0x0][0x188] ;  /* 0x00006200ff627624 */ /* 0x000fe200078e00ff */
[----:B------:R-:W-:-:S03]  /*15150*/  LOP3.LUT R5, R99, 0x3, RZ, 0xc0, !PT ;  /* 0x0000000363057812 */ /* 0x000fc600078ec0ff */
[----:B------:R-:W-:Y:S02]  /*15160*/  IMAD.SHL.U32 R4, R98, 0x80, RZ ;  /* 0x0000008062047824 */ /* 0x000fe400078e00ff */
[----:B------:R-:W-:Y:S01]  /*15170*/  IMAD R5, R5, 0x420, RZ ;  /* 0x0000042005057824 */ /* 0x000fe200078e02ff */
[----:B------:R-:W-:Y:S02]  /*15180*/  ULDC UR4, c[0x0][0x18c] ;  /* 0x0000630000047ab9 */ /* 0x000fe40000000800 */
[----:B------:R-:W-:Y:S01]  /*15190*/  USHF.L.U32 UR4, UR4, 0x7, URZ ;  /* 0x0000000704047899 */ /* 0x000fe2000800063f */
[----:B-1----:R-:W-:Y:S02]  /*151a0*/  SHF.R.S32.HI R2, RZ, 0x1f, R4 ;  /* 0x0000001fff027819 */ /* 0x002fe40000011404 */
[----:B------:R-:W-:Y:S01]  /*151b0*/  LOP3.LUT R0, R5, 0x5c, R99, 0x78, !PT ;  /* 0x0000005c05007812 */ /* 0x000fe200078e7863 */
[----:B------:R-:W-:Y:S01]  /*151c0*/  USHF.R.S32.HI UR5, URZ, 0x1f, UR4 ;  /* 0x0000001f3f057899 */ /* 0x000fe20008011404 */
[----:B------:R-:W-:Y:S01]  /*151d0*/  SHF.L.U64.HI R2, R4, 0x2, R2 ;  /* 0x0000000204027819 */ /* 0x000fe20000010202 */
        /* <DEDUP_REMOVED lines=96> */
[----:B------:R-:W-:Y:S01]  /*157e0*/  LOP3.LUT R17, R0, 0x20, RZ, 0x3c, !PT ;  /* 0x0000002000117812 */ /* 0x000fe200078e3cff */
[----:B------:R-:W-:-:S02]  /*157f0*/  USHF.L.U32 UR8, UR4, 0x2, URZ ;  /* 0x0000000204087899 */ /* 0x000fc4000800063f */
[----:B--2---:R-:W-:Y:S02]  /*15800*/  USHF.L.U64.HI UR5, UR4, 0x2, UR5 ;  /* 0x0000000204057899 */ /* 0x004fe40008010205 */
.L_x_1:
[----:B------:R-:W2:Y:S01]  /*15810*/  LDL.LU.64 R244, [R1+0x230] ;  /* 0x0002300001f47983 */ /* 0x000ea20000300a00 */
[----:B------:R-:W-:-:S04]  /*15820*/  DEPBAR.LE SB0, 0x0 ;  /* 0x000080000000791a */ /* 0x000fc80000000000 */
[----:B------:R-:W2:Y:S04]  /*15830*/  LDL.LU.64 R246, [R1+0x238] ;  /* 0x0002380001f67983 */ /* 0x000ea80000300a00 */
[----:B------:R-:W3:Y:S04]  /*15840*/  LDL.LU.64 R240, [R1+0x220] ;  /* 0x0002200001f07983 */ /* 0x000ee80000300a00 */
[----:B------:R-:W3:Y:S04]  /*15850*/  LDL.LU.64 R242, [R1+0x228] ;  /* 0x0002280001f27983 */ /* 0x000ee80000300a00 */
[----:B------:R-:W4:Y:S04]  /*15860*/  LDL.LU.64 R236, [R1+0x210] ;  /* 0x0002100001ec7983 */ /* 0x000f280000300a00 */
[----:B------:R-:W4:Y:S04]  /*15870*/  LDL.LU.64 R238, [R1+0x218] ;  /* 0x0002180001ee7983 */ /* 0x000f280000300a00 */
[----:B------:R-:W4:Y:S04]  /*15880*/  LDL.LU.64 R92, [R1+0x200] ;  /* 0x00020000015c7983 */ /* 0x000f280000300a00 */
[----:B------:R-:W4:Y:S01]  /*15890*/  LDL.LU.64 R94, [R1+0x208] ;  /* 0x00020800015e7983 */ /* 0x000f220000300a00 */
[----:B------:R-:W-:-:S03]  /*158a0*/  LOP3.LUT R3, R0, 0x20, RZ, 0x3c, !PT ;  /* 0x0000002000037812 */ /* 0x000fc600078e3cff */
[----:B------:R-:W-:Y:S06]  /*158b0*/  BAR.SYNC.DEFER_BLOCKING 0x0 ;  /* 0x0000000000007b1d */ /* 0x000fec0000010000 */
[----:B------:R-:W-:Y:S04]  /*158c0*/  STL [R1+0x1d04], R251 ;  /* 0x001d04fb01007387 */ /* 0x000fe80000100800 */
[----:B------:R-:W-:Y:S04]  /*158d0*/  STL [R1+0x1d00], R28 ;  /* 0x001d001c01007387 */ /* 0x000fe80000100800 */
[----:B------:R-:W-:Y:S04]  /*158e0*/  STL [R1+0x1cfc], R29 ;  /* 0x001cfc1d01007387 */ /* 0x000fe80000100800 */
[----:B------:R-:W-:Y:S04]  /*158f0*/  STL [R1+0x1cf8], R30 ;  /* 0x001cf81e01007387 */ /* 0x000fe80000100800 */
[----:B------:R-:W-:Y:S04]  /*15900*/  STL [R1+0x1cf4], R31 ;  /* 0x001cf41f01007387 */ /* 0x000fe80000100800 */
[----:B------:R-:W-:Y:S04]  /*15910*/  LDS R84, [R0] ;  /* 0x0000000000547984 */ /* 0x000fe80000000800 */
[----:B------:R-:W-:Y:S04]  /*15920*/  LDS R86, [R0+0x1000] ;  /* 0x0010000000567984 */ /* 0x000fe80000000800 */
[----:B------:R-:W-:Y:S04]  /*15930*/  LDS R85, [R3] ;  /* 0x0000000003557984 */ /* 0x000fe80000000800 */
[----:B------:R-:W-:Y:S04]  /*15940*/  LDS R87, [R3+0x1000] ;  /* 0x0010000003577984 */ /* 0x000fe80000000800 */
[----:B-----5:R-:W1:Y:S04]  /*15950*/  LDSM.16.M88.4 R72, [R252+0x20000] ;  /* 0x02000000fc48783b */ /* 0x020e680000000200 */
[----:B------:R-:W-:Y:S04]  /*15960*/  LDSM.16.M88.4 R80, [R252+0x24000] ;  /* 0x02400000fc50783b */ /* 0x000fe80000000200 */
[----:B------:R-:W-:Y:S04]  /*15970*/  LDSM.16.M88.4 R76, [R252+0x26000] ;  /* 0x02600000fc4c783b */ /* 0x000fe80000000200 */
[----:B------:R-:W1:Y:S04]  /*15980*/  LDSM.16.M88.4 R24, [R252+0x2a000] ;  /* 0x02a00000fc18783b */ /* 0x000e680000000200 */
[----:B------:R-:W1:Y:S04]  /*15990*/  LDSM.16.M88.4 R20, [R252+0x2c000] ;  /* 0x02c00000fc14783b */ /* 0x000e680000000200 */
[----:B------:R-:W1:Y:S04]  /*159a0*/  LDSM.16.M88.4 R16, [R252+0x2e000] ;  /* 0x02e00000fc10783b */ /* 0x000e680000000200 */
[----:B------:R-:W-:Y:S04]  /*159b0*/  LDSM.16.M88.4 R32, [R252+0x28000] ;  /* 0x02800000fc20783b */ /* 0x000fe80000000200 */
[----:B------:R-:W-:Y:S04]  /*159c0*/  STL [R1+0x1cf0], R96 ;  /* 0x001cf06001007387 */ /* 0x000fe80000100800 */
[----:B------:R-:W-:Y:S04]  /*159d0*/  STL [R1+0x1cec], R97 ;  /* 0x001cec6101007387 */ /* 0x000fe80000100800 */
[----:B------:R-:W-:Y:S04]  /*159e0*/  STL [R1+0x1ce8], R98 ;  /* 0x001ce86201007387 */ /* 0x000fe80000100800 */
[----:B------:R2:W-:Y:S04]  /*159f0*/  STL [R1+0x1ce4], R99 ;  /* 0x001ce46301007387 */ /* 0x0005e80000100800 */
[----:B------:R-:W-:Y:S04]  /*15a00*/  STL [R1+0x11d0], R2 ;  /* 0x0011d00201007387 */ /* 0x000fe80000100800 */
[----:B-1----:R-:W-:Y:S04]  /*15a10*/  STL [R1+0x1ce0], R75 ;  /* 0x001ce04b01007387 */ /* 0x002fe80000100800 */
[----:B------:R-:W3:Y:S04]  /*15a20*/  LDSM.16.M88.4 R68, [R252+0x22000] ;  /* 0x02200000fc44783b */ /* 0x000ee80000000200 */
[----:B------:R-:W-:Y:S04]  /*15a30*/  STL [R1+0x1ccc], R26 ;  /* 0x001ccc1a01007387 */ /* 0x000fe80000100800 */
[----:B------:R-:W-:Y:S04]  /*15a40*/  STL [R1+0x1cc8], R27 ;  /* 0x001cc81b01007387 */ /* 0x000fe80000100800 */
[----:B------:R-:W-:Y:S04]  /*15a50*/  STL [R1+0x1cc4], R22 ;  /* 0x001cc41601007387 */ /* 0x000fe80000100800 */
[----:B------:R-:W-:Y:S04]  /*15a60*/  STL [R1+0x1cc0], R23 ;  /* 0x001cc01701007387 */ /* 0x000fe80000100800 */
[----:B------:R-:W-:Y:S04]  /*15a70*/  STL [R1+0x1cbc], R18 ;  /* 0x001cbc1201007387 */ /* 0x000fe80000100800 */
[----:B------:R-:W-:Y:S04]  /*15a80*/  STL [R1+0x1cb8], R19 ;  /* 0x001cb81301007387 */ /* 0x000fe80000100800 */
[----:B------:R-:W-:Y:S04]  /*15a90*/  STL [R1+0x1be8], R252 ;  /* 0x001be8fc01007387 */ /* 0x000fe80000100800 */
[----:B------:R-:W-:Y:S04]  /*15aa0*/  LDS R88, [R0+0x80] ;  /* 0x0000800000587984 */ /* 0x000fe80000000800 */
[----:B------:R-:W-:Y:S04]  /*15ab0*/  LDS R90, [R0+0x1080] ;  /* 0x00108000005a7984 */ /* 0x000fe80000000800 */
[----:B------:R-:W-:Y:S04]  /*15ac0*/  LDS R89, [R3+0x80] ;  /* 0x0000800003597984 */ /* 0x000fe80000000800 */
[----:B------:R-:W1:Y:S01]  /*15ad0*/  LDS R91, [R3+0x1080] ;  /* 0x00108000035b7984 */ /* 0x000e620000000800 */
[C---:B--2---:R-:W-:Y:S08]  /*15ae0*/  HMMA.1688.F32.TF32 R96, R84.reuse, R72, R244 ;  /* 0x000000485460723c */ /* 0x044ff000000810f4 */
[C---:B---3--:R-:W-:Y:S08]  /*15af0*/  HMMA.1688.F32.TF32 R240, R84.reuse, R68, R240 ;  /* 0x0000004454f0723c */ /* 0x048ff000000810f0 */
[C---:B----4-:R-:W-:Y:S07]  /*15b00*/  HMMA.1688.F32.TF32 R236, R84.reuse, R80, R236 ;  /* 0x0000005054ec723c */ /* 0x050fee00000810ec */
[----:B------:R2:W-:Y:S01]  /*15b10*/  STL.64 [R1+0x1f0], R96 ;  /* 0x0001f06001007387 */ /* 0x0005e20000100a00 */
[----:B------:R-:W-:Y:S03]  /*15b20*/  HMMA.1688.F32.TF32 R92, R84, R76, R92 ;  /* 0x0000004c545c723c */ /* 0x000fe6000008105c */
[----:B------:R3:W-:Y:S05]  /*15b30*/  STL.64 [R1+0x1f8], R98 ;  /* 0x0001f86201007387 */ /* 0x0007ea0000100a00 */
[----:B------:R-:W-:-:S02]  /*15b40*/  IMAD.MOV.U32 R31, RZ, RZ, R240 ;  /* 0x000000ffff1f7224 */ /* 0x000fc400078e00f0 */
[----:B--2---:R-:W-:Y:S01]  /*15b50*/  IMAD.MOV.U32 R96, RZ, RZ, R241 ;  /* 0x000000ffff607224 */ /* 0x004fe200078e00f1 */
[----:B------:R-:W-:Y:S01]  /*15b60*/  MOV R97, R242 ;  /* 0x000000f200617202 */ /* 0x000fe20000000f00 */
[----:B---3--:R-:W-:-:S04]  /*15b70*/  IMAD.MOV.U32 R98, RZ, RZ, R243 ;  /* 0x000000ffff627224 */ /* 0x008fc800078e00f3 */
[----:B------:R-:W-:Y:S01]  /*15b80*/  MOV R252, R238 ;  /* 0x000000ee00fc7202 */ /* 0x000fe20000000f00 */
[----:B------:R-:W-:Y:S02]  /*15b90*/  IMAD.MOV.U32 R99, RZ, RZ, R236 ;  /* 0x000000ffff637224 */ /* 0x000fe400078e00ec */
[----:B------:R-:W-:-:S05]  /*15ba0*/  IMAD.MOV.U32 R75, RZ, RZ, R237 ;  /* 0x000000ffff4b7224 */ /* 0x000fca00078e00ed */
[----:B------:R-:W-:Y:S01]  /*15bb0*/  IMAD.MOV.U32 R238, RZ, RZ, R92 ;  /* 0x000000ffffee7224 */ /* 0x000fe200078e005c */
[----:B------:R-:W-:Y:S01]  /*15bc0*/  MOV R2, R95 ;  /* 0x0000005f00027202 */ /* 0x000fe20000000f00 */
[----:B------:R-:W-:Y:S02]  /*15bd0*/  IMAD.MOV.U32 R237, RZ, RZ, R93 ;  /* 0x000000ffffed7224 */ /* 0x000fe400078e005d */
[----:B------:R-:W-:Y:S02]  /*15be0*/  IMAD.MOV.U32 R236, RZ, RZ, R94 ;  /* 0x000000ffffec7224 */ /* 0x000fe400078e005e */
[C---:B------:R-:W-:Y:S08]  /*15bf0*/  HMMA.1688.F32.TF32 R92, R84.reuse, R32, R116 ;  /* 0x00000020545c723c */ /* 0x040ff00000081074 */
[----:B------:R-:W-:Y:S01]  /*15c00*/  HMMA.1688.F32.TF32 R116, R84, R20, R124 ;  /* 0x000000145474723c */ /* 0x000fe2000008107c */
[----:B------:R-:W-:Y:S04]  /*15c10*/  LDS R124, [R0+0x280] ;  /* 0x00028000007c7984 */ /* 0x000fe80000000800 */
[----:B------:R-:W-:Y:S04]  /*15c20*/  LDS R126, [R0+0x1280] ;  /* 0x00128000007e7984 */ /* 0x000fe80000000800 */
[----:B------:R-:W-:Y:S04]  /*15c30*/  LDS R125, [R3+0x280] ;  /* 0x00028000037d7984 */ /* 0x000fe80000000800 */
[----:B------:R-:W-:Y:S03]  /*15c40*/  LDS R127, [R3+0x1280] ;  /* 0x00128000037f7984 */ /* 0x000fe60000000800 */
[----:B------:R-:W-:Y:S01]  /*15c50*/  IMAD.MOV.U32 R251, RZ, RZ, R92 ;  /* 0x000000fffffb7224 */ /* 0x000fe200078e005c */
[----:B------:R-:W-:Y:S01]  /*15c60*/  MOV R30, R95 ;  /* 0x0000005f001e7202 */ /* 0x000fe20000000f00 */
[----:B------:R-:W-:-:S02]  /*15c70*/  IMAD.MOV.U32 R28, RZ, RZ, R93 ;  /* 0x000000ffff1c7224 */ /* 0x000fc400078e005d */
[----:B------:R-:W-:Y:S02]  /*15c80*/  IMAD.MOV.U32 R29, RZ, RZ, R94 ;  /* 0x000000ffff1d7224 */ /* 0x000fe400078e005e */
[C---:B------:R-:W-:Y:S01]  /*15c90*/  HMMA.1688.F32.TF32 R92, R84.reuse, R24, R120 ;  /* 0x00000018545c723c */ /* 0x040fe20000081078 */
[----:B------:R-:W-:Y:S04]  /*15ca0*/  LDS R120, [R0+0x180] ;  /* 0x0001800000787984 */ /* 0x000fe80000000800 */
[----:B------:R-:W-:Y:S03]  /*15cb0*/  LDS R122, [R0+0x1180] ;  /* 0x00118000007a7984 */ /* 0x000fe60000000800 */
[----:B------:R-:W-:Y:S01]  /*15cc0*/  HMMA.1688.F32.TF32 R84, R84, R16, R128 ;  /* 0x000000105454723c */ /* 0x000fe20000081080 */
[----:B------:R-:W-:Y:S04]  /*15cd0*/  LDS R121, [R3+0x180] ;  /* 0x0001800003797984 */ /* 0x000fe80000000800 */
[----:B------:R-:W-:Y:S10]  /*15ce0*/  LDS R123, [R3+0x1180] ;  /* 0x00118000037b7984 */ /* 0x000ff40000000800 */
[----:B------:R-:W-:Y:S04]  /*15cf0*/  STL.64 [R1+0x1a0], R92 ;  /* 0x0001a05c01007387 */ /* 0x000fe80000100a00 */
[----:B------:R1:W-:Y:S04]  /*15d00*/  STL.64 [R1+0x1a8], R94 ;  /* 0x0001a85e01007387 */ /* 0x0003e80000100a00 */
[----:B------:R-:W-:Y:S04]  /*15d10*/  STL.64 [R1+0x190], R116 ;  /* 0x0001907401007387 */ /* 0x000fe80000100a00 */
[----:B------:R2:W-:Y:S01]  /*15d20*/  STL.64 [R1+0x198], R118 ;  /* 0x0001987601007387 */ /* 0x0005e20000100a00 */
[C---:B-1----:R-:W-:Y:S03]  /*15d30*/  HMMA.1688.F32.TF32 R92, R88.reuse, R72, R132 ;  /* 0x00000048585c723c */ /* 0x042fe60000081084 */
[----:B------:R-:W-:Y:S04]  /*15d40*/  STL.64 [R1+0x180], R84 ;  /* 0x0001805401007387 */ /* 0x000fe80000100a00 */
[----:B------:R1:W-:Y:S01]  /*15d50*/  STL.64 [R1+0x188], R86 ;  /* 0x0001885601007387 */ /* 0x0003e20000100a00 */
[C---:B--2---:R-:W-:Y:S08]  /*15d60*/  HMMA.1688.F32.TF32 R116, R88.reuse, R68, R136 ;  /* 0x000000445874723c */ /* 0x044ff00000081088 */
[C---:B-1----:R-:W-:Y:S07]  /*15d70*/  HMMA.1688.F32.TF32 R84, R88.reuse, R80, R140 ;  /* 0x000000505854723c */ /* 0x042fee000008108c */
        /* <DEDUP_REMOVED lines=12> */
[----:B------:R-:W-:Y:S01]  /*15e40*/  STL.64 [R1+0x138], R118 ;  /* 0x0001387601007387 */ /* 0x000fe20000100a00 */
[C---:B-1----:R-:W-:Y:S03]  /*15e50*/  HMMA.1688.F32.TF32 R92, R88.reuse, R20, R156 ;  /* 0x00000014585c723c */ /* 0x042fe6000008109c */
[----:B------:R-:W-:Y:S04]  /*15e60*/  STL.64 [R1+0x120], R84 ;  /* 0x0001205401007387 */ /* 0x000fe80000100a00 */
[----:B------:R-:W-:Y:S01]  /*15e70*/  STL.64 [R1+0x128], R86 ;  /* 0x0001285601007387 */ /* 0x000fe20000100a00 */
[----:B------:R-:W-:Y:S03]  /*15e80*/  HMMA.1688.F32.TF32 R88, R88, R16, R160 ;  /* 0x000000105858723c */ /* 0x000fe600000810a0 */
[----:B------:R-:W-:Y:S04]  /*15e90*/  LDS R84, [R0+0x100] ;  /* 0x0001000000547984 */ /* 0x000fe80000000800 */
[----:B------:R-:W-:Y:S04]  /*15ea0*/  LDS R86, [R0+0x1100] ;  /* 0x0011000000567984 */ /* 0x000fe80000000800 */
[----:B------:R-:W-:Y:S04]  /*15eb0*/  LDS R85, [R3+0x100] ;  /* 0x0001000003557984 */ /* 0x000fe80000000800 */
[----:B------:R-:W1:Y:S04]  /*15ec0*/  LDS R87, [R3+0x1100] ;  /* 0x0011000003577984 */ /* 0x000e680000000800 */
[----:B------:R-:W-:Y:S04]  /*15ed0*/  STL.64 [R1+0x110], R92 ;  /* 0x0001105c01007387 */ /* 0x000fe80000100a00 */
[----:B------:R1:W-:Y:S04]  /*15ee0*/  STL.64 [R1+0x118], R94 ;  /* 0x0001185e01007387 */ /* 0x0003e80000100a00 */
[----:B------:R-:W-:Y:S04]  /*15ef0*/  STL.64 [R1+0xf0], R88 ;  /* 0x0000f05801007387 */ /* 0x000fe80000100a00 */
[----:B------:R2:W-:Y:S04]  /*15f00*/  STL.64 [R1+0xf8], R90 ;  /* 0x0000f85a01007387 */ /* 0x0005e80000100a00 */
[----:B------:R-:W-:Y:S04]  /*15f10*/  LDS R160, [R0+0x300] ;  /* 0x0003000000a07984 */ /* 0x000fe80000000800 */
[----:B------:R-:W-:Y:S04]  /*15f20*/  LDS R162, [R0+0x1300] ;  /* 0x0013000000a27984 */ /* 0x000fe80000000800 */
[----:B------:R-:W-:Y:S04]  /*15f30*/  LDS R161, [R3+0x300] ;  /* 0x0003000003a17984 */ /* 0x000fe80000000800 */
[----:B------:R-:W3:Y:S01]  /*15f40*/  LDS R163, [R3+0x1300] ;  /* 0x0013000003a37984 */ /* 0x000ee20000000800 */
[C---:B-1----:R-:W-:Y:S08]  /*15f50*/  HMMA.1688.F32.TF32 R92, R84.reuse, R72, R164 ;  /* 0x00000048545c723c */ /* 0x042ff000000810a4 */
[----:B--2---:R-:W-:Y:S11]  /*15f60*/  HMMA.1688.F32.TF32 R88, R84, R68, R168 ;  /* 0x000000445458723c */ /* 0x004ff600000810a8 */
[----:B------:R-:W-:Y:S05]  /*15f70*/  @!UPT UIADD3 URZ, URZ, URZ, URZ ;  /* 0x0000003f3f3ff290 */ /* 0x000fea000fffe03f */
[----:B------:R-:W-:Y:S01]  /*15f80*/  MOV R19, R95 ;  /* 0x0000005f00137202 */ /* 0x000fe20000000f00 */
[----:B------:R-:W-:Y:S02]  /*15f90*/  IMAD.MOV.U32 R18, RZ, RZ, R94 ;  /* 0x000000ffff127224 */ /* 0x000fe400078e005e */
[----:B------:R-:W-:Y:S02]  /*15fa0*/  IMAD.MOV.U32 R23, RZ, RZ, R93 ;  /* 0x000000ffff177224 */ /* 0x000fe400078e005d */
[----:B------:R-:W-:Y:S01]  /*15fb0*/  IMAD.MOV.U32 R22, RZ, RZ, R92 ;  /* 0x000000ffff167224 */ /* 0x000fe200078e005c */
[----:B------:R-:W-:Y:S02]  /*15fc0*/  STL [R1+0x1cdc], R19 ;  /* 0x001cdc1301007387 */ /* 0x000fe40000100800 */
[----:B------:R-:W-:Y:S02]  /*15fd0*/  IMAD.MOV.U32 R26, RZ, RZ, R89 ;  /* 0x000000ffff1a7224 */ /* 0x000fe400078e0059 */
[----:B------:R-:W-:Y:S01]  /*15fe0*/  STL [R1+0x1cd8], R18 ;  /* 0x001cd81201007387 */ /* 0x000fe20000100800 */
[----:B------:R-:W-:-:S03]  /*15ff0*/  IMAD.MOV.U32 R27, RZ, RZ, R90 ;  /* 0x000000ffff1b7224 */ /* 0x000fc600078e005a */
[----:B------:R-:W-:Y:S04]  /*16000*/  STL [R1+0x1cd4], R23 ;  /* 0x001cd41701007387 */ /* 0x000fe80000100800 */
[----:B------:R-:W-:Y:S04]  /*16010*/  STL [R1+0x1cd0], R22 ;  /* 0x001cd01601007387 */ /* 0x000fe80000100800 */
[----:B------:R-:W-:Y:S04]  /*16020*/  STL [R1+0x40], R88 ;  /* 0x0000405801007387 */ /* 0x000fe80000100800 */
[----:B------:R1:W-:Y:S04]  /*16030*/  STL [R1+0x4c], R91 ;  /* 0x00004c5b01007387 */ /* 0x0003e80000100800 */
[----:B------:R-:W2:Y:S04]  /*16040*/  LDL.LU.64 R136, [R1+0x100] ;  /* 0x0001000001887983 */ /* 0x000ea80000300a00 */
[----:B------:R-:W2:Y:S01]  /*16050*/  LDL.LU.64 R138, [R1+0x108] ;  /* 0x00010800018a7983 */ /* 0x000ea20000300a00 */
[C---:B-1----:R-:W-:Y:S11]  /*16060*/  HMMA.1688.F32.TF32 R88, R84.reuse, R80, R172 ;  /* 0x000000505458723c */ /* 0x042ff600000810ac */
[----:B------:R-:W-:Y:S11]  /*16070*/  @!UPT UIADD3 URZ, URZ, URZ, URZ ;  /* 0x0000003f3f3ff290 */ /* 0x000ff6000fffe03f */
[----:B------:R-:W-:Y:S02]  /*16080*/  @!UPT UIADD3 URZ, URZ, URZ, URZ ;  /* 0x0000003f3f3ff290 */ /* 0x000fe4000fffe03f */
[----:B------:R-:W-:Y:S01]  /*16090*/  IMAD.MOV.U32 R19, RZ, RZ, R88 ;  /* 0x000000ffff137224 */ /* 0x000fe200078e0058 */
[----:B------:R-:W-:Y:S01]  /*160a0*/  MOV R18, R89 ;  /* 0x0000005900127202 */ /* 0x000fe20000000f00 */
[----:B------:R-:W-:Y:S02]  /*160b0*/  IMAD.MOV.U32 R23, RZ, RZ, R90 ;  /* 0x000000ffff177224 */ /* 0x000fe400078e005a */
[----:B------:R-:W-:Y:S02]  /*160c0*/  IMAD.MOV.U32 R22, RZ, RZ, R91 ;  /* 0x000000ffff167224 */ /* 0x000fe400078e005b */
[C---:B------:R-:W-:Y:S11]  /*160d0*/  HMMA.1688.F32.TF32 R88, R84.reuse, R76, R176 ;  /* 0x0000004c5458723c */ /* 0x040ff600000810b0 */
[----:B------:R-:W-:Y:S11]  /*160e0*/  @!UPT UIADD3 URZ, URZ, URZ, URZ ;  /* 0x0000003f3f3ff290 */ /* 0x000ff6000fffe03f */
[----:B------:R-:W-:Y:S01]  /*160f0*/  @!UPT UIADD3 URZ, URZ, URZ, URZ ;  /* 0x0000003f3f3ff290 */ /* 0x000fe2000fffe03f */
[----:B------:R-:W-:Y:S04]  /*16100*/  STL.64 [R1+0x10], R88 ;  /* 0x0000105801007387 */ /* 0x000fe80000100a00 */
[----:B------:R-:W-:Y:S04]  /*16110*/  STL.64 [R1+0x18], R90 ;  /* 0x0000185a01007387 */ /* 0x000fe80000100a00 */
[----:B------:R-:W4:Y:S04]  /*16120*/  LDL.LU.64 R140, [R1+0xe0] ;  /* 0x0000e000018c7983 */ /* 0x000f280000300a00 */
        /* <DEDUP_REMOVED lines=14> */
[----:B------:R-:W4:Y:S01]  /*16210*/  LDL.LU.64 R174, [R1+0x58] ;  /* 0x0000580001ae7983 */ /* 0x000f220000300a00 */
[C---:B------:R-:W-:Y:S03]  /*16220*/  HMMA.1688.F32.TF32 R244, R84.reuse, R32, R180 ;  /* 0x0000002054f4723c */ /* 0x040fe600000810b4 */
[----:B------:R-:W4:Y:S04]  /*16230*/  LDL.LU.64 R176, [R1+0x30] ;  /* 0x0000300001b07983 */ /* 0x000f280000300a00 */
[----:B------:R-:W4:Y:S04]  /*16240*/  LDL.LU.64 R178, [R1+0x38] ;  /* 0x0000380001b27983 */ /* 0x000f280000300a00 */
[----:B------:R-:W4:Y:S04]  /*16250*/  LDL.LU.64 R128, [R1] ;  /* 0x0000000001807983 */ /* 0x000f280000300a00 */
[----:B------:R-:W4:Y:S04]  /*16260*/  LDL.LU.64 R130, [R1+0x8] ;  /* 0x0000080001827983 */ /* 0x000f280000300a00 */
[----:B------:R-:W4:Y:S04]  /*16270*/  LDL.LU.64 R180, [R1+0x90] ;  /* 0x0000900001b47983 */ /* 0x000f280000300a00 */
[----:B------:R-:W4:Y:S01]  /*16280*/  LDL.LU.64 R182, [R1+0x98] ;  /* 0x0000980001b67983 */ /* 0x000f220000300a00 */
[C---:B------:R-:W-:Y:S08]  /*16290*/  HMMA.1688.F32.TF32 R240, R84.reuse, R24, R184 ;  /* 0x0000001854f0723c */ /* 0x040ff000000810b8 */
[C---:B------:R-:W-:Y:S08]  /*162a0*/  HMMA.1688.F32.TF32 R188, R84.reuse, R20, R188 ;  /* 0x0000001454bc723c */ /* 0x040ff000000810bc */
[----:B------:R-:W-:Y:S08]  /*162b0*/  HMMA.1688.F32.TF32 R224, R84, R16, R224 ;  /* 0x0000001054e0723c */ /* 0x000ff000000810e0 */
[C---:B------:R-:W-:Y:S08]  /*162c0*/  HMMA.1688.F32.TF32 R228, R120.reuse, R72, R228 ;  /* 0x0000004878e4723c */ /* 0x040ff000000810e4 */
[C---:B------:R-:W-:Y:S08]  /*162d0*/  HMMA.1688.F32.TF32 R8, R120.reuse, R68, R8 ;  /* 0x000000447808723c */ /* 0x040ff00000081008 */
[----:B------:R-:W-:Y:S08]  /*162e0*/  HMMA.1688.F32.TF32 R12, R120, R80, R12 ;  /* 0x00000050780c723c */ /* 0x000ff0000008100c */
[----:B---3--:R-:W-:Y:S01]  /*162f0*/  HMMA.1688.F32.TF32 R132, R160, R72, R4 ;  /* 0x00000048a084723c */ /* 0x008fe20000081004 */
[----:B------:R-:W-:Y:S04]  /*16300*/  STL.64 [R1+0x1c40], R246 ;  /* 0x001c40f601007387 */ /* 0x000fe80000100a00 */
[----:B------:R-:W-:Y:S03]  /*16310*/  LDS R184, [R0+0x2100] ;  /* 0x0021000000b87984 */ /* 0x000fe60000000800 */
[----:B------:R-:W-:Y:S01]  /*16320*/  HMMA.1688.F32.TF32 R84, R120, R76, R36 ;  /* 0x0000004c7854723c */ /* 0x000fe20000081024 */
[----:B------:R-:W-:Y:S04]  /*16330*/  LDS R36, [R0+0x200] ;  /* 0x0002000000247984 */ /* 0x000fe80000000800 */
[----:B------:R-:W-:Y:S04]  /*16340*/  LDS R38, [R0+0x1200] ;  /* 0x0012000000267984 */ /* 0x000fe80000000800 */
[----:B------:R-:W-:Y:S04]  /*16350*/  LDS R37, [R3+0x200] ;  /* 0x0002000003257984 */ /* 0x000fe80000000800 */
[----:B------:R-:W1:Y:S01]  /*16360*/  LDS R39, [R3+0x1200] ;  /* 0x0012000003277984 */ /* 0x000e620000000800 */
[----:B--2---:R-:W-:Y:S03]  /*16370*/  HMMA.1688.F32.TF32 R136, R160, R68, R136 ;  /* 0x00000044a088723c */ /* 0x004fe60000081088 */
[----:B------:R-:W-:Y:S04]  /*16380*/  LDS R186, [R0+0x3100] ;  /* 0x0031000000ba7984 */ /* 0x000fe80000000800 */
[----:B------:R-:W-:Y:S01]  /*16390*/  LDS R185, [R3+0x2100] ;  /* 0x0021000003b97984 */ /* 0x000fe20000000800 */
[C---:B-1----:R-:W-:Y:S03]  /*163a0*/  HMMA.1688.F32.TF32 R220, R36.reuse, R72, R220 ;  /* 0x0000004824dc723c */ /* 0x042fe600000810dc */
[----:B------:R-:W-:Y:S05]  /*163b0*/  LDS R187, [R3+0x3100] ;  /* 0x0031000003bb7984 */ /* 0x000fea0000000800 */
[C---:B------:R-:W-:Y:S08]  /*163c0*/  HMMA.1688.F32.TF32 R216, R36.reuse, R68, R216 ;  /* 0x0000004424d8723c */ /* 0x040ff000000810d8 */
[C---:B------:R-:W-:Y:S08]  /*163d0*/  HMMA.1688.F32.TF32 R212, R36.reuse, R80, R212 ;  /* 0x0000005024d4723c */ /* 0x040ff000000810d4 */
[C---:B------:R-:W-:Y:S08]  /*163e0*/  HMMA.1688.F32.TF32 R208, R36.reuse, R76, R208 ;  /* 0x0000004c24d0723c */ /* 0x040ff000000810d0 */
[C---:B------:R-:W-:Y:S08]  /*163f0*/  HMMA.1688.F32.TF32 R204, R36.reuse, R32, R204 ;  /* 0x0000002024cc723c */ /* 0x040ff000000810cc */
[C---:B------:R-:W-:Y:S08]  /*16400*/  HMMA.1688.F32.TF32 R200, R36.reuse, R24, R200 ;  /* 0x0000001824c8723c */ /* 0x040ff000000810c8 */
[C---:B------:R-:W-:Y:S08]  /*16410*/  HMMA.1688.F32.TF32 R196, R36.reuse, R20, R196 ;  /* 0x0000001424c4723c */ /* 0x040ff000000810c4 */
[----:B------:R-:W-:Y:S01]  /*16420*/  HMMA.1688.F32.TF32 R192, R36, R16, R192 ;  /* 0x0000001024c0723c */ /* 0x000fe200000810c0 */
[----:B------:R-:W-:Y:S04]  /*16430*/  LDS R36, [R0+0x380] ;  /* 0x0003800000247984 */ /* 0x000fe80000000800 */
[----:B------:R-:W-:Y:S04]  /*16440*/  LDS R38, [R0+0x1380] ;  /* 0x0013800000267984 */ /* 0x000fe80000000800 */
[----:B------:R-:W-:Y:S04]  /*16450*/  LDS R37, [R3+0x380] ;  /* 0x0003800003257984 */ /* 0x000fe80000000800 */
[----:B------:R-:W1:Y:S01]  /*16460*/  LDS R39, [R3+0x1380] ;  /* 0x0013800003277984 */ /* 0x000e620000000800 */
[C---:B----4-:R-:W-:Y:S08]  /*16470*/  HMMA.1688.F32.TF32 R140, R160.reuse, R80, R140 ;  /* 0x00000050a08c723c */ /* 0x050ff0000008108c */
[C---:B------:R-:W-:Y:S08]  /*16480*/  HMMA.1688.F32.TF32 R144, R160.reuse, R76, R144 ;  /* 0x0000004ca090723c */ /* 0x040ff00000081090 */
[C---:B------:R-:W-:Y:S08]  /*16490*/  HMMA.1688.F32.TF32 R148, R160.reuse, R32, R148 ;  /* 0x00000020a094723c */ /* 0x040ff00000081094 */
[C---:B------:R-:W-:Y:S08]  /*164a0*/  HMMA.1688.F32.TF32 R152, R160.reuse, R24, R152 ;  /* 0x00000018a098723c */ /* 0x040ff00000081098 */
[----:B------:R-:W-:Y:S01]  /*164b0*/  HMMA.1688.F32.TF32 R156, R160, R20, R156 ;  /* 0x00000014a09c723c */ /* 0x000fe2000008109c */
[----:B------:R2:W-:Y:S07]  /*164c0*/  STL.64 [R1+0x1c38], R244 ;  /* 0x001c38f401007387 */ /* 0x0005ee0000100a00 */
[C---:B-1----:R-:W-:Y:S01]  /*164d0*/  HMMA.1688.F32.TF32 R164, R36.reuse, R72, R164 ;  /* 0x0000004824a4723c */ /* 0x042fe200000810a4 */
[----:B------:R-:W-:Y:S04]  /*164e0*/  STL.64 [R1+0x1c50], R242 ;  /* 0x001c50f201007387 */ /* 0x000fe80000100a00 */
[----:B------:R-:W-:Y:S03]  /*164f0*/  STL.64 [R1+0x1c48], R240 ;  /* 0x001c48f001007387 */ /* 0x000fe60000100a00 */
[C---:B------:R-:W-:Y:S01]  /*16500*/  HMMA.1688.F32.TF32 R168, R36.reuse, R68, R168 ;  /* 0x0000004424a8723c */ /* 0x040fe200000810a8 */
[----:B------:R-:W-:Y:S04]  /*16510*/  STL.64 [R1+0x1c60], R190 ;  /* 0x001c60be01007387 */ /* 0x000fe80000100a00 */
[----:B------:R-:W-:Y:S03]  /*16520*/  STL.64 [R1+0x1c58], R188 ;  /* 0x001c58bc01007387 */ /* 0x000fe60000100a00 */
[----:B------:R-:W-:Y:S08]  /*16530*/  HMMA.1688.F32.TF32 R172, R36, R80, R172 ;  /* 0x0000005024ac723c */ /* 0x000ff000000810ac */
[----:B------:R-:W-:Y:S01]  /*16540*/  HMMA.1688.F32.TF32 R160, R160, R16, R180 ;  /* 0x00000010a0a0723c */ /* 0x000fe200000810b4 */
[----:B------:R-:W-:Y:S04]  /*16550*/  STL.64 [R1+0x1c70], R226 ;  /* 0x001c70e201007387 */ /* 0x000fe80000100a00 */
[----:B------:R1:W-:Y:S03]  /*16560*/  STL.64 [R1+0x1c68], R224 ;  /* 0x001c68e001007387 */ /* 0x0003e60000100a00 */
[----:B------:R-:W-:Y:S01]  /*16570*/  HMMA.1688.F32.TF32 R176, R36, R76, R176 ;  /* 0x0000004c24b0723c */ /* 0x000fe200000810b0 */
[----:B------:R-:W-:Y:S04]  /*16580*/  STL.64 [R1+0x1c80], R230 ;  /* 0x001c80e601007387 */ /* 0x000fe80000100a00 */
[----:B------:R3:W-:Y:S04]  /*16590*/  STL.64 [R1+0x1c78], R228 ;  /* 0x001c78e401007387 */ /* 0x0007e80000100a00 */
[----:B------:R-:W-:Y:S04]  /*165a0*/  STL.64 [R1+0x1c90], R10 ;  /* 0x001c900a01007387 */ /* 0x000fe80000100a00 */
[----:B------:R-:W-:Y:S04]  /*165b0*/  STL.64 [R1+0x1c88], R8 ;  /* 0x001c880801007387 */ /* 0x000fe80000100a00 */
[----:B------:R-:W-:Y:S04]  /*165c0*/  STL.64 [R1+0x1ca0], R14 ;  /* 0x001ca00e01007387 */ /* 0x000fe80000100a00 */
[----:B------:R-:W-:Y:S04]  /*165d0*/  STL.64 [R1+0x1c98], R12 ;  /* 0x001c980c01007387 */ /* 0x000fe80000100a00 */
[----:B------:R-:W-:Y:S04]  /*165e0*/  STL.64 [R1+0x1cb0], R86 ;  /* 0x001cb05601007387 */ /* 0x000fe80000100a00 */
[----:B------:R-:W-:Y:S04]  /*165f0*/  STL.64 [R1+0x1ca8], R84 ;  /* 0x001ca85401007387 */ /* 0x000fe80000100a00 */
        /* <DEDUP_REMOVED lines=13> */
[----:B------:R-:W-:Y:S01]  /*166d0*/  STL [R1+0x1c24], R173 ;  /* 0x001c24ad01007387 */ /* 0x000fe20000100800 */
[----:B--2---:R-:W-:-:S03]  /*166e0*/  IMAD.MOV.U32 R244, RZ, RZ, R251 ;  /* 0x000000fffff47224 */ /* 0x004fc600078e00fb */
[----:B------:R-:W-:Y:S01]  /*166f0*/  STL [R1+0x1c20], R174 ;  /* 0x001c20ae01007387 */ /* 0x000fe20000100800 */
[----:B------:R-:W-:-:S03]  /*16700*/  MOV R245, R28 ;  /* 0x0000001c00f57202 */ /* 0x000fc60000000f00 */
[----:B------:R-:W-:Y:S01]  /*16710*/  STL [R1+0x1bec], R175 ;  /* 0x001becaf01007387 */ /* 0x000fe20000100800 */
[----:B------:R-:W-:-:S03]  /*16720*/  IMAD.MOV.U32 R246, RZ, RZ, R29 ;  /* 0x000000fffff67224 */ /* 0x000fc600078e001d */
[----:B------:R-:W-:Y:S01]  /*16730*/  STL [R1+0x1c30], R178 ;  /* 0x001c30b201007387 */ /* 0x000fe20000100800 */
[----:B------:R-:W-:-:S03]  /*16740*/  IMAD.MOV.U32 R247, RZ, RZ, R30 ;  /* 0x000000fffff77224 */ /* 0x000fc600078e001e */
[----:B------:R-:W-:Y:S04]  /*16750*/  STL [R1+0x1c2c], R179 ;  /* 0x001c2cb301007387 */ /* 0x000fe80000100800 */
[----:B------:R-:W2:Y:S04]  /*16760*/  LDL.LU R251, [R1+0x1d04] ;  /* 0x001d040001fb7983 */ /* 0x000ea80000300800 */
[----:B------:R-:W4:Y:S04]  /*16770*/  LDL.LU R28, [R1+0x1d00] ;  /* 0x001d0000011c7983 */ /* 0x000f280000300800 */
[----:B------:R-:W4:Y:S04]  /*16780*/  LDL.LU R29, [R1+0x1cfc] ;  /* 0x001cfc00011d7983 */ /* 0x000f280000300800 */
[----:B------:R-:W4:Y:S01]  /*16790*/  LDL.LU R30, [R1+0x1cf8] ;  /* 0x001cf800011e7983 */ /* 0x000f220000300800 */
[----:B-1----:R-:W-:-:S03]  /*167a0*/  IMAD.MOV.U32 R224, RZ, RZ, R31 ;  /* 0x000000ffffe07224 */ /* 0x002fc600078e001f */
[----:B---3--:R-:W3:Y:S01]  /*167b0*/  LDL.LU R228, [R1+0x1f0] ;  /* 0x0001f00001e47983 */ /* 0x008ee20000300800 */
[----:B------:R-:W-:-:S03]  /*167c0*/  MOV R225, R96 ;  /* 0x0000006000e17202 */ /* 0x000fc60000000f00 */
[----:B------:R-:W3:Y:S01]  /*167d0*/  LDL.LU R229, [R1+0x1f4] ;  /* 0x0001f40001e57983 */ /* 0x000ee20000300800 */
[----:B------:R-:W-:-:S03]  /*167e0*/  IMAD.MOV.U32 R226, RZ, RZ, R97 ;  /* 0x000000ffffe27224 */ /* 0x000fc600078e0061 */
[----:B------:R-:W3:Y:S01]  /*167f0*/  LDL.LU R230, [R1+0x1f8] ;  /* 0x0001f80001e67983 */ /* 0x000ee20000300800 */
[----:B------:R-:W-:-:S03]  /*16800*/  IMAD.MOV.U32 R227, RZ, RZ, R98 ;  /* 0x000000ffffe37224 */ /* 0x000fc600078e0062 */
[----:B------:R-:W3:Y:S01]  /*16810*/  LDL.LU R231, [R1+0x1fc] ;  /* 0x0001fc0001e77983 */ /* 0x000ee20000300800 */
[----:B------:R-:W-:-:S03]  /*16820*/  IMAD.MOV.U32 R188, RZ, RZ, R99 ;  /* 0x000000ffffbc7224 */ /* 0x000fc600078e0063 */
[----:B------:R-:W4:Y:S01]  /*16830*/  LDL.LU R31, [R1+0x1cf4] ;  /* 0x001cf400011f7983 */ /* 0x000f220000300800 */
[----:B------:R-:W-:-:S03]  /*16840*/  MOV R189, R75 ;  /* 0x0000004b00bd7202 */ /* 0x000fc60000000f00 */
[----:B------:R-:W3:Y:S04]  /*16850*/  LDL.LU R96, [R1+0x1cf0] ;  /* 0x001cf00001607983 */ /* 0x000ee80000300800 */
[----:B------:R-:W3:Y:S04]  /*16860*/  LDL.LU R97, [R1+0x1cec] ;  /* 0x001cec0001617983 */ /* 0x000ee80000300800 */
[----:B------:R-:W3:Y:S04]  /*16870*/  LDL.LU R98, [R1+0x1ce8] ;  /* 0x001ce80001627983 */ /* 0x000ee80000300800 */
[----:B------:R-:W3:Y:S04]  /*16880*/  LDL.LU R99, [R1+0x1ce4] ;  /* 0x001ce40001637983 */ /* 0x000ee80000300800 */
[----:B------:R-:W3:Y:S01]  /*16890*/  LDL.LU R75, [R1+0x1ce0] ;  /* 0x001ce000014b7983 */ /* 0x000ee20000300800 */
[C---:B------:R-:W-:Y:S08]  /*168a0*/  HMMA.1688.F32.TF32 R88, R120.reuse, R32, R40 ;  /* 0x000000207858723c */ /* 0x040ff00000081028 */
[C---:B------:R-:W-:Y:S08]  /*168b0*/  HMMA.1688.F32.TF32 R92, R120.reuse, R24, R44 ;  /* 0x00000018785c723c */ /* 0x040ff0000008102c */
[C---:B------:R-:W-:Y:S08]  /*168c0*/  HMMA.1688.F32.TF32 R116, R120.reuse, R20, R48 ;  /* 0x000000147874723c */ /* 0x040ff00000081030 */
[----:B------:R-:W-:Y:S01]  /*168d0*/  HMMA.1688.F32.TF32 R232, R120, R16, R232 ;  /* 0x0000001078e8723c */ /* 0x000fe200000810e8 */
[----:B------:R-:W-:-:S07]  /*168e0*/  IMAD.MOV.U32 R243, RZ, RZ, R2 ;  /* 0x000000fffff37224 */ /* 0x000fce00078e0002 */
[C---:B------:R-:W-:Y:S08]  /*168f0*/  HMMA.1688.F32.TF32 R112, R124.reuse, R72, R112 ;  /* 0x000000487c70723c */ /* 0x040ff00000081070 */
[C---:B------:R-:W-:Y:S08]  /*16900*/  HMMA.1688.F32.TF32 R108, R124.reuse, R68, R108 ;  /* 0x000000447c6c723c */ /* 0x040ff0000008106c */
[C---:B------:R-:W-:Y:S08]  /*16910*/  HMMA.1688.F32.TF32 R104, R124.reuse, R80, R104 ;  /* 0x000000507c68723c */ /* 0x040ff00000081068 */
[C---:B------:R-:W-:Y:S08]  /*16920*/  HMMA.1688.F32.TF32 R100, R124.reuse, R76, R100 ;  /* 0x0000004c7c64723c */ /* 0x040ff00000081064 */
[C---:B------:R-:W-:Y:S08]  /*16930*/  HMMA.1688.F32.TF32 R64, R124.reuse, R32, R64 ;  /* 0x000000207c40723c */ /* 0x040ff00000081040 */
[----:B------:R-:W-:Y:S01]  /*16940*/  HMMA.1688.F32.TF32 R60, R124, R24, R60 ;  /* 0x000000187c3c723c */ /* 0x000fe2000008103c */
[----:B------:R-:W-:-:S07]  /*16950*/  IMAD.MOV.U32 R190, RZ, RZ, R252 ;  /* 0x000000ffffbe7224 */ /* 0x000fce00078e00fc */
[----:B------:R-:W-:Y:S01]  /*16960*/  HMMA.1688.F32.TF32 R128, R36, R32, R128 ;  /* 0x000000202480723c */ /* 0x000fe20000081080 */
[----:B------:R-:W-:Y:S01]  /*16970*/  IMAD.MOV.U32 R191, RZ, RZ, R239 ;  /* 0x000000ffffbf7224 */ /* 0x000fe200078e00ef */
[----:B------:R-:W-:Y:S01]  /*16980*/  MOV R241, R237 ;  /* 0x000000ed00f17202 */ /* 0x000fe20000000f00 */
[----:B------:R-:W-:Y:S01]  /*16990*/  IMAD.MOV.U32 R240, RZ, RZ, R238 ;  /* 0x000000fffff07224 */ /* 0x000fe200078e00ee */
[----:B------:R-:W-:Y:S04]  /*169a0*/  LDS R180, [R0+0x2080] ;  /* 0x0020800000b47984 */ /* 0x000fe80000000800 */
[C---:B------:R-:W-:Y:S01]  /*169b0*/  HMMA.1688.F32.TF32 R120, R124.reuse, R20, R56 ;  /* 0x000000147c78723c */ /* 0x040fe20000081038 */
[----:B------:R-:W-:Y:S04]  /*169c0*/  LDS R56, [R0+0x2000] ;  /* 0x0020000000387984 */ /* 0x000fe80000000800 */
[----:B------:R-:W-:Y:S04]  /*169d0*/  LDS R58, [R0+0x3000] ;  /* 0x00300000003a7984 */ /* 0x000fe80000000800 */
[----:B------:R-:W-:Y:S04]  /*169e0*/  LDS R57, [R3+0x2000] ;  /* 0x0020000003397984 */ /* 0x000fe80000000800 */
[----:B------:R-:W3:Y:S01]  /*169f0*/  LDS R59, [R3+0x3000] ;  /* 0x00300000033b7984 */ /* 0x000ee20000000800 */
[----:B------:R-:W-:Y:S01]  /*16a00*/  HMMA.1688.F32.TF32 R124, R124, R16, R52 ;  /* 0x000000107c7c723c */ /* 0x000fe20000081034 */
[----:B------:R-:W-:-:S02]  /*16a10*/  IMAD.MOV.U32 R242, RZ, RZ, R236 ;  /* 0x000000fffff27224 */ /* 0x000fc400078e00ec */
[----:B------:R-:W-:Y:S04]  /*16a20*/  LDS R182, [R0+0x3080] ;  /* 0x0030800000b67984 */ /* 0x000fe80000000800 */
[----:B------:R-:W-:Y:S04]  /*16a30*/  LDS R181, [R3+0x2080] ;  /* 0x0020800003b57984 */ /* 0x000fe80000000800 */
[----:B------:R-:W1:Y:S04]  /*16a40*/  LDS R183, [R3+0x3080] ;  /* 0x0030800003b77984 */ /* 0x000e680000000800 */
[----:B------:R-:W-:Y:S04]  /*16a50*/  LDS R236, [R0+0x2180] ;  /* 0x0021800000ec7984 */ /* 0x000fe80000000800 */
[----:B------:R-:W-:Y:S04]  /*16a60*/  LDS R238, [R0+0x3180] ;  /* 0x0031800000ee7984 */ /* 0x000fe80000000800 */
[----:B------:R-:W-:Y:S04]  /*16a70*/  LDS R237, [R3+0x2180] ;  /* 0x0021800003ed7984 */ /* 0x000fe80000000800 */
[----:B------:R-:W1:Y:S01]  /*16a80*/  LDS R239, [R3+0x3180] ;  /* 0x0031800003ef7984 */ /* 0x000e620000000800 */
[----:B--2---:R-:W-:Y:S08]  /*16a90*/  HMMA.1688.F32.TF32 R4, R36, R24, R248 ;  /* 0x000000182404723c */ /* 0x004ff000000810f8 */
[----:B---3--:R-:W-:Y:S08]  /*16aa0*/  HMMA.1688.F32.TF32 R8, R56, R74, R228 ;  /* 0x0000004a3808723c */ /* 0x008ff000000810e4 */
[C---:B----4-:R-:W-:Y:S08]  /*16ab0*/  HMMA.1688.F32.TF32 R28, R36.reuse, R20, R28 ;  /* 0x00000014241c723c */ /* 0x050ff0000008101c */
[----:B------:R-:W-:Y:S08]  /*16ac0*/  HMMA.1688.F32.TF32 R96, R36, R16, R96 ;  /* 0x000000102460723c */ /* 0x000ff00000081060 */
[----:B------:R-:W-:Y:S01]  /*16ad0*/  IMAD.MOV.U32 R20, RZ, RZ, R8 ;  /* 0x000000ffff147224 */ /* 0x000fe200078e0008 */
[----:B------:R-:W-:Y:S01]  /*16ae0*/  MOV R17, R9 ;  /* 0x0000000900117202 */ /* 0x000fe20000000f00 */
[----:B------:R-:W-:-:S02]  /*16af0*/  IMAD.MOV.U32 R16, RZ, RZ, R10 ;  /* 0x000000ffff107224 */ /* 0x000fc400078e000a */
[----:B------:R-:W-:Y:S02]  /*16b00*/  IMAD.MOV.U32 R2, RZ, RZ, R11 ;  /* 0x000000ffff027224 */ /* 0x000fe400078e000b */
[C---:B------:R-:W-:Y:S11]  /*16b10*/  HMMA.1688.F32.TF32 R8, R56.reuse, R70, R224 ;  /* 0x000000463808723c */ /* 0x040ff600000810e0 */
        /* <DEDUP_REMOVED lines=20> */
[----:B------:R-:W-:Y:S07]  /*16c60*/  HMMA.1688.F32.TF32 R8, R56, R34, R244 ;  /* 0x000000223808723c */ /* 0x000fee00000810f4 */
[----:B------:R-:W-:Y:S01]  /*16c70*/  IMAD.MOV.U32 R244, RZ, RZ, R19 ;  /* 0x000000fffff47224 */ /* 0x000fe200078e0013 */
[----:B------:R-:W-:Y:S01]  /*16c80*/  MOV R245, R18 ;  /* 0x0000001200f57202 */ /* 0x000fe20000000f00 */
[----:B------:R-:W2:Y:S01]  /*16c90*/  LDL.LU R19, [R1+0x1cdc] ;  /* 0x001cdc0001137983 */ /* 0x000ea20000300800 */
[----:B------:R-:W-:-:S02]  /*16ca0*/  IMAD.MOV.U32 R246, RZ, RZ, R23 ;  /* 0x000000fffff67224 */ /* 0x000fc400078e0017 */
[----:B------:R-:W-:Y:S01]  /*16cb0*/  IMAD.MOV.U32 R247, RZ, RZ, R22 ;  /* 0x000000fffff77224 */ /* 0x000fe200078e0016 */
[----:B------:R-:W3:Y:S04]  /*16cc0*/  LDL.LU R18, [R1+0x1cd8] ;  /* 0x001cd80001127983 */ /* 0x000ee80000300800 */
[----:B------:R-:W4:Y:S04]  /*16cd0*/  LDL.LU R23, [R1+0x1cd4] ;  /* 0x001cd40001177983 */ /* 0x000f280000300800 */
[----:B------:R-:W2:Y:S04]  /*16ce0*/  LDL.LU R22, [R1+0x1cd0] ;  /* 0x001cd00001167983 */ /* 0x000ea80000300800 */
[----:B------:R-:W3:Y:S04]  /*16cf0*/  LDL.LU R228, [R1+0x110] ;  /* 0x0001100001e47983 */ /* 0x000ee80000300800 */
[----:B------:R-:W3:Y:S04]  /*16d00*/  LDL.LU R229, [R1+0x114] ;  /* 0x0001140001e57983 */ /* 0x000ee80000300800 */
[----:B------:R-:W3:Y:S04]  /*16d10*/  LDL.LU R230, [R1+0x118] ;  /* 0x0001180001e67983 */ /* 0x000ee80000300800 */
[----:B------:R-:W3:Y:S04]  /*16d20*/  LDL.LU R231, [R1+0x11c] ;  /* 0x00011c0001e77983 */ /* 0x000ee80000300800 */
[----:B------:R-:W3:Y:S04]  /*16d30*/  LDL.LU R248, [R1+0x120] ;  /* 0x0001200001f87983 */ /* 0x000ee80000300800 */
[----:B------:R-:W3:Y:S04]  /*16d40*/  LDL.LU R249, [R1+0x124] ;  /* 0x0001240001f97983 */ /* 0x000ee80000300800 */
[----:B------:R-:W3:Y:S04]  /*16d50*/  LDL.LU R250, [R1+0x128] ;  /* 0x0001280001fa7983 */ /* 0x000ee80000300800 */
[----:B------:R-:W3:Y:S04]  /*16d60*/  LDL.LU R251, [R1+0x12c] ;  /* 0x00012c0001fb7983 */ /* 0x000ee80000300800 */
[----:B------:R-:W1:Y:S04]  /*16d70*/  LDL.LU R36, [R1+0x130] ;  /* 0x0001300001247983 */ /* 0x000e680000300800 */
[----:B------:R-:W1:Y:S04]  /*16d80*/  LDL.LU R37, [R1+0x134] ;  /* 0x0001340001257983 */ /* 0x000e680000300800 */
[----:B------:R-:W1:Y:S04]  /*16d90*/  LDL.LU R38, [R1+0x138] ;  /* 0x0001380001267983 */ /* 0x000e680000300800 */
[----:B------:R-:W1:Y:S04]  /*16da0*/  LDL.LU R39, [R1+0x13c] ;  /* 0x00013c0001277983 */ /* 0x000e680000300800 */
        /* <DEDUP_REMOVED lines=11> */
[----:B------:R-:W3:Y:S01]  /*16e60*/  LDL.LU R15, [R1+0x19c] ;  /* 0x00019c00010f7983 */ /* 0x000ee20000300800 */
[----:B------:R-:W-:-:S03]  /*16e70*/  IMAD.MOV.U32 R161, RZ, RZ, R8 ;  /* 0x000000ffffa17224 */ /* 0x000fc600078e0008 */
[----:B------:R-:W3:Y:S01]  /*16e80*/  LDL.LU R52, [R1+0x170] ;  /* 0x0001700001347983 */ /* 0x000ee20000300800 */
[----:B------:R-:W-:-:S03]  /*16e90*/  MOV R162, R9 ;  /* 0x0000000900a27202 */ /* 0x000fc60000000f00 */
[----:B------:R-:W3:Y:S01]  /*16ea0*/  LDL.LU R53, [R1+0x174] ;  /* 0x0001740001357983 */ /* 0x000ee20000300800 */
[----:B------:R-:W-:-:S03]  /*16eb0*/  IMAD.MOV.U32 R163, RZ, RZ, R10 ;  /* 0x000000ffffa37224 */ /* 0x000fc600078e000a */
[----:B------:R-:W3:Y:S01]  /*16ec0*/  LDL.LU R54, [R1+0x178] ;  /* 0x0001780001367983 */ /* 0x000ee20000300800 */
[----:B------:R-:W-:-:S03]  /*16ed0*/  IMAD.MOV.U32 R164, RZ, RZ, R11 ;  /* 0x000000ffffa47224 */ /* 0x000fc600078e000b */
        /* <DEDUP_REMOVED lines=17> */
[----:B------:R-:W3:Y:S04]  /*16ff0*/  LDL.LU R226, [R1+0xf8] ;  /* 0x0000f80001e27983 */ /* 0x000ee80000300800 */
[----:B------:R-:W3:Y:S04]  /*17000*/  LDL.LU R227, [R1+0xfc] ;  /* 0x0000fc0001e37983 */ /* 0x000ee80000300800 */
[----:B------:R-:W3:Y:S04]  /*17010*/  LDL.LU R240, [R1+0x40] ;  /* 0x0000400001f07983 */ /* 0x000ee80000300800 */
[----:B------:R-:W3:Y:S04]  /*17020*/  LDL.LU R26, [R1+0x1ccc] ;  /* 0x001ccc00011a7983 */ /* 0x000ee80000300800 */
[----:B------:R-:W3:Y:S04]  /*17030*/  LDL.LU R27, [R1+0x1cc8] ;  /* 0x001cc800011b7983 */ /* 0x000ee80000300800 */
[----:B------:R-:W3:Y:S01]  /*17040*/  LDL.LU R243, [R1+0x4c] ;  /* 0x00004c0001f37983 */ /* 0x000ee20000300800 */
[----:B----4-:R-:W-:-:S02]  /*17050*/  IMAD.MOV.U32 R189, RZ, RZ, R23 ;  /* 0x000000ffffbd7224 */ /* 0x010fc400078e0017 */
[----:B--2---:R-:W-:Y:S02]  /*17060*/  IMAD.MOV.U32 R188, RZ, RZ, R22 ;  /* 0x000000ffffbc7224 */ /* 0x004fe400078e0016 */
[----:B------:R-:W2:Y:S04]  /*17070*/  LDL.LU R22, [R1+0x1cc4] ;  /* 0x001cc40001167983 */ /* 0x000ea80000300800 */
[----:B------:R-:W2:Y:S01]  /*17080*/  LDL.LU R23, [R1+0x1cc0] ;  /* 0x001cc00001177983 */ /* 0x000ea20000300800 */
[----:B---3--:R-:W-:Y:S01]  /*17090*/  IMAD.MOV.U32 R190, RZ, RZ, R18 ;  /* 0x000000ffffbe7224 */ /* 0x008fe200078e0012 */
[----:B------:R-:W-:Y:S02]  /*170a0*/  MOV R191, R19 ;  /* 0x0000001300bf7202 */ /* 0x000fe40000000f00 */
[----:B------:R-:W3:Y:S04]  /*170b0*/  LDL.LU R18, [R1+0x1cbc] ;  /* 0x001cbc0001127983 */ /* 0x000ee80000300800 */
[----:B------:R-:W3:Y:S01]  /*170c0*/  LDL.LU R19, [R1+0x1cb8] ;  /* 0x001cb80001137983 */ /* 0x000ee20000300800 */
[----:B------:R-:W-:Y:S08]  /*170d0*/  HMMA.1688.F32.TF32 R188, R184, R74, R188 ;  /* 0x0000004ab8bc723c */ /* 0x000ff000000810bc */
[C---:B-1----:R-:W-:Y:S08]  /*170e0*/  HMMA.1688.F32.TF32 R36, R180.reuse, R34, R36 ;  /* 0x00000022b424723c */ /* 0x042ff00000081024 */
[----:B------:R-:W-:Y:S08]  /*170f0*/  HMMA.1688.F32.TF32 R48, R180, R70, R48 ;  /* 0x00000046b430723c */ /* 0x000ff00000081030 */
[----:B------:R-:W-:Y:S08]  /*17100*/  HMMA.1688.F32.TF32 R244, R184, R82, R244 ;  /* 0x00000052b8f4723c */ /* 0x000ff000000810f4 */
[C---:B------:R-:W-:Y:S08]  /*17110*/  HMMA.1688.F32.TF32 R52, R180.reuse, R74, R52 ;  /* 0x0000004ab434723c */ /* 0x040ff00000081034 */
[C---:B------:R-:W-:Y:S08]  /*17120*/  HMMA.1688.F32.TF32 R44, R180.reuse, R82, R44 ;  /* 0x00000052b42c723c */ /* 0x040ff0000008102c */
[----:B------:R-:W-:Y:S08]  /*17130*/  HMMA.1688.F32.TF32 R40, R180, R78, R40 ;  /* 0x0000004eb428723c */ /* 0x000ff00000081028 */
[-C--:B------:R-:W-:Y:S08]  /*17140*/  HMMA.1688.F32.TF32 R84, R56, R26.reuse, R84 ;  /* 0x0000001a3854723c */ /* 0x080ff00000081054 */
[----:B------:R-:W-:Y:S11]  /*17150*/  HMMA.1688.F32.TF32 R248, R180, R26, R248 ;  /* 0x0000001ab4f8723c */ /* 0x000ff600000810f8 */
[----:B------:R-:W-:Y:S05]  /*17160*/  @!UPT UIADD3 URZ, URZ, URZ, URZ ;  /* 0x0000003f3f3ff290 */ /* 0x000fea000fffe03f */
[----:B------:R-:W-:Y:S01]  /*17170*/  IMAD.MOV.U32 R169, RZ, RZ, R86 ;  /* 0x000000ffffa97224 */ /* 0x000fe200078e0056 */
[----:B------:R-:W-:Y:S01]  /*17180*/  MOV R160, R87 ;  /* 0x0000005700a07202 */ /* 0x000fe20000000f00 */
[----:B------:R-:W-:Y:S01]  /*17190*/  IMAD.MOV.U32 R174, RZ, RZ, R84 ;  /* 0x000000ffffae7224 */ /* 0x000fe200078e0054 */
[----:B------:R-:W4:Y:S01]  /*171a0*/  LDL.LU.64 R86, [R1+0x1cb0] ;  /* 0x001cb00001567983 */ /* 0x000f220000300a00 */
[----:B------:R-:W-:-:S03]  /*171b0*/  IMAD.MOV.U32 R168, RZ, RZ, R85 ;  /* 0x000000ffffa87224 */ /* 0x000fc600078e0055 */
[----:B------:R-:W4:Y:S01]  /*171c0*/  LDL.LU.64 R84, [R1+0x1ca8] ;  /* 0x001ca80001547983 */ /* 0x000f220000300a00 */
[----:B------:R-:W-:Y:S08]  /*171d0*/  HMMA.1688.F32.TF32 R240, R184, R70, R240 ;  /* 0x00000046b8f0723c */ /* 0x000ff000000810f0 */
[-C--:B--2---:R-:W-:Y:S08]  /*171e0*/  HMMA.1688.F32.TF32 R12, R56, R22.reuse, R12 ;  /* 0x00000016380c723c */ /* 0x084ff0000008100c */
[C---:B------:R-:W-:Y:S08]  /*171f0*/  HMMA.1688.F32.TF32 R228, R180.reuse, R22, R228 ;  /* 0x00000016b4e4723c */ /* 0x040ff000000810e4 */
[-C--:B---3--:R-:W-:Y:S08]  /*17200*/  HMMA.1688.F32.TF32 R180, R180, R18.reuse, R224 ;  /* 0x00000012b4b4723c */ /* 0x088ff000000810e0 */
[----:B------:R-:W-:Y:S01]  /*17210*/  IMAD.MOV.U32 R172, RZ, RZ, R14 ;  /* 0x000000ffffac7224 */ /* 0x000fe200078e000e */
[----:B------:R-:W-:Y:S01]  /*17220*/  MOV R173, R15 ;  /* 0x0000000f00ad7202 */ /* 0x000fe20000000f00 */
[----:B------:R-:W-:Y:S01]  /*17230*/  IMAD.MOV.U32 R178, RZ, RZ, R12 ;  /* 0x000000ffffb27224 */ /* 0x000fe200078e000c */
[----:B------:R-:W2:Y:S01]  /*17240*/  LDL.LU.64 R14, [R1+0x1ca0] ;  /* 0x001ca000010e7983 */ /* 0x000ea20000300a00 */
[----:B------:R-:W-:Y:S01]  /*17250*/  IMAD.MOV.U32 R179, RZ, RZ, R13 ;  /* 0x000000ffffb37224 */ /* 0x000fe200078e000d */
[----:B------:R-:W-:Y:S02]  /*17260*/  HMMA.1688.F32.TF32 R56, R56, R18, R8 ;  /* 0x000000123838723c */ /* 0x000fe40000081008 */
[----:B------:R-:W2:Y:S04]  /*17270*/  LDL.LU.64 R12, [R1+0x1c98] ;  /* 0x001c9800010c7983 */ /* 0x000ea80000300a00 */
[----:B------:R-:W3:Y:S04]  /*17280*/  LDL.LU.64 R10, [R1+0x1c90] ;  /* 0x001c9000010a7983 */ /* 0x000ee80000300a00 */
[----:B------:R-:W3:Y:S04]  /*17290*/  LDL.LU.64 R8, [R1+0x1c88] ;  /* 0x001c880001087983 */ /* 0x000ee80000300a00 */
[----:B------:R1:W-:Y:S04]  /*172a0*/  STL [R1+0x1be4], R55 ;  /* 0x001be43701007387 */ /* 0x0003e80000100800 */
[----:B------:R1:W-:Y:S04]  /*172b0*/  STL [R1+0x1be0], R50 ;  /* 0x001be03201007387 */ /* 0x0003e80000100800 */
[----:B------:R-:W-:Y:S04]  /*172c0*/  STL [R1+0x1bdc], R51 ;  /* 0x001bdc3301007387 */ /* 0x000fe80000100800 */
[----:B------:R1:W-:Y:S04]  /*172d0*/  STL [R1+0x1bd8], R47 ;  /* 0x001bd82f01007387 */ /* 0x0003e80000100800 */
[----:B------:R-:W-:Y:S04]  /*172e0*/  STL.64 [R1+0x150], R228 ;  /* 0x000150e401007387 */ /* 0x000fe80000100a00 */
[----:B------:R1:W-:Y:S02]  /*172f0*/  STL.64 [R1+0x158], R230 ;  /* 0x000158e601007387 */ /* 0x0003e40000100a00 */
[----:B-1----:R-:W-:-:S02]  /*17300*/  IMAD.MOV.U32 R55, RZ, RZ, R180 ;  /* 0x000000ffff377224 */ /* 0x002fc400078e00b4 */
[----:B------:R-:W-:Y:S01]  /*17310*/  IMAD.MOV.U32 R50, RZ, RZ, R181 ;  /* 0x000000ffff327224 */ /* 0x000fe200078e00b5 */
[----:B------:R-:W-:Y:S01]  /*17320*/  MOV R47, R183 ;  /* 0x000000b7002f7202 */ /* 0x000fe20000000f00 */
[----:B------:R-:W-:Y:S01]  /*17330*/  IMAD.MOV.U32 R51, RZ, RZ, R182 ;  /* 0x000000ffff337224 */ /* 0x000fe200078e00b6 */
[----:B------:R-:W2:Y:S04]  /*17340*/  LDL.LU.64 R230, [R1+0x1c80] ;  /* 0x001c800001e67983 */ /* 0x000ea80000300a00 */
[----:B------:R-:W2:Y:S04]  /*17350*/  LDL.LU.64 R228, [R1+0x1c78] ;  /* 0x001c780001e47983 */ /* 0x000ea80000300a00 */
[----:B------:R-:W2:Y:S04]  /*17360*/  LDL.LU.64 R226, [R1+0x1c70] ;  /* 0x001c700001e27983 */ /* 0x000ea80000300a00 */
[----:B------:R-:W2:Y:S04]  /*17370*/  LDL.LU.64 R224, [R1+0x1c68] ;  /* 0x001c680001e07983 */ /* 0x000ea80000300a00 */
[----:B------:R-:W2:Y:S04]  /*17380*/  LDL.LU R180, [R1+0x10] ;  /* 0x0000100001b47983 */ /* 0x000ea80000300800 */
[----:B------:R-:W2:Y:S04]  /*17390*/  LDL.LU R181, [R1+0x14] ;  /* 0x0000140001b57983 */ /* 0x000ea80000300800 */
[----:B------:R-:W2:Y:S04]  /*173a0*/  LDL.LU R182, [R1+0x18] ;  /* 0x0000180001b67983 */ /* 0x000ea80000300800 */
[----:B------:R-:W2:Y:S04]  /*173b0*/  LDL.LU R183, [R1+0x1c] ;  /* 0x00001c0001b77983 */ /* 0x000ea80000300800 */
[----:B------:R-:W-:Y:S04]  /*173c0*/  STL.64 [R1+0x2a0], R188 ;  /* 0x0002a0bc01007387 */ /* 0x000fe80000100a00 */
[----:B------:R1:W-:Y:S04]  /*173d0*/  STL.64 [R1+0x2a8], R190 ;  /* 0x0002a8be01007387 */ /* 0x0003e80000100a00 */
[----:B-1----:R-:W3:Y:S04]  /*173e0*/  LDL.LU.64 R190, [R1+0x1c60] ;  /* 0x001c600001be7983 */ /* 0x002ee80000300a00 */
[----:B------:R-:W3:Y:S04]  /*173f0*/  LDL.LU.64 R188, [R1+0x1c58] ;  /* 0x001c580001bc7983 */ /* 0x000ee80000300a00 */
[----:B------:R-:W-:Y:S04]  /*17400*/  STL.64 [R1+0x290], R240 ;  /* 0x000290f001007387 */ /* 0x000fe80000100a00 */
[----:B------:R1:W-:Y:S04]  /*17410*/  STL.64 [R1+0x298], R242 ;  /* 0x000298f201007387 */ /* 0x0003e80000100a00 */
[----:B-1----:R-:W3:Y:S04]  /*17420*/  LDL.LU.64 R242, [R1+0x1c50] ;  /* 0x001c500001f27983 */ /* 0x002ee80000300a00 */
[----:B------:R-:W3:Y:S04]  /*17430*/  LDL.LU.64 R240, [R1+0x1c48] ;  /* 0x001c480001f07983 */ /* 0x000ee80000300a00 */
[----:B------:R-:W-:Y:S04]  /*17440*/  STL.64 [R1+0x280], R244 ;  /* 0x000280f401007387 */ /* 0x000fe80000100a00 */
[----:B------:R1:W-:Y:S04]  /*17450*/  STL.64 [R1+0x288], R246 ;  /* 0x000288f601007387 */ /* 0x0003e80000100a00 */
[----:B-1----:R-:W3:Y:S04]  /*17460*/  LDL.LU.64 R246, [R1+0x1c40] ;  /* 0x001c400001f67983 */ /* 0x002ee80000300a00 */
[----:B------:R-:W3:Y:S01]  /*17470*/  LDL.LU.64 R244, [R1+0x1c38] ;  /* 0x001c380001f47983 */ /* 0x000ee20000300a00 */
[C---:B------:R-:W-:Y:S08]  /*17480*/  HMMA.1688.F32.TF32 R88, R236.reuse, R34, R88 ;  /* 0x00000022ec58723c */ /* 0x040ff00000081058 */
[C---:B------:R-:W-:Y:S08]  /*17490*/  HMMA.1688.F32.TF32 R92, R236.reuse, R26, R92 ;  /* 0x0000001aec5c723c */ /* 0x040ff0000008105c */
[C---:B------:R-:W-:Y:S08]  /*174a0*/  HMMA.1688.F32.TF32 R116, R236.reuse, R22, R116 ;  /* 0x00000016ec74723c */ /* 0x040ff00000081074 */
[C---:B----4-:R-:W-:Y:S08]  /*174b0*/  HMMA.1688.F32.TF32 R84, R236.reuse, R78, R84 ;  /* 0x0000004eec54723c */ /* 0x050ff00000081054 */
[----:B------:R-:W-:Y:S08]  /*174c0*/  HMMA.1688.F32.TF32 R232, R236, R18, R232 ;  /* 0x00000012ece8723c */ /* 0x000ff000000810e8 */
[C---:B--2---:R-:W-:Y:S11]  /*174d0*/  HMMA.1688.F32.TF32 R180, R184.reuse, R78, R180 ;  /* 0x0000004eb8b4723c */ /* 0x044ff600000810b4 */
[----:B------:R-:W-:Y:S11]  /*174e0*/  @!UPT UIADD3 URZ, URZ, URZ, URZ ;  /* 0x0000003f3f3ff290 */ /* 0x000ff6000fffe03f */
[----:B------:R-:W-:Y:S01]  /*174f0*/  @!UPT UIADD3 URZ, URZ, URZ, URZ ;  /* 0x0000003f3f3ff290 */ /* 0x000fe2000fffe03f */
[----:B------:R3:W-:Y:S01]  /*17500*/  STL.64 [R1+0x278], R182 ;  /* 0x000278b601007387 */ /* 0x0007e20000100a00 */
[----:B------:R-:W-:Y:S02]  /*17510*/  IMAD.MOV.U32 R72, RZ, RZ, R180 ;  /* 0x000000ffff487224 */ /* 0x000fe400078e00b4 */
[----:B------:R-:W-:Y:S02]  /*17520*/  IMAD.MOV.U32 R73, RZ, RZ, R181 ;  /* 0x000000ffff497224 */ /* 0x000fe400078e00b5 */
[C---:B---3--:R-:W-:Y:S03]  /*17530*/  HMMA.1688.F32.TF32 R180, R184.reuse, R26, R240 ;  /* 0x0000001ab8b4723c */ /* 0x048fe600000810f0 */
[----:B------:R1:W-:Y:S05]  /*17540*/  STL [R1+0x1bd4], R73 ;  /* 0x001bd44901007387 */ /* 0x0003ea0000100800 */
[C---:B------:R-:W-:Y:S01]  /*17550*/  HMMA.1688.F32.TF32 R244, R184.reuse, R34, R244 ;  /* 0x00000022b8f4723c */ /* 0x040fe200000810f4 */
[----:B------:R2:W-:Y:S11]  /*17560*/  STL [R1+0x1bd0], R72 ;  /* 0x001bd04801007387 */ /* 0x0005f60000100800 */
[----:B------:R-:W-:Y:S04]  /*17570*/  @!UPT UIADD3 URZ, URZ, URZ, URZ ;  /* 0x0000003f3f3ff290 */ /* 0x000fe8000fffe03f */
[----:B-1----:R-:W-:Y:S01]  /*17580*/  IMAD.MOV.U32 R73, RZ, RZ, R182 ;  /* 0x000000ffff497224 */ /* 0x002fe200078e00b6 */
[----:B--2---:R-:W-:Y:S01]  /*17590*/  MOV R72, R183 ;  /* 0x000000b700487202 */ /* 0x004fe20000000f00 */
[C---:B------:R-:W-:Y:S05]  /*175a0*/  HMMA.1688.F32.TF32 R188, R184.reuse, R22, R188 ;  /* 0x00000016b8bc723c */ /* 0x040fea00000810bc */
[----:B------:R-:W-:Y:S04]  /*175b0*/  STL.64 [R1+0x260], R244 ;  /* 0x000260f401007387 */ /* 0x000fe80000100a00 */
[----:B------:R-:W-:Y:S04]  /*175c0*/  STL.64 [R1+0x268], R246 ;  /* 0x000268f601007387 */ /* 0x000fe80000100a00 */
[----:B------:R1:W-:Y:S02]  /*175d0*/  STL.64 [R1+0x250], R180 ;  /* 0x000250b401007387 */ /* 0x0003e40000100a00 */
[----:B-1----:R-:W-:Y:S08]  /*175e0*/  HMMA.1688.F32.TF32 R180, R184, R18, R224 ;  /* 0x00000012b8b4723c */ /* 0x002ff000000810e0 */
[----:B------:R-:W-:Y:S01]  /*175f0*/  HMMA.1688.F32.TF32 R240, R236, R70, R8 ;  /* 0x00000046ecf0723c */ /* 0x000fe20000081008 */
[----:B------:R-:W-:Y:S04]  /*17600*/  LDS R8, [R0+0x2200] ;  /* 0x0022000000087984 */ /* 0x000fe80000000800 */
[----:B------:R-:W-:Y:S04]  /*17610*/  LDS R10, [R0+0x3200] ;  /* 0x00320000000a7984 */ /* 0x000fe80000000800 */
[----:B------:R-:W-:Y:S04]  /*17620*/  LDS R9, [R3+0x2200] ;  /* 0x0022000003097984 */ /* 0x000fe80000000800 */
[----:B------:R-:W1:Y:S03]  /*17630*/  LDS R11, [R3+0x3200] ;  /* 0x00320000030b7984 */ /* 0x000e660000000800 */
[----:B------:R-:W-:Y:S01]  /*17640*/  IMAD.MOV.U32 R247, RZ, RZ, R181 ;  /* 0x000000fffff77224 */ /* 0x000fe200078e00b5 */
[----:B------:R-:W-:Y:S01]  /*17650*/  MOV R244, R180 ;  /* 0x000000b400f47202 */ /* 0x000fe20000000f00 */
[----:B------:R-:W-:-:S02]  /*17660*/  IMAD.MOV.U32 R246, RZ, RZ, R182 ;  /* 0x000000fffff67224 */ /* 0x000fc400078e00b6 */
[----:B------:R-:W-:Y:S02]  /*17670*/  IMAD.MOV.U32 R245, RZ, RZ, R183 ;  /* 0x000000fffff57224 */ /* 0x000fe400078e00b7 */
[C---:B------:R-:W-:Y:S01]  /*17680*/  HMMA.1688.F32.TF32 R180, R236.reuse, R74, R228 ;  /* 0x0000004aecb4723c */ /* 0x040fe200000810e4 */
[----:B------:R-:W-:Y:S04]  /*17690*/  STL.64 [R1+0x240], R188 ;  /* 0x000240bc01007387 */ /* 0x000fe80000100a00 */
[----:B------:R2:W-:Y:S04]  /*176a0*/  STL.64 [R1+0x248], R190 ;  /* 0x000248be01007387 */ /* 0x0005e80000100a00 */
[----:B------:R-:W-:Y:S04]  /*176b0*/  LDS R228, [R0+0x2380] ;  /* 0x0023800000e47984 */ /* 0x000fe80000000800 */
[----:B------:R-:W-:Y:S01]  /*176c0*/  LDS R230, [R0+0x3380] ;  /* 0x0033800000e67984 */ /* 0x000fe20000000800 */
[----:B--2---:R-:W-:Y:S03]  /*176d0*/  HMMA.1688.F32.TF32 R188, R236, R82, R12 ;  /* 0x00000052ecbc723c */ /* 0x004fe6000008100c */
[----:B------:R-:W-:Y:S04]  /*176e0*/  LDS R236, [R0+0x2300] ;  /* 0x0023000000ec7984 */ /* 0x000fe80000000800 */
[----:B------:R-:W-:Y:S04]  /*176f0*/  LDS R238, [R0+0x3300] ;  /* 0x0033000000ee7984 */ /* 0x000fe80000000800 */
[----:B------:R-:W-:Y:S04]  /*17700*/  STL.64 [R1], R180 ;  /* 0x000000b401007387 */ /* 0x000fe80000100a00 */
        /* <DEDUP_REMOVED lines=9> */
[----:B-1----:R-:W-:Y:S03]  /*177a0*/  HMMA.1688.F32.TF32 R12, R8, R70, R216 ;  /* 0x00000046080c723c */ /* 0x002fe600000810d8 */
[----:B------:R-:W-:Y:S04]  /*177b0*/  STL [R1+0x1b80], R85 ;  /* 0x001b805501007387 */ /* 0x000fe80000100800 */
[----:B------:R-:W-:Y:S04]  /*177c0*/  STL [R1+0x1b7c], R86 ;  /* 0x001b7c5601007387 */ /* 0x000fe80000100800 */
[----:B------:R1:W-:Y:S01]  /*177d0*/  STL [R1+0x1b58], R87 ;  /* 0x001b585701007387 */ /* 0x0003e20000100800 */
[----:B------:R-:W-:-:S02]  /*177e0*/  IMAD.MOV.U32 R69, RZ, RZ, R182 ;  /* 0x000000ffff457224 */ /* 0x000fc400078e00b6 */
[----:B------:R-:W-:Y:S01]  /*177f0*/  IMAD.MOV.U32 R68, RZ, RZ, R183 ;  /* 0x000000ffff447224 */ /* 0x000fe200078e00b7 */
[----:B------:R-:W-:Y:S04]  /*17800*/  LDS R180, [R0+0x2280] ;  /* 0x0022800000b47984 */ /* 0x000fe80000000800 */
[----:B------:R-:W-:Y:S01]  /*17810*/  LDS R181, [R3+0x2280] ;  /* 0x0022800003b57984 */ /* 0x000fe20000000800 */
[----:B-1----:R-:W-:Y:S03]  /*17820*/  HMMA.1688.F32.TF32 R84, R8, R74, R220 ;  /* 0x0000004a0854723c */ /* 0x002fe600000810dc */
[----:B------:R-:W-:Y:S04]  /*17830*/  STL [R1+0x1b94], R88 ;  /* 0x001b945801007387 */ /* 0x000fe80000100800 */
[----:B------:R-:W-:Y:S04]  /*17840*/  STL [R1+0x1b90], R89 ;  /* 0x001b905901007387 */ /* 0x000fe80000100800 */
[----:B------:R1:W-:Y:S04]  /*17850*/  STL [R1+0x1b8c], R90 ;  /* 0x001b8c5a01007387 */ /* 0x0003e80000100800 */
        /* <DEDUP_REMOVED lines=11> */
[----:B-1----:R-:W-:-:S03]  /*17910*/  IMAD.MOV.U32 R90, RZ, RZ, R12 ;  /* 0x000000ffff5a7224 */ /* 0x002fc600078e000c */
[----:B------:R-:W-:Y:S01]  /*17920*/  STL [R1+0x1bb4], R234 ;  /* 0x001bb4ea01007387 */ /* 0x000fe20000100800 */
[----:B--2---:R-:W-:-:S03]  /*17930*/  MOV R91, R13 ;  /* 0x0000000d005b7202 */ /* 0x004fc60000000f00 */
[----:B------:R-:W-:Y:S04]  /*17940*/  STL [R1+0x1b50], R235 ;  /* 0x001b50eb01007387 */ /* 0x000fe80000100800 */
[----:B------:R1:W-:Y:S04]  /*17950*/  STL.64 [R1+0x230], R84 ;  /* 0x0002305401007387 */ /* 0x0003e80000100a00 */
[----:B------:R-:W-:Y:S04]  /*17960*/  LDS R182, [R0+0x3280] ;  /* 0x0032800000b67984 */ /* 0x000fe80000000800 */
[----:B------:R-:W2:Y:S01]  /*17970*/  LDS R183, [R3+0x3280] ;  /* 0x0032800003b77984 */ /* 0x000ea20000000800 */
[----:B-1----:R-:W-:-:S03]  /*17980*/  IMAD.MOV.U32 R84, RZ, RZ, R14 ;  /* 0x000000ffff547224 */ /* 0x002fc600078e000e */
[----:B------:R-:W-:Y:S01]  /*17990*/  LDS R237, [R3+0x2300] ;  /* 0x0023000003ed7984 */ /* 0x000fe20000000800 */
[----:B------:R-:W-:Y:S02]  /*179a0*/  IMAD.MOV.U32 R85, RZ, RZ, R15 ;  /* 0x000000ffff557224 */ /* 0x000fe400078e000f */
[C---:B------:R-:W-:Y:S01]  /*179b0*/  HMMA.1688.F32.TF32 R12, R8.reuse, R82, R212 ;  /* 0x00000052080c723c */ /* 0x040fe200000810d4 */
[----:B------:R-:W1:Y:S04]  /*179c0*/  LDS R239, [R3+0x3300] ;  /* 0x0033000003ef7984 */ /* 0x000e680000000800 */
[----:B------:R-:W-:Y:S04]  /*179d0*/  LDS R229, [R3+0x2380] ;  /* 0x0023800003e57984 */ /* 0x000fe80000000800 */
[----:B------:R-:W3:Y:S11]  /*179e0*/  LDS R231, [R3+0x3380] ;  /* 0x0033800003e77984 */ /* 0x000ef60000000800 */
[----:B------:R-:W-:Y:S04]  /*179f0*/  @!UPT UIADD3 URZ, URZ, URZ, URZ ;  /* 0x0000003f3f3ff290 */ /* 0x000fe8000fffe03f */
[----:B------:R-:W-:Y:S01]  /*17a00*/  IMAD.MOV.U32 R93, RZ, RZ, R12 ;  /* 0x000000ffff5d7224 */ /* 0x000fe200078e000c */
[----:B------:R-:W-:Y:S01]  /*17a10*/  MOV R94, R13 ;  /* 0x0000000d005e7202 */ /* 0x000fe20000000f00 */
[----:B------:R-:W-:Y:S02]  /*17a20*/  IMAD.MOV.U32 R88, RZ, RZ, R14 ;  /* 0x000000ffff587224 */ /* 0x000fe400078e000e */
[----:B------:R-:W-:Y:S02]  /*17a30*/  IMAD.MOV.U32 R89, RZ, RZ, R15 ;  /* 0x000000ffff597224 */ /* 0x000fe400078e000f */
[C---:B------:R-:W-:Y:S01]  /*17a40*/  HMMA.1688.F32.TF32 R12, R8.reuse, R78, R208 ;  /* 0x0000004e080c723c */ /* 0x040fe200000810d0 */
[----:B------:R4:W-:Y:S11]  /*17a50*/  STL.64 [R1+0x238], R86 ;  /* 0x0002385601007387 */ /* 0x0009f60000100a00 */
[----:B------:R-:W-:Y:S11]  /*17a60*/  @!UPT UIADD3 URZ, URZ, URZ, URZ ;  /* 0x0000003f3f3ff290 */ /* 0x000ff6000fffe03f */
[----:B------:R-:W-:Y:S01]  /*17a70*/  @!UPT UIADD3 URZ, URZ, URZ, URZ ;  /* 0x0000003f3f3ff290 */ /* 0x000fe2000fffe03f */
[----:B----4-:R-:W-:Y:S01]  /*17a80*/  IMAD.MOV.U32 R86, RZ, RZ, R12 ;  /* 0x000000ffff567224 */ /* 0x010fe200078e000c */
        /* <DEDUP_REMOVED lines=17> */
[C---:B------:R-:W-:Y:S08]  /*17ba0*/  HMMA.1688.F32.TF32 R12, R8.reuse, R22, R196 ;  /* 0x00000016080c723c */ /* 0x040ff000000810c4 */
[----:B------:R-:W-:Y:S11]  /*17bb0*/  HMMA.1688.F32.TF32 R8, R8, R18, R192 ;  /* 0x000000120808723c */ /* 0x000ff600000810c0 */
[----:B------:R-:W-:Y:S11]  /*17bc0*/  @!UPT UIADD3 URZ, URZ, URZ, URZ ;  /* 0x0000003f3f3ff290 */ /* 0x000ff6000fffe03f */
[----:B------:R-:W-:Y:S02]  /*17bd0*/  @!UPT UIADD3 URZ, URZ, URZ, URZ ;  /* 0x0000003f3f3ff290 */ /* 0x000fe4000fffe03f */
[----:B------:R-:W-:Y:S01]  /*17be0*/  IMAD.MOV.U32 R191, RZ, RZ, R8 ;  /* 0x000000ffffbf7224 */ /* 0x000fe200078e0008 */
[----:B------:R-:W-:Y:S01]  /*17bf0*/  MOV R240, R9 ;  /* 0x0000000900f07202 */ /* 0x000fe20000000f00 */
[----:B------:R-:W-:Y:S02]  /*17c00*/  IMAD.MOV.U32 R241, RZ, RZ, R10 ;  /* 0x000000fffff17224 */ /* 0x000fe400078e000a */
[----:B------:R-:W-:Y:S02]  /*17c10*/  IMAD.MOV.U32 R242, RZ, RZ, R11 ;  /* 0x000000fffff27224 */ /* 0x000fe400078e000b */
[C---:B--2---:R-:W-:Y:S11]  /*17c20*/  HMMA.1688.F32.TF32 R8, R180.reuse, R74, R112 ;  /* 0x0000004ab408723c */ /* 0x044ff60000081070 */
        /* <DEDUP_REMOVED lines=20> */
[----:B------:R-:W-:Y:S11]  /*17d70*/  HMMA.1688.F32.TF32 R8, R180, R78, R100 ;  /* 0x0000004eb408723c */ /* 0x000ff60000081064 */
[----:B------:R-:W-:Y:S11]  /*17d80*/  @!UPT UIADD3 URZ, URZ, URZ, URZ ;  /* 0x0000003f3f3ff290 */ /* 0x000ff6000fffe03f */
[----:B------:R-:W-:Y:S02]  /*17d90*/  @!UPT UIADD3 URZ, URZ, URZ, URZ ;  /* 0x0000003f3f3ff290 */ /* 0x000fe4000fffe03f */
[----:B------:R-:W-:Y:S01]  /*17da0*/  IMAD.MOV.U32 R243, RZ, RZ, R8 ;  /* 0x000000fffff37224 */ /* 0x000fe200078e0008 */
[----:B------:R-:W-:Y:S01]  /*17db0*/  MOV R87, R9 ;  /* 0x0000000900577202 */ /* 0x000fe20000000f00 */
[----:B------:R-:W-:Y:S02]  /*17dc0*/  IMAD.MOV.U32 R95, RZ, RZ, R10 ;  /* 0x000000ffff5f7224 */ /* 0x000fe400078e000a */
[----:B------:R-:W-:Y:S02]  /*17dd0*/  IMAD.MOV.U32 R235, RZ, RZ, R11 ;  /* 0x000000ffffeb7224 */ /* 0x000fe400078e000b */
[C---:B-1----:R-:W-:Y:S11]  /*17de0*/  HMMA.1688.F32.TF32 R8, R236.reuse, R74, R132 ;  /* 0x0000004aec08723c */ /* 0x042ff60000081084 */
[----:B------:R-:W-:Y:S11]  /*17df0*/  @!UPT UIADD3 URZ, URZ, URZ, URZ ;  /* 0x0000003f3f3ff290 */ /* 0x000ff6000fffe03f */
[----:B------:R-:W-:Y:S02]  /*17e00*/  @!UPT UIADD3 URZ, URZ, URZ, URZ ;  /* 0x0000003f3f3ff290 */ /* 0x000fe4000fffe03f */
[----:B------:R-:W-:Y:S01]  /*17e10*/  IMAD.MOV.U32 R81, RZ, RZ, R8 ;  /* 0x000000ffff517224 */ /* 0x000fe200078e0008 */
[----:B------:R-:W-:Y:S01]  /*17e20*/  MOV R80, R9 ;  /* 0x0000000900507202 */ /* 0x000fe20000000f00 */
[----:B------:R-:W-:Y:S02]  /*17e30*/  IMAD.MOV.U32 R77, RZ, RZ, R10 ;  /* 0x000000ffff4d7224 */ /* 0x000fe400078e000a */
[----:B------:R-:W-:Y:S02]  /*17e40*/  IMAD.MOV.U32 R76, RZ, RZ, R11 ;  /* 0x000000ffff4c7224 */ /* 0x000fe400078e000b */
[----:B------:R-:W-:Y:S08]  /*17e50*/  HMMA.1688.F32.TF32 R8, R236, R70, R136 ;  /* 0x00000046ec08723c */ /* 0x000ff00000081088 */
[----:B------:R-:W-:Y:S11]  /*17e60*/  HMMA.1688.F32.TF32 R184, R180, R22, R120 ;  /* 0x00000016b4b8723c */ /* 0x000ff60000081078 */
[----:B------:R-:W-:Y:S05]  /*17e70*/  @!UPT UIADD3 URZ, URZ, URZ, URZ ;  /* 0x0000003f3f3ff290 */ /* 0x000fea000fffe03f */
[----:B------:R-:W-:Y:S01]  /*17e80*/  IMAD.MOV.U32 R123, RZ, RZ, R8 ;  /* 0x000000ffff7b7224 */ /* 0x000fe200078e0008 */
[----:B------:R-:W-:Y:S01]  /*17e90*/  MOV R122, R9 ;  /* 0x00000009007a7202 */ /* 0x000fe20000000f00 */
[----:B------:R-:W-:Y:S02]  /*17ea0*/  IMAD.MOV.U32 R121, RZ, RZ, R10 ;  /* 0x000000ffff797224 */ /* 0x000fe400078e000a */
[----:B------:R-:W-:Y:S02]  /*17eb0*/  IMAD.MOV.U32 R120, RZ, RZ, R11 ;  /* 0x000000ffff787224 */ /* 0x000fe400078e000b */
[----:B------:R-:W-:Y:S08]  /*17ec0*/  HMMA.1688.F32.TF32 R8, R236, R82, R140 ;  /* 0x00000052ec08723c */ /* 0x000ff0000008108c */
[C---:B------:R-:W-:Y:S08]  /*17ed0*/  HMMA.1688.F32.TF32 R196, R180.reuse, R34, R64 ;  /* 0x00000022b4c4723c */ /* 0x040ff00000081040 */
[C---:B------:R-:W-:Y:S01]  /*17ee0*/  HMMA.1688.F32.TF32 R192, R180.reuse, R26, R60 ;  /* 0x0000001ab4c0723c */ /* 0x040fe2000008103c */
[----:B------:R-:W-:Y:S01]  /*17ef0*/  STL [R1+0x1bcc], R85 ;  /* 0x001bcc5501007387 */ /* 0x000fe20000100800 */
[----:B------:R-:W-:Y:S01]  /*17f00*/  IMAD.MOV.U32 R100, RZ, RZ, R178 ;  /* 0x000000ffff647224 */ /* 0x000fe200078e00b2 */
[----:B------:R-:W-:Y:S01]  /*17f10*/  MOV R101, R179 ;  /* 0x000000b300657202 */ /* 0x000fe20000000f00 */
[----:B------:R-:W-:Y:S01]  /*17f20*/  IMAD.MOV.U32 R102, RZ, RZ, R172 ;  /* 0x000000ffff667224 */ /* 0x000fe200078e00ac */
[----:B------:R-:W-:Y:S03]  /*17f30*/  LDS R64, [R0+0x4000] ;  /* 0x0040000000407984 */ /* 0x000fe60000000800 */
[----:B------:R-:W-:Y:S01]  /*17f40*/  HMMA.1688.F32.TF32 R180, R180, R18, R124 ;  /* 0x00000012b4b4723c */ /* 0x000fe2000008107c */
[----:B------:R-:W-:Y:S01]  /*17f50*/  IMAD.MOV.U32 R103, RZ, RZ, R173 ;  /* 0x000000ffff677224 */ /* 0x000fe200078e00ad */
[----:B------:R-:W-:Y:S04]  /*17f60*/  LDS R66, [R0+0x5000] ;  /* 0x0050000000427984 */ /* 0x000fe80000000800 */
[----:B------:R-:W-:Y:S01]  /*17f70*/  LDS R65, [R3+0x4000] ;  /* 0x0040000003417984 */ /* 0x000fe20000000800 */
[----:B------:R-:W-:Y:S01]  /*17f80*/  IMAD.MOV.U32 R127, RZ, RZ, R8 ;  /* 0x000000ffff7f7224 */ /* 0x000fe200078e0008 */
[----:B------:R-:W-:Y:S01]  /*17f90*/  MOV R126, R9 ;  /* 0x00000009007e7202 */ /* 0x000fe20000000f00 */
[----:B------:R-:W-:Y:S01]  /*17fa0*/  IMAD.MOV.U32 R125, RZ, RZ, R10 ;  /* 0x000000ffff7d7224 */ /* 0x000fe200078e000a */
[----:B------:R-:W-:Y:S01]  /*17fb0*/  LDS R67, [R3+0x5000] ;  /* 0x0050000003437984 */ /* 0x000fe20000000800 */
[----:B------:R-:W-:-:S02]  /*17fc0*/  IMAD.MOV.U32 R124, RZ, RZ, R11 ;  /* 0x000000ffff7c7224 */ /* 0x000fc400078e000b */
[----:B------:R-:W-:Y:S01]  /*17fd0*/  HMMA.1688.F32.TF32 R8, R236, R78, R144 ;  /* 0x0000004eec08723c */ /* 0x000fe20000081090 */
[----:B------:R1:W-:Y:S04]  /*17fe0*/  STL [R1+0x1bc8], R84 ;  /* 0x001bc85401007387 */ /* 0x0003e80000100800 */
[----:B------:R2:W-:Y:S03]  /*17ff0*/  STL [R1+0x1bc4], R91 ;  /* 0x001bc45b01007387 */ /* 0x0005e60000100800 */
[C---:B---3--:R-:W-:Y:S01]  /*18000*/  HMMA.1688.F32.TF32 R220, R228.reuse, R26, R4 ;  /* 0x0000001ae4dc723c */ /* 0x048fe20000081004 */
[----:B------:R-:W-:Y:S04]  /*18010*/  LDS R60, [R0+0x4080] ;  /* 0x00408000003c7984 */ /* 0x000fe80000000800 */
[----:B------:R-:W-:Y:S03]  /*18020*/  LDS R62, [R0+0x5080] ;  /* 0x00508000003e7984 */ /* 0x000fe60000000800 */
[----:B------:R-:W-:Y:S01]  /*18030*/  HMMA.1688.F32.TF32 R216, R228, R34, R128 ;  /* 0x00000022e4d8723c */ /* 0x000fe20000081080 */
[----:B------:R-:W-:Y:S04]  /*18040*/  LDS R61, [R3+0x4080] ;  /* 0x00408000033d7984 */ /* 0x000fe80000000800 */
[----:B------:R-:W-:Y:S03]  /*18050*/  LDS R63, [R3+0x5080] ;  /* 0x00508000033f7984 */ /* 0x000fe60000000800 */
[----:B------:R-:W-:Y:S01]  /*18060*/  IMAD.MOV.U32 R135, RZ, RZ, R8 ;  /* 0x000000ffff877224 */ /* 0x000fe200078e0008 */
[----:B------:R-:W-:Y:S01]  /*18070*/  MOV R134, R9 ;  /* 0x0000000900867202 */ /* 0x000fe20000000f00 */
[----:B------:R-:W-:-:S02]  /*18080*/  IMAD.MOV.U32 R133, RZ, RZ, R10 ;  /* 0x000000ffff857224 */ /* 0x000fc400078e000a */
[----:B------:R-:W-:Y:S02]  /*18090*/  IMAD.MOV.U32 R132, RZ, RZ, R11 ;  /* 0x000000ffff847224 */ /* 0x000fe400078e000b */
[----:B------:R-:W-:Y:S01]  /*180a0*/  HMMA.1688.F32.TF32 R8, R236, R34, R148 ;  /* 0x00000022ec08723c */ /* 0x000fe20000081094 */
[----:B------:R3:W-:Y:S04]  /*180b0*/  STL [R1+0x1bc0], R90 ;  /* 0x001bc05a01007387 */ /* 0x0007e80000100800 */
[----:B------:R-:W4:Y:S02]  /*180c0*/  LDL.LU R178, [R1+0x1c30] ;  /* 0x001c300001b27983 */ /* 0x000f240000300800 */
[----:B------:R-:W-:Y:S02]  /*180d0*/  IMAD.MOV.U32 R148, RZ, RZ, R174 ;  /* 0x000000ffff947224 */ /* 0x000fe400078e00ae */
[----:B------:R-:W4:Y:S01]  /*180e0*/  LDL.LU R179, [R1+0x1c2c] ;  /* 0x001c2c0001b37983 */ /* 0x000f220000300800 */
[----:B------:R-:W-:-:S03]  /*180f0*/  MOV R149, R168 ;  /* 0x000000a800957202 */ /* 0x000fc60000000f00 */
[----:B------:R-:W2:Y:S01]  /*18100*/  LDL.LU R172, [R1+0x1c28] ;  /* 0x001c280001ac7983 */ /* 0x000ea20000300800 */
[----:B------:R-:W-:-:S03]  /*18110*/  IMAD.MOV.U32 R150, RZ, RZ, R169 ;  /* 0x000000ffff967224 */ /* 0x000fc600078e00a9 */
[----:B------:R-:W2:Y:S01]  /*18120*/  LDL.LU R173, [R1+0x1c24] ;  /* 0x001c240001ad7983 */ /* 0x000ea20000300800 */
[----:B------:R-:W-:-:S03]  /*18130*/  IMAD.MOV.U32 R151, RZ, RZ, R160 ;  /* 0x000000ffff977224 */ /* 0x000fc600078e00a0 */
[----:B------:R-:W2:Y:S03]  /*18140*/  LDL.LU R174, [R1+0x1c20] ;  /* 0x001c200001ae7983 */ /* 0x000ea60000300800 */
[----:B------:R-:W-:Y:S01]  /*18150*/  IMAD.MOV.U32 R139, RZ, RZ, R8 ;  /* 0x000000ffff8b7224 */ /* 0x000fe200078e0008 */
[----:B------:R-:W-:Y:S01]  /*18160*/  MOV R138, R9 ;  /* 0x00000009008a7202 */ /* 0x000fe20000000f00 */
[----:B------:R-:W-:Y:S01]  /*18170*/  IMAD.MOV.U32 R137, RZ, RZ, R10 ;  /* 0x000000ffff897224 */ /* 0x000fe200078e000a */
[----:B------:R-:W2:Y:S01]  /*18180*/  LDL.LU R168, [R1+0x1c1c] ;  /* 0x001c1c0001a87983 */ /* 0x000ea20000300800 */
[----:B------:R-:W-:Y:S02]  /*18190*/  IMAD.MOV.U32 R136, RZ, RZ, R11 ;  /* 0x000000ffff887224 */ /* 0x000fe400078e000b */
[----:B------:R-:W-:Y:S01]  /*181a0*/  HMMA.1688.F32.TF32 R8, R236, R26, R152 ;  /* 0x0000001aec08723c */ /* 0x000fe20000081098 */
[----:B------:R-:W2:Y:S04]  /*181b0*/  LDL.LU R169, [R1+0x1c18] ;  /* 0x001c180001a97983 */ /* 0x000ea80000300800 */
[----:B------:R-:W2:Y:S02]  /*181c0*/  LDL.LU R160, [R1+0x1c14] ;  /* 0x001c140001a07983 */ /* 0x000ea40000300800 */
[----:B------:R-:W-:Y:S01]  /*181d0*/  IMAD.MOV.U32 R152, RZ, RZ, R161 ;  /* 0x000000ffff987224 */ /* 0x000fe200078e00a1 */
[----:B------:R-:W-:Y:S01]  /*181e0*/  MOV R153, R162 ;  /* 0x000000a200997202 */ /* 0x000fe20000000f00 */
[----:B------:R-:W2:Y:S01]  /*181f0*/  LDL.LU R161, [R1+0x1c10] ;  /* 0x001c100001a17983 */ /* 0x000ea20000300800 */
[----:B------:R-:W-:-:S03]  /*18200*/  IMAD.MOV.U32 R154, RZ, RZ, R163 ;  /* 0x000000ffff9a7224 */ /* 0x000fc600078e00a3 */
[----:B------:R-:W2:Y:S04]  /*18210*/  LDL.LU R162, [R1+0x1c0c] ;  /* 0x001c0c0001a27983 */ /* 0x000ea80000300800 */
[----:B------:R-:W2:Y:S01]  /*18220*/  LDL.LU R163, [R1+0x1c08] ;  /* 0x001c080001a37983 */ /* 0x000ea20000300800 */
[----:B------:R-:W-:-:S03]  /*18230*/  IMAD.MOV.U32 R155, RZ, RZ, R164 ;  /* 0x000000ffff9b7224 */ /* 0x000fc600078e00a4 */
[----:B------:R-:W3:Y:S03]  /*18240*/  LDL.LU R164, [R1+0x1c04] ;  /* 0x001c040001a47983 */ /* 0x000ee60000300800 */
[----:B------:R-:W-:Y:S01]  /*18250*/  IMAD.MOV.U32 R143, RZ, RZ, R8 ;  /* 0x000000ffff8f7224 */ /* 0x000fe200078e0008 */
[----:B------:R-:W-:Y:S01]  /*18260*/  MOV R142, R9 ;  /* 0x00000009008e7202 */ /* 0x000fe20000000f00 */
[----:B------:R-:W-:Y:S02]  /*18270*/  IMAD.MOV.U32 R141, RZ, RZ, R10 ;  /* 0x000000ffff8d7224 */ /* 0x000fe400078e000a */
[----:B------:R-:W-:Y:S02]  /*18280*/  IMAD.MOV.U32 R140, RZ, RZ, R11 ;  /* 0x000000ffff8c7224 */ /* 0x000fe400078e000b */
[----:B------:R-:W-:Y:S07]  /*18290*/  HMMA.1688.F32.TF32 R8, R236, R22, R156 ;  /* 0x00000016ec08723c */ /* 0x000fee000008109c */
[----:B------:R-:W-:Y:S01]  /*182a0*/  IMAD.MOV.U32 R156, RZ, RZ, R165 ;  /* 0x000000ffff9c7224 */ /* 0x000fe200078e00a5 */
[----:B------:R-:W-:Y:S01]  /*182b0*/  MOV R157, R166 ;  /* 0x000000a6009d7202 */ /* 0x000fe20000000f00 */
[----:B------:R-:W3:Y:S01]  /*182c0*/  LDL.LU R165, [R1+0x1c00] ;  /* 0x001c000001a57983 */ /* 0x000ee20000300800 */
[----:B------:R-:W-:-:S02]  /*182d0*/  IMAD.MOV.U32 R158, RZ, RZ, R167 ;  /* 0x000000ffff9e7224 */ /* 0x000fc400078e00a7 */
[----:B------:R-:W-:Y:S01]  /*182e0*/  IMAD.MOV.U32 R159, RZ, RZ, R170 ;  /* 0x000000ffff9f7224 */ /* 0x000fe200078e00aa */
[----:B------:R-:W3:Y:S04]  /*182f0*/  LDL.LU R166, [R1+0x1bfc] ;  /* 0x001bfc0001a67983 */ /* 0x000ee80000300800 */
[----:B------:R-:W3:Y:S04]  /*18300*/  LDL.LU R167, [R1+0x1bf8] ;  /* 0x001bf80001a77983 */ /* 0x000ee80000300800 */
[----:B------:R-:W4:Y:S01]  /*18310*/  LDL.LU R170, [R1+0x1bf4] ;  /* 0x001bf40001aa7983 */ /* 0x000f220000300800 */
[----:B--2---:R-:W-:Y:S07]  /*18320*/  HMMA.1688.F32.TF32 R236, R236, R18, R160 ;  /* 0x00000012ecec723c */ /* 0x004fee00000810a0 */
[----:B------:R-:W-:Y:S01]  /*18330*/  IMAD.MOV.U32 R160, RZ, RZ, R171 ;  /* 0x000000ffffa07224 */ /* 0x000fe200078e00ab */
[----:B------:R-:W-:Y:S01]  /*18340*/  MOV R161, R175 ;  /* 0x000000af00a17202 */ /* 0x000fe20000000f00 */
[----:B------:R-:W2:Y:S01]  /*18350*/  LDL.LU R171, [R1+0x1bf0] ;  /* 0x001bf00001ab7983 */ /* 0x000ea20000300800 */
[----:B------:R-:W-:-:S03]  /*18360*/  IMAD.MOV.U32 R162, RZ, RZ, R252 ;  /* 0x000000ffffa27224 */ /* 0x000fc600078e00fc */
[----:B------:R-:W2:Y:S04]  /*18370*/  LDL.LU R175, [R1+0x1bec] ;  /* 0x001bec0001af7983 */ /* 0x000ea80000300800 */
[----:B------:R-:W2:Y:S01]  /*18380*/  LDL.LU R252, [R1+0x1be8] ;  /* 0x001be80001fc7983 */ /* 0x000ea20000300800 */
[----:B------:R-:W-:Y:S01]  /*18390*/  IMAD.MOV.U32 R147, RZ, RZ, R8 ;  /* 0x000000ffff937224 */ /* 0x000fe200078e0008 */
[----:B------:R-:W-:Y:S01]  /*183a0*/  MOV R146, R9 ;  /* 0x0000000900927202 */ /* 0x000fe20000000f00 */
[----:B------:R-:W-:Y:S02]  /*183b0*/  IMAD.MOV.U32 R145, RZ, RZ, R10 ;  /* 0x000000ffff917224 */ /* 0x000fe400078e000a */
[----:B------:R-:W-:Y:S02]  /*183c0*/  IMAD.MOV.U32 R144, RZ, RZ, R11 ;  /* 0x000000ffff907224 */ /* 0x000fe400078e000b */
[----:B------:R-:W-:Y:S01]  /*183d0*/  IMAD.MOV.U32 R163, RZ, RZ, R33 ;  /* 0x000000ffffa37224 */ /* 0x000fe200078e0021 */
[C---:B---3--:R-:W-:Y:S07]  /*183e0*/  HMMA.1688.F32.TF32 R200, R228.reuse, R74, R164 ;  /* 0x0000004ae4c8723c */ /* 0x048fee00000810a4 */
[----:B------:R-:W-:Y:S01]  /*183f0*/  IMAD.MOV.U32 R164, RZ, RZ, R32 ;  /* 0x000000ffffa47224 */ /* 0x000fe200078e0020 */
[----:B------:R-:W-:Y:S01]  /*18400*/  HMMA.1688.F32.TF32 R224, R228, R22, R28 ;  /* 0x00000016e4e0723c */ /* 0x000fe2000008101c */
[----:B------:R-:W-:Y:S01]  /*18410*/  MOV R165, R25 ;  /* 0x0000001900a57202 */ /* 0x000fe20000000f00 */
[----:B------:R-:W-:-:S02]  /*18420*/  IMAD.MOV.U32 R166, RZ, RZ, R24 ;  /* 0x000000ffffa67224 */ /* 0x000fc400078e0018 */
[----:B------:R-:W-:Y:S01]  /*18430*/  IMAD.MOV.U32 R167, RZ, RZ, R21 ;  /* 0x000000ffffa77224 */ /* 0x000fe200078e0015 */
[----:B-1----:R-:W-:-:S03]  /*18440*/  MOV R84, R13 ;  /* 0x0000000d00547202 */ /* 0x002fc60000000f00 */
[----:B----4-:R-:W-:Y:S01]  /*18450*/  HMMA.1688.F32.TF32 R212, R228, R78, R176 ;  /* 0x0000004ee4d4723c */ /* 0x010fe200000810b0 */
[----:B------:R-:W-:Y:S02]  /*18460*/  IMAD.MOV.U32 R85, RZ, RZ, R12 ;  /* 0x000000ffff557224 */ /* 0x000fe400078e000c */
[----:B------:R-:W-:Y:S02]  /*18470*/  IMAD.MOV.U32 R91, RZ, RZ, R14 ;  /* 0x000000ffff5b7224 */ /* 0x000fe400078e000e */
[----:B------:R-:W-:-:S03]  /*18480*/  IMAD.MOV.U32 R90, RZ, RZ, R15 ;  /* 0x000000ffff5a7224 */ /* 0x000fc600078e000f */
[----:B--2---:R-:W-:Y:S01]  /*18490*/  HMMA.1688.F32.TF32 R204, R228, R70, R168 ;  /* 0x00000046e4cc723c */ /* 0x004fe200000810a8 */
[----:B------:R-:W-:Y:S04]  /*184a0*/  LDS R70, [R0+0x5100] ;  /* 0x0051000000467984 */ /* 0x000fe80000000800 */
[----:B------:R-:W-:Y:S02]  /*184b0*/  LDS R71, [R3+0x5100] ;  /* 0x0051000003477984 */ /* 0x000fe40000000800 */
[----:B------:R-:W-:Y:S01]  /*184c0*/  IMAD.MOV.U32 R171, RZ, RZ, R2 ;  /* 0x000000ffffab7224 */ /* 0x000fe200078e0002 */
[----:B------:R-:W-:-:S05]  /*184d0*/  LOP3.LUT R2, R252, 0x40, RZ, 0x3c, !PT ;  /* 0x00000040fc027812 */ /* 0x000fca00078e3cff */
[----:B------:R-:W1:Y:S04]  /*184e0*/  LDSM.16.M88.4 R8, [R2+0x20000] ;  /* 0x020000000208783b */ /* 0x000e680000000200 */
[----:B------:R-:W2:Y:S04]  /*184f0*/  LDSM.16.M88.4 R4, [R2+0x22000] ;  /* 0x022000000204783b */ /* 0x000ea80000000200 */
[----:B------:R-:W3:Y:S01]  /*18500*/  LDSM.16.M88.4 R32, [R2+0x24000] ;  /* 0x024000000220783b */ /* 0x000ee20000000200 */
[----:B------:R-:W-:-:S03]  /*18510*/  IMAD.MOV.U32 R168, RZ, RZ, R20 ;  /* 0x000000ffffa87224 */ /* 0x000fc600078e0014 */
[----:B------:R-:W4:Y:S01]  /*18520*/  LDSM.16.M88.4 R28, [R2+0x26000] ;  /* 0x02600000021c783b */ /* 0x000f220000000200 */
[C---:B------:R-:W-:Y:S03]  /*18530*/  HMMA.1688.F32.TF32 R208, R228.reuse, R82, R172 ;  /* 0x00000052e4d0723c */ /* 0x040fe600000810ac */
[----:B------:R-:W3:Y:S01]  /*18540*/  LDSM.16.M88.4 R24, [R2+0x28000] ;  /* 0x028000000218783b */ /* 0x000ee20000000200 */
[----:B------:R-:W-:Y:S01]  /*18550*/  MOV R169, R17 ;  /* 0x0000001100a97202 */ /* 0x000fe20000000f00 */
[----:B------:R-:W-:Y:S02]  /*18560*/  IMAD.MOV.U32 R170, RZ, RZ, R16 ;  /* 0x000000ffffaa7224 */ /* 0x000fe400078e0010 */
[----:B------:R-:W4:Y:S01]  /*18570*/  LDSM.16.M88.4 R20, [R2+0x2a000] ;  /* 0x02a000000214783b */ /* 0x000f220000000200 */
[----:B------:R-:W-:Y:S03]  /*18580*/  HMMA.1688.F32.TF32 R228, R228, R18, R96 ;  /* 0x00000012e4e4723c */ /* 0x000fe60000081060 */
[----:B------:R-:W4:Y:S04]  /*18590*/  LDSM.16.M88.4 R16, [R2+0x2c000] ;  /* 0x02c000000210783b */ /* 0x000f280000000200 */
[----:B------:R-:W4:Y:S04]  /*185a0*/  LDSM.16.M88.4 R12, [R2+0x2e000] ;  /* 0x02e00000020c783b */ /* 0x000f280000000200 */
[----:B------:R-:W-:Y:S01]  /*185b0*/  STL [R1+0x1a34], R252 ;  /* 0x001a34fc01007387 */ /* 0x000fe20000100800 */
[C---:B-1----:R-:W-:Y:S08]  /*185c0*/  HMMA.1688.F32.TF32 R168, R64.reuse, R8, R168 ;  /* 0x0000000840a8723c */ /* 0x042ff000000810a8 */
[C---:B--2---:R-:W-:Y:S01]  /*185d0*/  HMMA.1688.F32.TF32 R128, R64.reuse, R4, R164 ;  /* 0x000000044080723c */ /* 0x044fe200000810a4 */
[----:B------:R-:W-:Y:S07]  /*185e0*/  STL [R1+0x1afc], R6 ;  /* 0x001afc0601007387 */ /* 0x000fee0000100800 */
[C---:B---3--:R-:W-:Y:S01]  /*185f0*/  HMMA.1688.F32.TF32 R96, R64.reuse, R32, R160 ;  /* 0x000000204060723c */ /* 0x048fe200000810a0 */
[----:B------:R-:W-:Y:S04]  /*18600*/  STL [R1+0x1af8], R7 ;  /* 0x001af80701007387 */ /* 0x000fe80000100800 */
[----:B------:R-:W-:Y:S04]  /*18610*/  STL [R1+0x1af0], R34 ;  /* 0x001af02201007387 */ /* 0x000fe80000100800 */
[----:B------:R-:W-:Y:S04]  /*18620*/  STL [R1+0x1aec], R35 ;  /* 0x001aec2301007387 */ /* 0x000fe80000100800 */
[----:B----4-:R-:W-:Y:S04]  /*18630*/  STL [R1+0x1af4], R30 ;  /* 0x001af41e01007387 */ /* 0x010fe80000100800 */
        /* <DEDUP_REMOVED lines=10> */
[----:B------:R-:W-:Y:S04]  /*186e0*/  STL.64 [R1+0xd0], R168 ;  /* 0x0000d0a801007387 */ /* 0x000fe80000100a00 */
[----:B------:R-:W-:Y:S04]  /*186f0*/  STL.64 [R1+0xd8], R170 ;  /* 0x0000d8aa01007387 */ /* 0x000fe80000100a00 */
[----:B------:R-:W-:Y:S04]  /*18700*/  STL.64 [R1+0xc0], R128 ;  /* 0x0000c08001007387 */ /* 0x000fe80000100a00 */
[----:B------:R-:W-:Y:S04]  /*18710*/  STL.64 [R1+0xc8], R130 ;  /* 0x0000c88201007387 */ /* 0x000fe80000100a00 */
[----:B------:R-:W-:Y:S04]  /*18720*/  STL.64 [R1+0xb0], R96 ;  /* 0x0000b06001007387 */ /* 0x000fe80000100a00 */
[----:B------:R1:W-:Y:S02]  /*18730*/  STL.64 [R1+0xb8], R98 ;  /* 0x0000b86201007387 */ /* 0x0003e40000100a00 */
[C---:B-1----:R-:W-:Y:S08]  /*18740*/  HMMA.1688.F32.TF32 R96, R64.reuse, R20, R148 ;  /* 0x000000144060723c */ /* 0x042ff00000081094 */
[C---:B------:R-:W-:Y:S08]  /*18750*/  HMMA.1688.F32.TF32 R156, R64.reuse, R28, R156 ;  /* 0x0000001c409c723c */ /* 0x040ff0000008109c */
[----:B------:R-:W-:Y:S08]  /*18760*/  HMMA.1688.F32.TF32 R128, R64, R24, R152 ;  /* 0x000000184080723c */ /* 0x000ff00000081098 */
[----:B------:R-:W-:Y:S01]  /*18770*/  IMAD.MOV.U32 R14, RZ, RZ, R96 ;  /* 0x000000ffff0e7224 */ /* 0x000fe200078e0060 */
[----:B------:R-:W-:Y:S01]  /*18780*/  MOV R15, R97 ;  /* 0x00000061000f7202 */ /* 0x000fe20000000f00 */
[----:B------:R-:W-:-:S02]  /*18790*/  IMAD.MOV.U32 R18, RZ, RZ, R98 ;  /* 0x000000ffff127224 */ /* 0x000fc400078e0062 */
[----:B------:R-:W-:Y:S02]  /*187a0*/  IMAD.MOV.U32 R19, RZ, RZ, R99 ;  /* 0x000000ffff137224 */ /* 0x000fe400078e0063 */
[----:B------:R-:W-:Y:S01]  /*187b0*/  HMMA.1688.F32.TF32 R96, R64, R16, R100 ;  /* 0x000000104060723c */ /* 0x000fe20000081064 */
[----:B------:R1:W-:Y:S04]  /*187c0*/  STL.64 [R1+0xa0], R156 ;  /* 0x0000a09c01007387 */ /* 0x0003e80000100a00 */
[----:B------:R2:W-:Y:S04]  /*187d0*/  STL.64 [R1+0xa8], R158 ;  /* 0x0000a89e01007387 */ /* 0x0005e80000100a00 */
[----:B------:R-:W-:Y:S04]  /*187e0*/  STL.64 [R1+0x90], R128 ;  /* 0x0000908001007387 */ /* 0x000fe80000100a00 */
[----:B------:R-:W-:Y:S04]  /*187f0*/  STL.64 [R1+0x98], R130 ;  /* 0x0000988201007387 */ /* 0x000fe80000100a00 */
[----:B------:R-:W-:Y:S04]  /*18800*/  STL [R1+0x1b2c], R19 ;  /* 0x001b2c1301007387 */ /* 0x000fe80000100800 */
[----:B------:R-:W-:Y:S03]  /*18810*/  STL [R1+0x1b28], R18 ;  /* 0x001b281201007387 */ /* 0x000fe60000100800 */
[----:B------:R-:W-:Y:S01]  /*18820*/  IMAD.MOV.U32 R27, RZ, RZ, R99 ;  /* 0x000000ffff1b7224 */ /* 0x000fe200078e0063 */
[----:B------:R-:W-:Y:S01]  /*18830*/  MOV R23, R97 ;  /* 0x0000006100177202 */ /* 0x000fe20000000f00 */
[----:B------:R-:W-:Y:S01]  /*18840*/  IMAD.MOV.U32 R26, RZ, RZ, R98 ;  /* 0x000000ffff1a7224 */ /* 0x000fe200078e0062 */
[----:B------:R-:W-:Y:S01]  /*18850*/  STL [R1+0x1b24], R15 ;  /* 0x001b240f01007387 */ /* 0x000fe20000100800 */
[----:B------:R-:W-:-:S03]  /*18860*/  IMAD.MOV.U32 R22, RZ, RZ, R96 ;  /* 0x000000ffff167224 */ /* 0x000fc600078e0060 */
[----:B------:R-:W-:Y:S01]  /*18870*/  STL [R1+0x1b20], R14 ;  /* 0x001b200e01007387 */ /* 0x000fe20000100800 */
[----:B------:R-:W-:-:S03]  /*18880*/  IMAD.MOV.U32 R100, RZ, RZ, R244 ;  /* 0x000000ffff647224 */ /* 0x000fc600078e00f4 */
[----:B------:R-:W-:Y:S01]  /*18890*/  STL [R1+0x1b3c], R27 ;  /* 0x001b3c1b01007387 */ /* 0x000fe20000100800 */
[----:B------:R-:W-:-:S03]  /*188a0*/  IMAD.MOV.U32 R103, RZ, RZ, R245 ;  /* 0x000000ffff677224 */ /* 0x000fc600078e00f5 */
[----:B------:R-:W-:Y:S01]  /*188b0*/  STL [R1+0x1b38], R26 ;  /* 0x001b381a01007387 */ /* 0x000fe20000100800 */
[----:B------:R-:W-:-:S03]  /*188c0*/  MOV R102, R246 ;  /* 0x000000f600667202 */ /* 0x000fc60000000f00 */
[----:B------:R-:W-:Y:S01]  /*188d0*/  STL [R1+0x1b34], R23 ;  /* 0x001b341701007387 */ /* 0x000fe20000100800 */
[----:B------:R-:W-:-:S03]  /*188e0*/  IMAD.MOV.U32 R101, RZ, RZ, R247 ;  /* 0x000000ffff657224 */ /* 0x000fc600078e00f7 */
[----:B------:R-:W-:Y:S04]  /*188f0*/  STL [R1+0x1b30], R22 ;  /* 0x001b301601007387 */ /* 0x000fe80000100800 */
[----:B------:R-:W3:Y:S04]  /*18900*/  LDL.LU R244, [R1+0x150] ;  /* 0x0001500001f47983 */ /* 0x000ee80000300800 */
[----:B------:R-:W3:Y:S04]  /*18910*/  LDL.LU R245, [R1+0x154] ;  /* 0x0001540001f57983 */ /* 0x000ee80000300800 */
[----:B------:R-:W3:Y:S04]  /*18920*/  LDL.LU R246, [R1+0x158] ;  /* 0x0001580001f67983 */ /* 0x000ee80000300800 */
[----:B------:R-:W3:Y:S01]  /*18930*/  LDL.LU R247, [R1+0x15c] ;  /* 0x00015c0001f77983 */ /* 0x000ee20000300800 */
[----:B------:R-:W-:Y:S08]  /*18940*/  HMMA.1688.F32.TF32 R56, R64, R12, R56 ;  /* 0x0000000c4038723c */ /* 0x000ff00000081038 */
[C---:B------:R-:W-:Y:S08]  /*18950*/  HMMA.1688.F32.TF32 R248, R60.reuse, R20, R248 ;  /* 0x000000143cf8723c */ /* 0x040ff000000810f8 */
[----:B------:R-:W-:Y:S01]  /*18960*/  HMMA.1688.F32.TF32 R36, R60, R24, R36 ;  /* 0x000000183c24723c */ /* 0x000fe20000081024 */
[----:B------:R-:W-:Y:S01]  /*18970*/  IMAD.MOV.U32 R148, RZ, RZ, R55 ;  /* 0x000000ffff947224 */ /* 0x000fe200078e0037 */
[----:B------:R-:W-:Y:S01]  /*18980*/  MOV R149, R50 ;  /* 0x0000003200957202 */ /* 0x000fe20000000f00 */
[----:B------:R-:W4:Y:S01]  /*18990*/  LDL.LU R55, [R1+0x1be4] ;  /* 0x001be40001377983 */ /* 0x000f220000300800 */
[----:B------:R-:W-:-:S02]  /*189a0*/  IMAD.MOV.U32 R150, RZ, RZ, R51 ;  /* 0x000000ffff967224 */ /* 0x000fc400078e0033 */
[----:B------:R-:W-:Y:S01]  /*189b0*/  IMAD.MOV.U32 R151, RZ, RZ, R47 ;  /* 0x000000ffff977224 */ /* 0x000fe200078e002f */
[----:B------:R-:W2:Y:S01]  /*189c0*/  LDL.LU R50, [R1+0x1be0] ;  /* 0x001be00001327983 */ /* 0x000ea20000300800 */
[----:B------:R-:W-:Y:S01]  /*189d0*/  IMAD.MOV.U32 R34, RZ, RZ, R59 ;  /* 0x000000ffff227224 */ /* 0x000fe200078e003b */
[----:B------:R-:W-:Y:S01]  /*189e0*/  MOV R7, R57 ;  /* 0x0000003900077202 */ /* 0x000fe20000000f00 */
[----:B------:R-:W-:Y:S01]  /*189f0*/  IMAD.MOV.U32 R30, RZ, RZ, R58 ;  /* 0x000000ffff1e7224 */ /* 0x000fe200078e003a */
[----:B------:R-:W2:Y:S01]  /*18a00*/  LDL.LU R51, [R1+0x1bdc] ;  /* 0x001bdc0001337983 */ /* 0x000ea20000300800 */
[----:B------:R-:W-:-:S03]  /*18a10*/  IMAD.MOV.U32 R6, RZ, RZ, R56 ;  /* 0x000000ffff067224 */ /* 0x000fc600078e0038 */
[----:B------:R-:W2:Y:S04]  /*18a20*/  LDL.LU R47, [R1+0x1bd8] ;  /* 0x001bd800012f7983 */ /* 0x000ea80000300800 */
[----:B------:R-:W-:Y:S04]  /*18a30*/  STL [R1+0x1b4c], R34 ;  /* 0x001b4c2201007387 */ /* 0x000fe80000100800 */
[----:B------:R-:W-:Y:S04]  /*18a40*/  STL [R1+0x1b48], R30 ;  /* 0x001b481e01007387 */ /* 0x000fe80000100800 */
[----:B------:R-:W-:Y:S04]  /*18a50*/  STL [R1+0x1b44], R7 ;  /* 0x001b440701007387 */ /* 0x000fe80000100800 */
[----:B------:R-:W-:Y:S04]  /*18a60*/  STL [R1+0x1b40], R6 ;  /* 0x001b400601007387 */ /* 0x000fe80000100800 */
[----:B------:R-:W-:Y:S04]  /*18a70*/  STL.64 [R1+0x1a60], R250 ;  /* 0x001a60fa01007387 */ /* 0x000fe80000100a00 */
[----:B------:R-:W-:Y:S04]  /*18a80*/  STL.64 [R1+0x10], R36 ;  /* 0x0000102401007387 */ /* 0x000fe80000100a00 */
[----:B------:R1:W-:Y:S04]  /*18a90*/  STL.64 [R1+0x18], R38 ;  /* 0x0000182601007387 */ /* 0x0003e80000100a00 */
[----:B------:R-:W-:Y:S01]  /*18aa0*/  STL.64 [R1+0x1a58], R248 ;  /* 0x001a58f801007387 */ /* 0x000fe20000100a00 */
[----:B------:R-:W-:Y:S01]  /*18ab0*/  IMAD.MOV.U32 R162, RZ, RZ, R73 ;  /* 0x000000ffffa27224 */ /* 0x000fe200078e0049 */
[----:B------:R-:W-:Y:S01]  /*18ac0*/  MOV R163, R72 ;  /* 0x0000004800a37202 */ /* 0x000fe20000000f00 */
[C---:B---3--:R-:W-:Y:S11]  /*18ad0*/  HMMA.1688.F32.TF32 R244, R60.reuse, R16, R244 ;  /* 0x000000103cf4723c */ /* 0x048ff600000810f4 */
[----:B------:R-:W-:Y:S11]  /*18ae0*/  @!UPT UIADD3 URZ, URZ, URZ, URZ ;  /* 0x0000003f3f3ff290 */ /* 0x000ff6000fffe03f */
[----:B------:R-:W-:Y:S01]  /*18af0*/  @!UPT UIADD3 URZ, URZ, URZ, URZ ;  /* 0x0000003f3f3ff290 */ /* 0x000fe2000fffe03f */
[----:B------:R-:W-:Y:S04]  /*18b00*/  STL.64 [R1+0x1a70], R246 ;  /* 0x001a70f601007387 */ /* 0x000fe80000100a00 */
[----:B------:R-:W-:Y:S04]  /*18b10*/  STL.64 [R1+0x1a68], R244 ;  /* 0x001a68f401007387 */ /* 0x000fe80000100a00 */
        /* <DEDUP_REMOVED lines=22> */
[----:B-1----:R-:W3:Y:S04]  /*18c80*/  LDL.LU R156, [R1+0x240] ;  /* 0x00024000019c7983 */ /* 0x002ee80000300800 */
[----:B------:R-:W3:Y:S04]  /*18c90*/  LDL.LU R157, [R1+0x244] ;  /* 0x00024400019d7983 */ /* 0x000ee80000300800 */
[----:B--2---:R-:W2:Y:S04]  /*18ca0*/  LDL.LU R158, [R1+0x248] ;  /* 0x00024800019e7983 */ /* 0x004ea80000300800 */
[----:B------:R-:W2:Y:S01]  /*18cb0*/  LDL.LU R159, [R1+0x24c] ;  /* 0x00024c00019f7983 */ /* 0x000ea20000300800 */
[C---:B------:R-:W-:Y:S03]  /*18cc0*/  HMMA.1688.F32.TF32 R36, R60.reuse, R12, R148 ;  /* 0x0000000c3c24723c */ /* 0x040fe60000081094 */
[----:B------:R-:W2:Y:S04]  /*18cd0*/  LDL.LU R148, [R1] ;  /* 0x0000000001947983 */ /* 0x000ea80000300800 */
[----:B------:R-:W-:Y:S01]  /*18ce0*/  IMAD.MOV.U32 R150, RZ, RZ, R69 ;  /* 0x000000ffff967224 */ /* 0x000fe200078e0045 */
[C---:B------:R-:W-:Y:S01]  /*18cf0*/  HMMA.1688.F32.TF32 R40, R60.reuse, R28, R40 ;  /* 0x0000001c3c28723c */ /* 0x040fe20000081028 */
[----:B------:R-:W-:Y:S01]  /*18d00*/  IMAD.MOV.U32 R151, RZ, RZ, R68 ;  /* 0x000000ffff977224 */ /* 0x000fe200078e0044 */
[----:B------:R-:W-:Y:S04]  /*18d10*/  LDS R69, [R3+0x4100] ;  /* 0x0041000003457984 */ /* 0x000fe80000000800 */
[----:B------:R-:W3:Y:S02]  /*18d20*/  LDS R68, [R0+0x4100] ;  /* 0x0041000000447984 */ /* 0x000ee40000000800 */
[C---:B------:R-:W-:Y:S02]  /*18d30*/  HMMA.1688.F32.TF32 R44, R60.reuse, R32, R44 ;  /* 0x000000203c2c723c */ /* 0x040fe4000008102c */
[----:B------:R-:W2:Y:S06]  /*18d40*/  LDL.LU R149, [R1+0x4] ;  /* 0x0000040001957983 */ /* 0x000eac0000300800 */
[C---:B------:R-:W-:Y:S08]  /*18d50*/  HMMA.1688.F32.TF32 R48, R60.reuse, R4, R48 ;  /* 0x000000043c30723c */ /* 0x040ff00000081030 */
[----:B----4-:R-:W-:Y:S01]  /*18d60*/  HMMA.1688.F32.TF32 R52, R60, R8, R52 ;  /* 0x000000083c34723c */ /* 0x010fe20000081034 */
[----:B------:R-:W-:Y:S01]  /*18d70*/  IMAD.MOV.U32 R34, RZ, RZ, R40 ;  /* 0x000000ffff227224 */ /* 0x000fe200078e0028 */
[----:B------:R-:W-:Y:S01]  /*18d80*/  MOV R30, R41 ;  /* 0x00000029001e7202 */ /* 0x000fe20000000f00 */
[----:B------:R-:W-:-:S02]  /*18d90*/  IMAD.MOV.U32 R7, RZ, RZ, R42 ;  /* 0x000000ffff077224 */ /* 0x000fc400078e002a */
[----:B------:R-:W-:-:S03]  /*18da0*/  IMAD.MOV.U32 R6, RZ, RZ, R43 ;  /* 0x000000ffff067224 */ /* 0x000fc600078e002b */
[----:B------:R-:W-:Y:S01]  /*18db0*/  IMAD.MOV.U32 R27, RZ, RZ, R44 ;  /* 0x000000ffff1b7224 */ /* 0x000fe200078e002c */
[----:B------:R-:W-:Y:S01]  /*18dc0*/  MOV R26, R45 ;  /* 0x0000002d001a7202 */ /* 0x000fe20000000f00 */
[----:B------:R-:W-:Y:S02]  /*18dd0*/  IMAD.MOV.U32 R23, RZ, RZ, R46 ;  /* 0x000000ffff177224 */ /* 0x000fe400078e002e */
[----:B------:R-:W-:-:S04]  /*18de0*/  IMAD.MOV.U32 R22, RZ, RZ, R47 ;  /* 0x000000ffff167224 */ /* 0x000fc800078e002f */
[----:B------:R-:W-:Y:S01]  /*18df0*/  IMAD.MOV.U32 R19, RZ, RZ, R48 ;  /* 0x000000ffff137224 */ /* 0x000fe200078e0030 */
[----:B------:R-:W-:Y:S01]  /*18e00*/  MOV R18, R49 ;  /* 0x0000003100127202 */ /* 0x000fe20000000f00 */
[----:B------:R-:W-:Y:S02]  /*18e10*/  IMAD.MOV.U32 R15, RZ, RZ, R50 ;  /* 0x000000ffff0f7224 */ /* 0x000fe400078e0032 */
[----:B------:R-:W-:-:S04]  /*18e20*/  IMAD.MOV.U32 R14, RZ, RZ, R51 ;  /* 0x000000ffff0e7224 */ /* 0x000fc800078e0033 */
[----:B------:R-:W-:Y:S01]  /*18e30*/  IMAD.MOV.U32 R35, RZ, RZ, R52 ;  /* 0x000000ffff237224 */ /* 0x000fe200078e0034 */
[----:B------:R-:W-:Y:S01]  /*18e40*/  MOV R31, R53 ;  /* 0x00000035001f7202 */ /* 0x000fe20000000f00 */
[----:B------:R-:W-:Y:S02]  /*18e50*/  IMAD.MOV.U32 R252, RZ, RZ, R54 ;  /* 0x000000fffffc7224 */ /* 0x000fe400078e0036 */
[----:B------:R-:W-:Y:S01]  /*18e60*/  IMAD.MOV.U32 R2, RZ, RZ, R55 ;  /* 0x000000ffff027224 */ /* 0x000fe200078e0037 */
[----:B------:R-:W-:Y:S04]  /*18e70*/  STL.64 [R1+0x1a80], R38 ;  /* 0x001a802601007387 */ /* 0x000fe80000100a00 */
[----:B------:R1:W-:Y:S01]  /*18e80*/  STL.64 [R1+0x1a78], R36 ;  /* 0x001a782401007387 */ /* 0x0003e20000100a00 */
[C---:B---3--:R-:W-:Y:S08]  /*18e90*/  HMMA.1688.F32.TF32 R60, R68.reuse, R20, R160 ;  /* 0x00000014443c723c */ /* 0x048ff000000810a0 */
[C---:B------:R-:W-:Y:S08]  /*18ea0*/  HMMA.1688.F32.TF32 R44, R68.reuse, R4, R172 ;  /* 0x00000004442c723c */ /* 0x040ff000000810ac */
[C---:B------:R-:W-:Y:S08]  /*18eb0*/  HMMA.1688.F32.TF32 R40, R68.reuse, R8, R176 ;  /* 0x000000084428723c */ /* 0x040ff000000810b0 */
[C---:B------:R-:W-:Y:S08]  /*18ec0*/  HMMA.1688.F32.TF32 R48, R68.reuse, R32, R168 ;  /* 0x000000204430723c */ /* 0x040ff000000810a8 */
[C---:B------:R-:W-:Y:S07]  /*18ed0*/  HMMA.1688.F32.TF32 R52, R68.reuse, R28, R72 ;  /* 0x0000001c4434723c */ /* 0x040fee0000081048 */
[----:B------:R3:W-:Y:S01]  /*18ee0*/  STL.64 [R1+0x1a90], R42 ;  /* 0x001a902a01007387 */ /* 0x0007e20000100a00 */
[C---:B------:R-:W-:Y:S03]  /*18ef0*/  HMMA.1688.F32.TF32 R56, R68.reuse, R24, R164 ;  /* 0x000000184438723c */ /* 0x040fe600000810a4 */
[----:B------:R4:W-:Y:S04]  /*18f00*/  STL.64 [R1+0x1a88], R40 ;  /* 0x001a882801007387 */ /* 0x0009e80000100a00 */
[----:B------:R-:W-:Y:S04]  /*18f10*/  STL.64 [R1+0x1aa0], R46 ;  /* 0x001aa02e01007387 */ /* 0x000fe80000100a00 */
[----:B------:R-:W-:Y:S04]  /*18f20*/  STL.64 [R1+0x1a98], R44 ;  /* 0x001a982c01007387 */ /* 0x000fe80000100a00 */
[----:B------:R-:W-:Y:S04]  /*18f30*/  STL.64 [R1+0x1ab0], R50 ;  /* 0x001ab03201007387 */ /* 0x000fe80000100a00 */
[----:B------:R-:W-:Y:S04]  /*18f40*/  STL.64 [R1+0x1aa8], R48 ;  /* 0x001aa83001007387 */ /* 0x000fe80000100a00 */
[----:B------:R-:W-:Y:S01]  /*18f50*/  STL.64 [R1+0x1ac0], R54 ;  /* 0x001ac03601007387 */ /* 0x000fe20000100a00 */
[----:B--2---:R-:W-:Y:S03]  /*18f60*/  HMMA.1688.F32.TF32 R64, R68, R16, R156 ;  /* 0x000000104440723c */ /* 0x004fe6000008109c */
[----:B------:R-:W-:Y:S04]  /*18f70*/  STL.64 [R1+0x1ab8], R52 ;  /* 0x001ab83401007387 */ /* 0x000fe80000100a00 */
[----:B------:R-:W-:Y:S01]  /*18f80*/  STL.64 [R1+0x1ad0], R58 ;  /* 0x001ad03a01007387 */ /* 0x000fe20000100a00 */
[----:B------:R-:W-:-:S03]  /*18f90*/  IMAD.MOV.U32 R156, RZ, RZ, R85 ;  /* 0x000000ffff9c7224 */ /* 0x000fc600078e0055 */
[----:B------:R-:W-:Y:S01]  /*18fa0*/  STL.64 [R1+0x1ac8], R56 ;  /* 0x001ac83801007387 */ /* 0x000fe20000100a00 */
[----:B------:R-:W-:-:S03]  /*18fb0*/  MOV R157, R84 ;  /* 0x00000054009d7202 */ /* 0x000fc60000000f00 */
[----:B------:R-:W-:Y:S01]  /*18fc0*/  STL.64 [R1+0x1ae0], R62 ;  /* 0x001ae03e01007387 */ /* 0x000fe20000100a00 */
[----:B------:R-:W-:-:S03]  /*18fd0*/  IMAD.MOV.U32 R158, RZ, RZ, R91 ;  /* 0x000000ffff9e7224 */ /* 0x000fc600078e005b */
[----:B------:R-:W-:Y:S01]  /*18fe0*/  STL.64 [R1+0x1ad8], R60 ;  /* 0x001ad83c01007387 */ /* 0x000fe20000100a00 */
[----:B------:R-:W-:-:S03]  /*18ff0*/  IMAD.MOV.U32 R159, RZ, RZ, R90 ;  /* 0x000000ffff9f7224 */ /* 0x000fc600078e005a */
[----:B------:R-:W2:Y:S04]  /*19000*/  LDL.LU R85, [R1+0x1bcc] ;  /* 0x001bcc0001557983 */ /* 0x000ea80000300800 */
[----:B------:R-:W4:Y:S04]  /*19010*/  LDL.LU R84, [R1+0x1bc8] ;  /* 0x001bc80001547983 */ /* 0x000f280000300800 */
[----:B------:R-:W4:Y:S04]  /*19020*/  LDL.LU R91, [R1+0x1bc4] ;  /* 0x001bc400015b7983 */ /* 0x000f280000300800 */
[----:B------:R-:W4:Y:S01]  /*19030*/  LDL.LU R90, [R1+0x1bc0] ;  /* 0x001bc000015a7983 */ /* 0x000f220000300800 */
[----:B------:R-:W-:Y:S01]  /*19040*/  IMAD.MOV.U32 R179, RZ, RZ, R124 ;  /* 0x000000ffffb37224 */ /* 0x000fe200078e007c */
[----:B------:R-:W-:Y:S01]  /*19050*/  MOV R177, R126 ;  /* 0x0000007e00b17202 */ /* 0x000fe20000000f00 */
[----:B------:R-:W-:Y:S01]  /*19060*/  IMAD.MOV.U32 R178, RZ, RZ, R125 ;  /* 0x000000ffffb27224 */ /* 0x000fe200078e007d */
[----:B------:R-:W-:Y:S01]  /*19070*/  MOV R125, R233 ;  /* 0x000000e9007d7202 */ /* 0x000fe20000000f00 */
[----:B------:R-:W-:Y:S01]  /*19080*/  IMAD.MOV.U32 R124, RZ, RZ, R232 ;  /* 0x000000ffff7c7224 */ /* 0x000fe200078e00e8 */
[----:B------:R-:W-:Y:S01]  /*19090*/  MOV R173, R122 ;  /* 0x0000007a00ad7202 */ /* 0x000fe20000000f00 */
[----:B------:R-:W4:Y:S01]  /*190a0*/  LDL.LU R232, [R1+0x1bbc] ;  /* 0x001bbc0001e87983 */ /* 0x000f220000300800 */
[----:B------:R-:W-:-:S02]  /*190b0*/  IMAD.MOV.U32 R176, RZ, RZ, R127 ;  /* 0x000000ffffb07224 */ /* 0x000fc400078e007f */
[----:B------:R-:W-:Y:S01]  /*190c0*/  IMAD.MOV.U32 R126, RZ, RZ, R234 ;  /* 0x000000ffff7e7224 */ /* 0x000fe200078e00ea */
[----:B------:R-:W4:Y:S01]  /*190d0*/  LDL.LU R233, [R1+0x1bb8] ;  /* 0x001bb80001e97983 */ /* 0x000f220000300800 */
[----:B------:R-:W-:Y:S02]  /*190e0*/  IMAD.MOV.U32 R175, RZ, RZ, R120 ;  /* 0x000000ffffaf7224 */ /* 0x000fe400078e0078 */
[----:B------:R-:W-:Y:S01]  /*190f0*/  IMAD.MOV.U32 R127, RZ, RZ, R116 ;  /* 0x000000ffff7f7224 */ /* 0x000fe200078e0074 */
[----:B------:R-:W4:Y:S01]  /*19100*/  LDL.LU R234, [R1+0x1bb4] ;  /* 0x001bb40001ea7983 */ /* 0x000f220000300800 */
[----:B------:R-:W-:Y:S01]  /*19110*/  IMAD.MOV.U32 R174, RZ, RZ, R121 ;  /* 0x000000ffffae7224 */ /* 0x000fe200078e0079 */
[----:B------:R-:W-:Y:S01]  /*19120*/  MOV R121, R118 ;  /* 0x0000007600797202 */ /* 0x000fe20000000f00 */
[----:B------:R-:W-:Y:S01]  /*19130*/  IMAD.MOV.U32 R120, RZ, RZ, R117 ;  /* 0x000000ffff787224 */ /* 0x000fe200078e0075 */
[----:B------:R-:W4:Y:S01]  /*19140*/  LDL.LU R116, [R1+0x1bb0] ;  /* 0x001bb00001747983 */ /* 0x000f220000300800 */
[----:B-1----:R-:W-:Y:S01]  /*19150*/  IMAD.MOV.U32 R36, RZ, RZ, R139 ;  /* 0x000000ffff247224 */ /* 0x002fe200078e008b */
[----:B------:R-:W-:Y:S01]  /*19160*/  MOV R37, R138 ;  /* 0x0000008a00257202 */ /* 0x000fe20000000f00 */
[----:B------:R-:W-:Y:S01]  /*19170*/  IMAD.MOV.U32 R172, RZ, RZ, R123 ;  /* 0x000000ffffac7224 */ /* 0x000fe200078e007b */
        /* <DEDUP_REMOVED lines=19> */
[----:B------:R-:W-:-:S02]  /*192b0*/  IMAD.MOV.U32 R143, RZ, RZ, R108 ;  /* 0x000000ffff8f7224 */ /* 0x000fc400078e006c */
[----:B------:R-:W-:Y:S01]  /*192c0*/  IMAD.MOV.U32 R115, RZ, RZ, R89 ;  /* 0x000000ffff737224 */ /* 0x000fe200078e0059 */
[----:B------:R-:W4:Y:S01]  /*192d0*/  LDL.LU R88, [R1+0x1b94] ;  /* 0x001b940001587983 */ /* 0x000f220000300800 */
[----:B------:R-:W-:Y:S01]  /*192e0*/  IMAD.MOV.U32 R246, RZ, RZ, R141 ;  /* 0x000000fffff67224 */ /* 0x000fe200078e008d */
[----:B------:R-:W-:Y:S01]  /*192f0*/  MOV R141, R110 ;  /* 0x0000006e008d7202 */ /* 0x000fe20000000f00 */
[----:B------:R-:W-:Y:S01]  /*19300*/  IMAD.MOV.U32 R142, RZ, RZ, R109 ;  /* 0x000000ffff8e7224 */ /* 0x000fe200078e006d */
[----:B------:R-:W4:Y:S01]  /*19310*/  LDL.LU R89, [R1+0x1b90] ;  /* 0x001b900001597983 */ /* 0x000f220000300800 */
[----:B------:R-:W-:Y:S02]  /*19320*/  IMAD.MOV.U32 R247, RZ, RZ, R140 ;  /* 0x000000fffff77224 */ /* 0x000fe400078e008c */
[----:B------:R-:W-:Y:S01]  /*19330*/  IMAD.MOV.U32 R140, RZ, RZ, R111 ;  /* 0x000000ffff8c7224 */ /* 0x000fe200078e006f */
[----:B------:R-:W-:Y:S01]  /*19340*/  MOV R249, R146 ;  /* 0x0000009200f97202 */ /* 0x000fe20000000f00 */
[----:B------:R-:W-:-:S02]  /*19350*/  IMAD.MOV.U32 R248, RZ, RZ, R147 ;  /* 0x000000fffff87224 */ /* 0x000fc400078e0093 */
[----:B------:R-:W-:Y:S02]  /*19360*/  IMAD.MOV.U32 R250, RZ, RZ, R145 ;  /* 0x000000fffffa7224 */ /* 0x000fe400078e0091 */
[----:B------:R-:W-:Y:S01]  /*19370*/  IMAD.MOV.U32 R251, RZ, RZ, R144 ;  /* 0x000000fffffb7224 */ /* 0x000fe200078e0090 */
[----:B------:R-:W-:Y:S01]  /*19380*/  MOV R153, R101 ;  /* 0x0000006500997202 */ /* 0x000fe20000000f00 */
[----:B------:R-:W-:Y:S01]  /*19390*/  IMAD.MOV.U32 R147, RZ, RZ, R104 ;  /* 0x000000ffff937224 */ /* 0x000fe200078e0068 */
[----:B------:R-:W-:Y:S01]  /*193a0*/  MOV R145, R106 ;  /* 0x0000006a00917202 */ /* 0x000fe20000000f00 */
[----:B------:R-:W-:Y:S01]  /*193b0*/  IMAD.MOV.U32 R146, RZ, RZ, R105 ;  /* 0x000000ffff927224 */ /* 0x000fe200078e0069 */
[----:B------:R-:W-:Y:S01]  /*193c0*/  LDS R101, [R3+0x4180] ;  /* 0x0041800003657984 */ /* 0x000fe20000000800 */
[----:B------:R-:W-:Y:S02]  /*193d0*/  IMAD.MOV.U32 R144, RZ, RZ, R107 ;  /* 0x000000ffff907224 */ /* 0x000fe400078e006b */
[----:B------:R-:W-:-:S02]  /*193e0*/  IMAD.MOV.U32 R152, RZ, RZ, R100 ;  /* 0x000000ffff987224 */ /* 0x000fc400078e0064 */
[----:B------:R-:W-:Y:S01]  /*193f0*/  IMAD.MOV.U32 R154, RZ, RZ, R102 ;  /* 0x000000ffff9a7224 */ /* 0x000fe200078e0066 */
[----:B------:R-:W-:Y:S01]  /*19400*/  LDS R100, [R0+0x4180] ;  /* 0x0041800000647984 */ /* 0x000fe20000000800 */
[----:B------:R-:W-:-:S03]  /*19410*/  IMAD.MOV.U32 R155, RZ, RZ, R103 ;  /* 0x000000ffff9b7224 */ /* 0x000fc600078e0067 */
[----:B------:R-:W-:Y:S04]  /*19420*/  LDS R102, [R0+0x5180] ;  /* 0x0051800000667984 */ /* 0x000fe80000000800 */
[----:B------:R-:W1:Y:S01]  /*19430*/  LDS R103, [R3+0x5180] ;  /* 0x0051800003677984 */ /* 0x000e620000000800 */
[----:B------:R-:W-:Y:S01]  /*19440*/  IMAD.MOV.U32 R160, RZ, RZ, R86 ;  /* 0x000000ffffa07224 */ /* 0x000fe200078e0056 */
[----:B------:R-:W-:Y:S01]  /*19450*/  MOV R161, R188 ;  /* 0x000000bc00a17202 */ /* 0x000fe20000000f00 */
[----:B------:R-:W-:Y:S01]  /*19460*/  IMAD.MOV.U32 R162, RZ, RZ, R189 ;  /* 0x000000ffffa27224 */ /* 0x000fe200078e00bd */
[----:B------:R-:W-:Y:S01]  /*19470*/  LDS R164, [R0+0x4280] ;  /* 0x0042800000a47984 */ /* 0x000fe20000000800 */
[----:B------:R-:W-:Y:S02]  /*19480*/  IMAD.MOV.U32 R163, RZ, RZ, R190 ;  /* 0x000000ffffa37224 */ /* 0x000fe400078e00be */
[----:B---3--:R-:W-:Y:S01]  /*19490*/  IMAD.MOV.U32 R42, RZ, RZ, R133 ;  /* 0x000000ffff2a7224 */ /* 0x008fe200078e0085 */
[----:B------:R-:W-:Y:S01]  /*194a0*/  LDS R166, [R0+0x5280] ;  /* 0x0052800000a67984 */ /* 0x000fe20000000800 */
[----:B------:R-:W-:-:S03]  /*194b0*/  IMAD.MOV.U32 R43, RZ, RZ, R132 ;  /* 0x000000ffff2b7224 */ /* 0x000fc600078e0084 */
[----:B------:R-:W-:Y:S04]  /*194c0*/  LDS R165, [R3+0x4280] ;  /* 0x0042800003a57984 */ /* 0x000fe80000000800 */
[----:B------:R-:W-:Y:S01]  /*194d0*/  LDS R167, [R3+0x5280] ;  /* 0x0052800003a77984 */ /* 0x000fe20000000800 */
[----:B--2---:R-:W-:Y:S02]  /*194e0*/  IMAD.MOV.U32 R111, RZ, RZ, R85 ;  /* 0x000000ffff6f7224 */ /* 0x004fe400078e0055 */
[----:B----4-:R-:W-:Y:S01]  /*194f0*/  IMAD.MOV.U32 R110, RZ, RZ, R84 ;  /* 0x000000ffff6e7224 */ /* 0x010fe200078e0054 */
[----:B------:R-:W-:Y:S01]  /*19500*/  MOV R109, R91 ;  /* 0x0000005b006d7202 */ /* 0x000fe20000000f00 */
[----:B------:R-:W-:Y:S01]  /*19510*/  IMAD.MOV.U32 R108, RZ, RZ, R90 ;  /* 0x000000ffff6c7224 */ /* 0x000fe200078e005a */
[----:B------:R-:W-:Y:S01]  /*19520*/  HMMA.1688.F32.TF32 R68, R68, R12, R152 ;  /* 0x0000000c4444723c */ /* 0x000fe20000081098 */
[----:B------:R-:W2:Y:S04]  /*19530*/  LDL.LU R90, [R1+0x1b8c] ;  /* 0x001b8c00015a7983 */ /* 0x000ea80000300800 */
[----:B------:R-:W2:Y:S04]  /*19540*/  LDL.LU R91, [R1+0x1b88] ;  /* 0x001b8800015b7983 */ /* 0x000ea80000300800 */
[----:B------:R-:W3:Y:S04]  /*19550*/  LDL.LU R84, [R1+0x1b84] ;  /* 0x001b840001547983 */ /* 0x000ee80000300800 */
[----:B------:R-:W3:Y:S04]  /*19560*/  LDL.LU R85, [R1+0x1b80] ;  /* 0x001b800001557983 */ /* 0x000ee80000300800 */
[----:B------:R-:W4:Y:S04]  /*19570*/  LDL.LU R104, [R1+0x230] ;  /* 0x0002300001687983 */ /* 0x000f280000300800 */
[----:B------:R-:W4:Y:S04]  /*19580*/  LDL.LU R105, [R1+0x234] ;  /* 0x0002340001697983 */ /* 0x000f280000300800 */
[----:B------:R-:W4:Y:S04]  /*19590*/  LDL.LU R106, [R1+0x238] ;  /* 0x00023800016a7983 */ /* 0x000f280000300800 */
[----:B------:R-:W4:Y:S01]  /*195a0*/  LDL.LU R107, [R1+0x23c] ;  /* 0x00023c00016b7983 */ /* 0x000f220000300800 */
[----:B------:R-:W-:-:S03]  /*195b0*/  IMAD.MOV.U32 R152, RZ, RZ, R191 ;  /* 0x000000ffff987224 */ /* 0x000fc600078e00bf */
[----:B------:R-:W3:Y:S01]  /*195c0*/  LDL.LU R86, [R1+0x1b7c] ;  /* 0x001b7c0001567983 */ /* 0x000ee20000300800 */
[----:B------:R-:W-:-:S03]  /*195d0*/  MOV R153, R240 ;  /* 0x000000f000997202 */ /* 0x000fc60000000f00 */
[----:B------:R-:W2:Y:S01]  /*195e0*/  LDL.LU R188, [R1+0x1b78] ;  /* 0x001b780001bc7983 */ /* 0x000ea20000300800 */
[----:B------:R-:W-:-:S03]  /*195f0*/  IMAD.MOV.U32 R40, RZ, RZ, R135 ;  /* 0x000000ffff287224 */ /* 0x000fc600078e0087 */
[----:B------:R-:W2:Y:S01]  /*19600*/  LDL.LU R189, [R1+0x1b74] ;  /* 0x001b740001bd7983 */ /* 0x000ea20000300800 */
[----:B------:R-:W-:Y:S01]  /*19610*/  MOV R41, R134 ;  /* 0x0000008600297202 */ /* 0x000fe20000000f00 */
[----:B------:R-:W-:Y:S02]  /*19620*/  IMAD.MOV.U32 R154, RZ, RZ, R241 ;  /* 0x000000ffff9a7224 */ /* 0x000fe400078e00f1 */
[----:B------:R-:W2:Y:S01]  /*19630*/  LDL.LU R190, [R1+0x1b70] ;  /* 0x001b700001be7983 */ /* 0x000ea20000300800 */
[----:B-1----:R-:W-:Y:S01]  /*19640*/  HMMA.1688.F32.TF32 R72, R100, R8, R148 ;  /* 0x000000086448723c */ /* 0x002fe20000081094 */
[----:B------:R-:W-:Y:S02]  /*19650*/  IMAD.MOV.U32 R155, RZ, RZ, R242 ;  /* 0x000000ffff9b7224 */ /* 0x000fe400078e00f2 */
[----:B------:R-:W2:Y:S04]  /*19660*/  LDL.LU R191, [R1+0x1b6c] ;  /* 0x001b6c0001bf7983 */ /* 0x000ea80000300800 */
[----:B------:R-:W2:Y:S01]  /*19670*/  LDL.LU R240, [R1+0x1b68] ;  /* 0x001b680001f07983 */ /* 0x000ea20000300800 */
[----:B------:R-:W-:Y:S01]  /*19680*/  IMAD.MOV.U32 R148, RZ, RZ, R243 ;  /* 0x000000ffff947224 */ /* 0x000fe200078e00f3 */
[----:B------:R-:W-:-:S02]  /*19690*/  MOV R149, R87 ;  /* 0x0000005700957202 */ /* 0x000fc40000000f00 */
[----:B------:R-:W2:Y:S01]  /*196a0*/  LDL.LU R241, [R1+0x1b64] ;  /* 0x001b640001f17983 */ /* 0x000ea20000300800 */
[----:B------:R-:W-:-:S03]  /*196b0*/  IMAD.MOV.U32 R150, RZ, RZ, R95 ;  /* 0x000000ffff967224 */ /* 0x000fc600078e005f */
[----:B------:R-:W-:Y:S04]  /*196c0*/  LDS R132, [R0+0x4200] ;  /* 0x0042000000847984 */ /* 0x000fe80000000800 */
[----:B------:R-:W-:Y:S04]  /*196d0*/  LDS R134, [R0+0x5200] ;  /* 0x0052000000867984 */ /* 0x000fe80000000800 */
[----:B------:R-:W-:Y:S04]  /*196e0*/  LDS R133, [R3+0x4200] ;  /* 0x0042000003857984 */ /* 0x000fe80000000800 */
[----:B------:R-:W1:Y:S01]  /*196f0*/  LDS R135, [R3+0x5200] ;  /* 0x0052000003877984 */ /* 0x000e620000000800 */
[----:B------:R-:W-:-:S03]  /*19700*/  IMAD.MOV.U32 R151, RZ, RZ, R235 ;  /* 0x000000ffff977224 */ /* 0x000fc600078e00eb */
[----:B------:R-:W2:Y:S04]  /*19710*/  LDL.LU R242, [R1+0x1b60] ;  /* 0x001b600001f27983 */ /* 0x000ea80000300800 */
[----:B------:R-:W2:Y:S04]  /*19720*/  LDL.LU R243, [R1+0x1b5c] ;  /* 0x001b5c0001f37983 */ /* 0x000ea80000300800 */
[----:B------:R-:W3:Y:S04]  /*19730*/  LDL.LU R87, [R1+0x1b58] ;  /* 0x001b580001577983 */ /* 0x000ee80000300800 */
[----:B------:R-:W2:Y:S04]  /*19740*/  LDL.LU R95, [R1+0x1b54] ;  /* 0x001b5400015f7983 */ /* 0x000ea80000300800 */
[----:B------:R-:W2:Y:S01]  /*19750*/  LDL.LU R235, [R1+0x1b50] ;  /* 0x001b500001eb7983 */ /* 0x000ea20000300800 */
[----:B------:R-:W-:Y:S08]  /*19760*/  HMMA.1688.F32.TF32 R96, R100, R16, R116 ;  /* 0x000000106460723c */ /* 0x000ff00000081074 */
[C---:B-1----:R-:W-:Y:S08]  /*19770*/  HMMA.1688.F32.TF32 R108, R132.reuse, R4, R108 ;  /* 0x00000004846c723c */ /* 0x042ff0000008106c */
[C---:B------:R-:W-:Y:S08]  /*19780*/  HMMA.1688.F32.TF32 R112, R132.reuse, R32, R112 ;  /* 0x000000208470723c */ /* 0x040ff00000081070 */
[C---:B------:R-:W-:Y:S08]  /*19790*/  HMMA.1688.F32.TF32 R116, R132.reuse, R28, R160 ;  /* 0x0000001c8474723c */ /* 0x040ff000000810a0 */
[C---:B------:R-:W-:Y:S08]  /*197a0*/  HMMA.1688.F32.TF32 R120, R132.reuse, R24, R120 ;  /* 0x000000188478723c */ /* 0x040ff00000081078 */
[C---:B------:R-:W-:Y:S08]  /*197b0*/  HMMA.1688.F32.TF32 R124, R132.reuse, R20, R124 ;  /* 0x00000014847c723c */ /* 0x040ff0000008107c */
[----:B------:R-:W-:Y:S08]  /*197c0*/  HMMA.1688.F32.TF32 R128, R132, R16, R156 ;  /* 0x000000108480723c */ /* 0x000ff0000008109c */
[----:B------:R-:W-:Y:S08]  /*197d0*/  HMMA.1688.F32.TF32 R156, R164, R20, R192 ;  /* 0x00000014a49c723c */ /* 0x000ff000000810c0 */
[C---:B----4-:R-:W-:Y:S08]  /*197e0*/  HMMA.1688.F32.TF32 R104, R132.reuse, R8, R104 ;  /* 0x000000088468723c */ /* 0x050ff00000081068 */
[----:B------:R-:W-:Y:S08]  /*197f0*/  HMMA.1688.F32.TF32 R132, R132, R12, R152 ;  /* 0x0000000c8484723c */ /* 0x000ff00000081098 */
[----:B------:R-:W-:Y:S01]  /*19800*/  HMMA.1688.F32.TF32 R152, R164, R24, R196 ;  /* 0x00000018a498723c */ /* 0x000fe200000810c4 */
[----:B------:R-:W-:Y:S04]  /*19810*/  LDS R196, [R0+0x4300] ;  /* 0x0043000000c47984 */ /* 0x000fe80000000800 */
[----:B------:R-:W-:Y:S04]  /*19820*/  LDS R198, [R0+0x5300] ;  /* 0x0053000000c67984 */ /* 0x000fe80000000800 */
[----:B------:R-:W-:Y:S04]  /*19830*/  LDS R197, [R3+0x4300] ;  /* 0x0043000003c57984 */ /* 0x000fe80000000800 */
[----:B------:R-:W1:Y:S02]  /*19840*/  LDS R199, [R3+0x5300] ;  /* 0x0053000003c77984 */ /* 0x000e640000000800 */
[----:B-1----:R-:W-:Y:S02]  /*19850*/  HMMA.1688.F32.TF32 R192, R196, R16, R248 ;  /* 0x00000010c4c0723c */ /* 0x002fe400000810f8 */
[----:B------:R-:W4:Y:S04]  /*19860*/  LDL.LU R248, [R1+0xd0] ;  /* 0x0000d00001f87983 */ /* 0x000f280000300800 */
[----:B------:R-:W4:Y:S04]  /*19870*/  LDL.LU R249, [R1+0xd4] ;  /* 0x0000d40001f97983 */ /* 0x000f280000300800 */
[----:B------:R-:W4:Y:S04]  /*19880*/  LDL.LU R250, [R1+0xd8] ;  /* 0x0000d80001fa7983 */ /* 0x000f280000300800 */
[----:B------:R-:W4:Y:S01]  /*19890*/  LDL.LU R251, [R1+0xdc] ;  /* 0x0000dc0001fb7983 */ /* 0x000f220000300800 */
[----:B------:R-:W-:Y:S01]  /*198a0*/  IMAD.MOV.U32 R168, RZ, RZ, R81 ;  /* 0x000000ffffa87224 */ /* 0x000fe200078e0051 */
[----:B------:R-:W-:Y:S01]  /*198b0*/  MOV R169, R80 ;  /* 0x0000005000a97202 */ /* 0x000fe20000000f00 */
[----:B------:R-:W-:Y:S01]  /*198c0*/  IMAD.MOV.U32 R170, RZ, RZ, R77 ;  /* 0x000000ffffaa7224 */ /* 0x000fe200078e004d */
[----:B--2---:R-:W-:Y:S01]  /*198d0*/  HMMA.1688.F32.TF32 R80, R100, R32, R188 ;  /* 0x000000206450723c */ /* 0x004fe200000810bc */
[----:B------:R-:W-:-:S07]  /*198e0*/  IMAD.MOV.U32 R171, RZ, RZ, R76 ;  /* 0x000000ffffab7224 */ /* 0x000fce00078e004c */
[C---:B------:R-:W-:Y:S01]  /*198f0*/  HMMA.1688.F32.TF32 R76, R100.reuse, R4, R240 ;  /* 0x00000004644c723c */ /* 0x040fe200000810f0 */
[----:B------:R-:W-:Y:S04]  /*19900*/  LDS R240, [R0+0x6180] ;  /* 0x0061800000f07984 */ /* 0x000fe80000000800 */
[----:B------:R-:W-:Y:S03]  /*19910*/  LDS R242, [R0+0x7180] ;  /* 0x0071800000f27984 */ /* 0x000fe60000000800 */
[C---:B---3--:R-:W-:Y:S01]  /*19920*/  HMMA.1688.F32.TF32 R84, R100.reuse, R28, R84 ;  /* 0x0000001c6454723c */ /* 0x048fe20000081054 */
[----:B------:R-:W-:Y:S04]  /*19930*/  LDS R241, [R3+0x6180] ;  /* 0x0061800003f17984 */ /* 0x000fe80000000800 */
[----:B------:R-:W-:Y:S03]  /*19940*/  LDS R243, [R3+0x7180] ;  /* 0x0071800003f37984 */ /* 0x000fe60000000800 */
[C---:B------:R-:W-:Y:S08]  /*19950*/  HMMA.1688.F32.TF32 R88, R100.reuse, R24, R88 ;  /* 0x000000186458723c */ /* 0x040ff00000081058 */
[C---:B------:R-:W-:Y:S08]  /*19960*/  HMMA.1688.F32.TF32 R92, R100.reuse, R20, R92 ;  /* 0x00000014645c723c */ /* 0x040ff0000008105c */
[----:B------:R-:W-:Y:S01]  /*19970*/  HMMA.1688.F32.TF32 R100, R100, R12, R232 ;  /* 0x0000000c6464723c */ /* 0x000fe200000810e8 */
[----:B------:R-:W-:Y:S04]  /*19980*/  LDS R232, [R0+0x4380] ;  /* 0x0043800000e87984 */ /* 0x000fe80000000800 */
[----:B------:R-:W-:Y:S04]  /*19990*/  LDS R234, [R0+0x5380] ;  /* 0x0053800000ea7984 */ /* 0x000fe80000000800 */
[----:B------:R-:W-:Y:S04]  /*199a0*/  LDS R233, [R3+0x4380] ;  /* 0x0043800003e97984 */ /* 0x000fe80000000800 */
[----:B------:R-:W1:Y:S01]  /*199b0*/  LDS R235, [R3+0x5380] ;  /* 0x0053800003eb7984 */ /* 0x000e620000000800 */
[----:B------:R-:W-:Y:S08]  /*199c0*/  HMMA.1688.F32.TF32 R160, R164, R16, R184 ;  /* 0x00000010a4a0723c */ /* 0x000ff000000810b8 */
[----:B------:R-:W-:Y:S08]  /*199d0*/  HMMA.1688.F32.TF32 R184, R196, R24, R36 ;  /* 0x00000018c4b8723c */ /* 0x000ff00000081024 */
[C---:B-1----:R-:W-:Y:S01]  /*199e0*/  HMMA.1688.F32.TF32 R36, R232.reuse, R12, R228 ;  /* 0x0000000ce824723c */ /* 0x042fe200000810e4 */
[----:B------:R-:W-:Y:S04]  /*199f0*/  LDS R228, [R0+0x6000] ;  /* 0x0060000000e47984 */ /* 0x000fe80000000800 */
[----:B------:R-:W-:Y:S04]  /*19a00*/  LDS R230, [R0+0x7000] ;  /* 0x0070000000e67984 */ /* 0x000fe80000000800 */
[----:B------:R-:W-:Y:S04]  /*19a10*/  LDS R229, [R3+0x6000] ;  /* 0x0060000003e57984 */ /* 0x000fe80000000800 */
[----:B------:R-:W4:Y:S01]  /*19a20*/  LDS R231, [R3+0x7000] ;  /* 0x0070000003e77984 */ /* 0x000f220000000800 */
[C---:B------:R-:W-:Y:S08]  /*19a30*/  HMMA.1688.F32.TF32 R200, R232.reuse, R8, R200 ;  /* 0x00000008e8c8723c */ /* 0x040ff000000810c8 */
[----:B------:R-:W-:Y:S11]  /*19a40*/  HMMA.1688.F32.TF32 R204, R232, R4, R204 ;  /* 0x00000004e8cc723c */ /* 0x000ff600000810cc */
[----:B------:R-:W-:Y:S04]  /*19a50*/  @!UPT UIADD3 URZ, URZ, URZ, URZ ;  /* 0x0000003f3f3ff290 */ /* 0x000fe8000fffe03f */
        /* <DEDUP_REMOVED lines=8> */
[----:B------:R-:W-:Y:S04]  /*19ae0*/  STL.64 [R1], R36 ;  /* 0x0000002401007387 */ /* 0x000fe80000100a00 */
[----:B------:R4:W-:Y:S01]  /*19af0*/  STL.64 [R1+0x8], R38 ;  /* 0x0000082601007387 */ /* 0x0009e20000100a00 */
[----:B------:R-:W-:Y:S07]  /*19b00*/  HMMA.1688.F32.TF32 R188, R196, R20, R244 ;  /* 0x00000014c4bc723c */ /* 0x000fee00000810f4 */
[----:B------:R-:W-:Y:S01]  /*19b10*/  IMAD.MOV.U32 R244, RZ, RZ, R27 ;  /* 0x000000fffff47224 */ /* 0x000fe200078e001b */
[----:B------:R-:W-:Y:S01]  /*19b20*/  MOV R245, R26 ;  /* 0x0000001a00f57202 */ /* 0x000fe20000000f00 */
[----:B------:R-:W-:-:S02]  /*19b30*/  IMAD.MOV.U32 R246, RZ, RZ, R23 ;  /* 0x000000fffff67224 */ /* 0x000fc400078e0017 */
[----:B------:R-:W-:Y:S01]  /*19b40*/  IMAD.MOV.U32 R247, RZ, RZ, R22 ;  /* 0x000000fffff77224 */ /* 0x000fe200078e0016 */
[C---:B------:R-:W-:Y:S08]  /*19b50*/  HMMA.1688.F32.TF32 R216, R232.reuse, R24, R216 ;  /* 0x00000018e8d8723c */ /* 0x040ff000000810d8 */
[C---:B------:R-:W-:Y:S08]  /*19b60*/  HMMA.1688.F32.TF32 R220, R232.reuse, R20, R220 ;  /* 0x00000014e8dc723c */ /* 0x040ff000000810dc */
[----:B------:R-:W-:Y:S08]  /*19b70*/  HMMA.1688.F32.TF32 R224, R232, R16, R224 ;  /* 0x00000010e8e0723c */ /* 0x000ff000000810e0 */
[----:B----4-:R-:W-:Y:S07]  /*19b80*/  HMMA.1688.F32.TF32 R36, R228, R10, R248 ;  /* 0x0000000ae424723c */ /* 0x010fee00000810f8 */
[----:B------:R-:W-:Y:S01]  /*19b90*/  IMAD.MOV.U32 R248, RZ, RZ, R34 ;  /* 0x000000fffff87224 */ /* 0x000fe200078e0022 */
[----:B------:R-:W-:Y:S01]  /*19ba0*/  MOV R249, R30 ;  /* 0x0000001e00f97202 */ /* 0x000fe20000000f00 */
[----:B------:R-:W2:Y:S01]  /*19bb0*/  LDL.LU R34, [R1+0x1b4c] ;  /* 0x001b4c0001227983 */ /* 0x000ea20000300800 */
[----:B------:R-:W-:-:S02]  /*19bc0*/  IMAD.MOV.U32 R250, RZ, RZ, R7 ;  /* 0x000000fffffa7224 */ /* 0x000fc400078e0007 */
[----:B------:R-:W-:Y:S01]  /*19bd0*/  IMAD.MOV.U32 R251, RZ, RZ, R6 ;  /* 0x000000fffffb7224 */ /* 0x000fe200078e0006 */
[----:B------:R-:W3:Y:S04]  /*19be0*/  LDL.LU R30, [R1+0x1b48] ;  /* 0x001b4800011e7983 */ /* 0x000ee80000300800 */
[----:B------:R-:W4:Y:S04]  /*19bf0*/  LDL.LU R7, [R1+0x1b44] ;  /* 0x001b440001077983 */ /* 0x000f280000300800 */
[----:B------:R-:W4:Y:S04]  /*19c00*/  LDL.LU R6, [R1+0x1b40] ;  /* 0x001b400001067983 */ /* 0x000f280000300800 */
[----:B------:R-:W4:Y:S04]  /*19c10*/  LDL.LU R27, [R1+0x1b3c] ;  /* 0x001b3c00011b7983 */ /* 0x000f280000300800 */
[----:B------:R-:W4:Y:S04]  /*19c20*/  LDL.LU R26, [R1+0x1b38] ;  /* 0x001b3800011a7983 */ /* 0x000f280000300800 */
[----:B------:R-:W4:Y:S04]  /*19c30*/  LDL.LU R23, [R1+0x1b34] ;  /* 0x001b340001177983 */ /* 0x000f280000300800 */
[----:B------:R-:W4:Y:S04]  /*19c40*/  LDL.LU R22, [R1+0x1b30] ;  /* 0x001b300001167983 */ /* 0x000f280000300800 */
[----:B------:R-:W4:Y:S04]  /*19c50*/  LDL.LU R60, [R1+0xc0] ;  /* 0x0000c000013c7983 */ /* 0x000f280000300800 */
[----:B------:R-:W4:Y:S04]  /*19c60*/  LDL.LU R61, [R1+0xc4] ;  /* 0x0000c400013d7983 */ /* 0x000f280000300800 */
[----:B------:R-:W4:Y:S01]  /*19c70*/  LDL.LU R62, [R1+0xc8] ;  /* 0x0000c800013e7983 */ /* 0x000f220000300800 */
[----:B------:R-:W-:-:S03]  /*19c80*/  IMAD.MOV.U32 R24, RZ, RZ, R36 ;  /* 0x000000ffff187224 */ /* 0x000fc600078e0024 */
[----:B------:R-:W4:Y:S01]  /*19c90*/  LDL.LU R63, [R1+0xcc] ;  /* 0x0000cc00013f7983 */ /* 0x000f220000300800 */
[----:B------:R-:W-:-:S03]  /*19ca0*/  MOV R21, R37 ;  /* 0x0000002500157202 */ /* 0x000fc60000000f00 */
[----:B------:R-:W4:Y:S01]  /*19cb0*/  LDL.LU R56, [R1+0xb0] ;  /* 0x0000b00001387983 */ /* 0x000f220000300800 */
[----:B------:R-:W-:-:S03]  /*19cc0*/  IMAD.MOV.U32 R36, RZ, RZ, R19 ;  /* 0x000000ffff247224 */ /* 0x000fc600078e0013 */
[----:B------:R-:W4:Y:S01]  /*19cd0*/  LDL.LU R57, [R1+0xb4] ;  /* 0x0000b40001397983 */ /* 0x000f220000300800 */
[----:B------:R-:W-:Y:S01]  /*19ce0*/  IMAD.MOV.U32 R20, RZ, RZ, R38 ;  /* 0x000000ffff147224 */ /* 0x000fe200078e0026 */
[----:B------:R-:W-:Y:S02]  /*19cf0*/  MOV R37, R18 ;  /* 0x0000001200257202 */ /* 0x000fe40000000f00 */
[----:B------:R-:W4:Y:S01]  /*19d00*/  LDL.LU R58, [R1+0xb8] ;  /* 0x0000b800013a7983 */ /* 0x000f220000300800 */
[----:B------:R-:W-:-:S03]  /*19d10*/  IMAD.MOV.U32 R17, RZ, RZ, R39 ;  /* 0x000000ffff117224 */ /* 0x000fc600078e0027 */
[----:B------:R-:W4:Y:S01]  /*19d20*/  LDL.LU R59, [R1+0xbc] ;  /* 0x0000bc00013b7983 */ /* 0x000f220000300800 */
[----:B------:R-:W-:-:S03]  /*19d30*/  IMAD.MOV.U32 R38, RZ, RZ, R15 ;  /* 0x000000ffff267224 */ /* 0x000fc600078e000f */
[----:B------:R-:W4:Y:S01]  /*19d40*/  LDL.LU R19, [R1+0x1b2c] ;  /* 0x001b2c0001137983 */ /* 0x000f220000300800 */
[----:B------:R-:W-:-:S03]  /*19d50*/  IMAD.MOV.U32 R39, RZ, RZ, R14 ;  /* 0x000000ffff277224 */ /* 0x000fc600078e000e */
        /* <DEDUP_REMOVED lines=11> */
[C---:B------:R-:W-:Y:S08]  /*19e10*/  HMMA.1688.F32.TF32 R136, R164.reuse, R8, R136 ;  /* 0x00000008a488723c */ /* 0x040ff00000081088 */
[C---:B------:R-:W-:Y:S08]  /*19e20*/  HMMA.1688.F32.TF32 R140, R164.reuse, R4, R140 ;  /* 0x00000004a48c723c */ /* 0x040ff0000008108c */
[C---:B------:R-:W-:Y:S08]  /*19e30*/  HMMA.1688.F32.TF32 R144, R164.reuse, R32, R144 ;  /* 0x00000020a490723c */ /* 0x040ff00000081090 */
[C---:B------:R-:W-:Y:S08]  /*19e40*/  HMMA.1688.F32.TF32 R148, R164.reuse, R28, R148 ;  /* 0x0000001ca494723c */ /* 0x040ff00000081094 */
[----:B------:R-:W-:Y:S08]  /*19e50*/  HMMA.1688.F32.TF32 R164, R164, R12, R180 ;  /* 0x0000000ca4a4723c */ /* 0x000ff000000810b4 */
[----:B------:R-:W-:Y:S07]  /*19e60*/  HMMA.1688.F32.TF32 R180, R196, R28, R40 ;  /* 0x0000001cc4b4723c */ /* 0x000fee0000081028 */
[----:B------:R-:W-:Y:S01]  /*19e70*/  IMAD.MOV.U32 R40, RZ, RZ, R35 ;  /* 0x000000ffff287224 */ /* 0x000fe200078e0023 */
[----:B------:R-:W-:Y:S01]  /*19e80*/  MOV R41, R31 ;  /* 0x0000001f00297202 */ /* 0x000fe20000000f00 */
[----:B--2---:R-:W-:-:S02]  /*19e90*/  IMAD.MOV.U32 R47, RZ, RZ, R34 ;  /* 0x000000ffff2f7224 */ /* 0x004fc400078e0022 */
[----:B---3--:R-:W-:Y:S01]  /*19ea0*/  IMAD.MOV.U32 R46, RZ, RZ, R30 ;  /* 0x000000ffff2e7224 */ /* 0x008fe200078e001e */
[----:B----4-:R-:W-:Y:S01]  /*19eb0*/  MOV R45, R7 ;  /* 0x00000007002d7202 */ /* 0x010fe20000000f00 */
[----:B------:R-:W-:Y:S02]  /*19ec0*/  IMAD.MOV.U32 R44, RZ, RZ, R6 ;  /* 0x000000ffff2c7224 */ /* 0x000fe400078e0006 */
[----:B------:R-:W-:Y:S02]  /*19ed0*/  IMAD.MOV.U32 R51, RZ, RZ, R27 ;  /* 0x000000ffff337224 */ /* 0x000fe400078e001b */
[----:B------:R-:W-:Y:S01]  /*19ee0*/  IMAD.MOV.U32 R50, RZ, RZ, R26 ;  /* 0x000000ffff327224 */ /* 0x000fe200078e001a */
[----:B------:R-:W-:Y:S01]  /*19ef0*/  MOV R49, R23 ;  /* 0x0000001700317202 */ /* 0x000fe20000000f00 */
[----:B------:R-:W-:Y:S02]  /*19f00*/  IMAD.MOV.U32 R48, RZ, RZ, R22 ;  /* 0x000000ffff307224 */ /* 0x000fe400078e0016 */
[----:B------:R-:W-:-:S02]  /*19f10*/  IMAD.MOV.U32 R55, RZ, RZ, R19 ;  /* 0x000000ffff377224 */ /* 0x000fc400078e0013 */
[----:B------:R-:W-:Y:S01]  /*19f20*/  IMAD.MOV.U32 R54, RZ, RZ, R18 ;  /* 0x000000ffff367224 */ /* 0x000fe200078e0012 */
[----:B------:R-:W-:Y:S01]  /*19f30*/  MOV R53, R15 ;  /* 0x0000000f00357202 */ /* 0x000fe20000000f00 */
[----:B------:R-:W-:Y:S02]  /*19f40*/  IMAD.MOV.U32 R52, RZ, RZ, R14 ;  /* 0x000000ffff347224 */ /* 0x000fe400078e000e */
[----:B------:R-:W2:Y:S04]  /*19f50*/  LDL.LU R14, [R1+0x1b1c] ;  /* 0x001b1c00010e7983 */ /* 0x000ea80000300800 */
[----:B------:R-:W2:Y:S04]  /*19f60*/  LDL.LU R15, [R1+0x1b18] ;  /* 0x001b1800010f7983 */ /* 0x000ea80000300800 */
[----:B------:R-:W3:Y:S04]  /*19f70*/  LDL.LU R18, [R1+0x1b14] ;  /* 0x001b140001127983 */ /* 0x000ee80000300800 */
[----:B------:R-:W3:Y:S04]  /*19f80*/  LDL.LU R19, [R1+0x1b10] ;  /* 0x001b100001137983 */ /* 0x000ee80000300800 */
[----:B------:R-:W4:Y:S04]  /*19f90*/  LDL.LU R22, [R1+0x1b0c] ;  /* 0x001b0c0001167983 */ /* 0x000f280000300800 */
[----:B------:R-:W4:Y:S04]  /*19fa0*/  LDL.LU R23, [R1+0x1b08] ;  /* 0x001b080001177983 */ /* 0x000f280000300800 */
[----:B------:R-:W2:Y:S04]  /*19fb0*/  LDL.LU R26, [R1+0x1b04] ;  /* 0x001b0400011a7983 */ /* 0x000ea80000300800 */
[----:B------:R-:W2:Y:S04]  /*19fc0*/  LDL.LU R27, [R1+0x1b00] ;  /* 0x001b0000011b7983 */ /* 0x000ea80000300800 */
[----:B------:R-:W2:Y:S04]  /*19fd0*/  LDL.LU R6, [R1+0x1afc] ;  /* 0x001afc0001067983 */ /* 0x000ea80000300800 */
[----:B------:R-:W2:Y:S04]  /*19fe0*/  LDL.LU R7, [R1+0x1af8] ;  /* 0x001af80001077983 */ /* 0x000ea80000300800 */
[----:B------:R-:W2:Y:S04]  /*19ff0*/  LDL.LU R30, [R1+0x1af4] ;  /* 0x001af400011e7983 */ /* 0x000ea80000300800 */
[----:B------:R-:W2:Y:S04]  /*1a000*/  LDL.LU R34, [R1+0x1af0] ;  /* 0x001af00001227983 */ /* 0x000ea80000300800 */
[----:B------:R-:W2:Y:S04]  /*1a010*/  LDL.LU R35, [R1+0x1aec] ;  /* 0x001aec0001237983 */ /* 0x000ea80000300800 */
[----:B------:R-:W2:Y:S01]  /*1a020*/  LDL.LU R31, [R1+0x1ae8] ;  /* 0x001ae800011f7983 */ /* 0x000ea20000300800 */
[C---:B------:R-:W-:Y:S08]  /*1a030*/  HMMA.1688.F32.TF32 R208, R232.reuse, R32, R208 ;  /* 0x00000020e8d0723c */ /* 0x040ff000000810d0 */
[----:B------:R-:W-:Y:S01]  /*1a040*/  HMMA.1688.F32.TF32 R212, R232, R28, R212 ;  /* 0x0000001ce8d4723c */ /* 0x000fe200000810d4 */
[----:B------:R-:W-:Y:S04]  /*1a050*/  LDS R232, [R0+0x6080] ;  /* 0x0060800000e87984 */ /* 0x000fe80000000800 */
[----:B------:R-:W-:Y:S04]  /*1a060*/  LDS R234, [R0+0x7080] ;  /* 0x0070800000ea7984 */ /* 0x000fe80000000800 */
[----:B------:R-:W-:Y:S04]  /*1a070*/  LDS R233, [R3+0x6080] ;  /* 0x0060800003e97984 */ /* 0x000fe80000000800 */
[----:B------:R-:W1:Y:S01]  /*1a080*/  LDS R235, [R3+0x7080] ;  /* 0x0070800003eb7984 */ /* 0x000e620000000800 */
[----:B------:R-:W-:Y:S01]  /*1a090*/  HMMA.1688.F32.TF32 R168, R196, R8, R168 ;  /* 0x00000008c4a8723c */ /* 0x000fe200000810a8 */
[----:B------:R-:W-:-:S07]  /*1a0a0*/  IMAD.MOV.U32 R43, RZ, RZ, R2 ;  /* 0x000000ffff2b7224 */ /* 0x000fce00078e0002 */
[----:B------:R-:W-:Y:S01]  /*1a0b0*/  HMMA.1688.F32.TF32 R172, R196, R4, R172 ;  /* 0x00000004c4ac723c */ /* 0x000fe200000810ac */
[----:B------:R-:W-:-:S07]  /*1a0c0*/  IMAD.MOV.U32 R42, RZ, RZ, R252 ;  /* 0x000000ffff2a7224 */ /* 0x000fce00078e00fc */
[C---:B------:R-:W-:Y:S08]  /*1a0d0*/  HMMA.1688.F32.TF32 R176, R196.reuse, R32, R176 ;  /* 0x00000020c4b0723c */ /* 0x040ff000000810b0 */
[----:B------:R-:W-:Y:S01]  /*1a0e0*/  HMMA.1688.F32.TF32 R196, R196, R12, R236 ;  /* 0x0000000cc4c4723c */ /* 0x000fe200000810ec */
[----:B------:R-:W-:Y:S04]  /*1a0f0*/  LDS R236, [R0+0x6100] ;  /* 0x0061000000ec7984 */ /* 0x000fe80000000800 */
[----:B------:R-:W-:Y:S04]  /*1a100*/  LDS R238, [R0+0x7100] ;  /* 0x0071000000ee7984 */ /* 0x000fe80000000800 */
[----:B------:R-:W-:Y:S04]  /*1a110*/  LDS R237, [R3+0x6100] ;  /* 0x0061000003ed7984 */ /* 0x000fe80000000800 */
[----:B------:R-:W2:Y:S01]  /*1a120*/  LDS R239, [R3+0x7100] ;  /* 0x0071000003ef7984 */ /* 0x000ea20000000800 */
[----:B-1----:R-:W-:Y:S08]  /*1a130*/  HMMA.1688.F32.TF32 R40, R232, R10, R40 ;  /* 0x0000000ae828723c */ /* 0x002ff00000081028 */
[C---:B---3--:R-:W-:Y:S08]  /*1a140*/  HMMA.1688.F32.TF32 R48, R228.reuse, R18, R48 ;  /* 0x00000012e430723c */ /* 0x048ff00000081030 */
[C---:B----4-:R-:W-:Y:S08]  /*1a150*/  HMMA.1688.F32.TF32 R52, R228.reuse, R22, R52 ;  /* 0x00000016e434723c */ /* 0x050ff00000081034 */
[C---:B--2---:R-:W-:Y:S08]  /*1a160*/  HMMA.1688.F32.TF32 R204, R228.reuse, R30, R204 ;  /* 0x0000001ee4cc723c */ /* 0x044ff000000810cc */
[C---:B------:R-:W-:Y:S08]  /*1a170*/  HMMA.1688.F32.TF32 R60, R228.reuse, R6, R60 ;  /* 0x00000006e43c723c */ /* 0x040ff0000008103c */
[----:B------:R-:W-:Y:S08]  /*1a180*/  HMMA.1688.F32.TF32 R56, R228, R34, R56 ;  /* 0x00000022e438723c */ /* 0x000ff00000081038 */
[----:B------:R-:W-:Y:S01]  /*1a190*/  IMAD.MOV.U32 R8, RZ, RZ, R204 ;  /* 0x000000ffff087224 */ /* 0x000fe200078e00cc */
[----:B------:R-:W-:Y:S01]  /*1a1a0*/  MOV R5, R205 ;  /* 0x000000cd00057202 */ /* 0x000fe20000000f00 */
[----:B------:R-:W-:-:S02]  /*1a1b0*/  IMAD.MOV.U32 R4, RZ, RZ, R206 ;  /* 0x000000ffff047224 */ /* 0x000fc400078e00ce */
[----:B------:R-:W-:Y:S02]  /*1a1c0*/  IMAD.MOV.U32 R2, RZ, RZ, R207 ;  /* 0x000000ffff027224 */ /* 0x000fe400078e00cf */
[C---:B------:R-:W-:Y:S08]  /*1a1d0*/  HMMA.1688.F32.TF32 R204, R228.reuse, R26, R200 ;  /* 0x0000001ae4cc723c */ /* 0x040ff000000810c8 */
[----:B------:R-:W-:Y:S01]  /*1a1e0*/  HMMA.1688.F32.TF32 R228, R228, R14, R44 ;  /* 0x0000000ee4e4723c */ /* 0x000fe2000008102c */
[----:B------:R-:W-:Y:S01]  /*1a1f0*/  IMAD.MOV.U32 R12, RZ, RZ, R62 ;  /* 0x000000ffff0c7224 */ /* 0x000fe200078e003e */
[----:B------:R-:W-:Y:S01]  /*1a200*/  MOV R13, R61 ;  /* 0x0000003d000d7202 */ /* 0x000fe20000000f00 */
[----:B------:R-:W-:-:S02]  /*1a210*/  IMAD.MOV.U32 R9, RZ, RZ, R63 ;  /* 0x000000ffff097224 */ /* 0x000fc400078e003f */
[----:B------:R-:W-:Y:S01]  /*1a220*/  IMAD.MOV.U32 R16, RZ, RZ, R60 ;  /* 0x000000ffff107224 */ /* 0x000fe200078e003c */
[----:B------:R-:W2:Y:S01]  /*1a230*/  LDL.LU.64 R62, [R1+0x1ae0] ;  /* 0x001ae000013e7983 */ /* 0x000ea20000300a00 */
[----:B------:R-:W-:Y:S01]  /*1a240*/  IMAD.MOV.U32 R28, RZ, RZ, R58 ;  /* 0x000000ffff1c7224 */ /* 0x000fe200078e003a */
[----:B------:R-:W-:Y:S01]  /*1a250*/  MOV R29, R57 ;  /* 0x00000039001d7202 */ /* 0x000fe20000000f00 */
[----:B------:R-:W-:Y:S01]  /*1a260*/  IMAD.MOV.U32 R25, RZ, RZ, R59 ;  /* 0x000000ffff197224 */ /* 0x000fe200078e003b */
[----:B------:R-:W2:Y:S01]  /*1a270*/  LDL.LU.64 R60, [R1+0x1ad8] ;  /* 0x001ad800013c7983 */ /* 0x000ea20000300a00 */
[----:B------:R-:W-:Y:S01]  /*1a280*/  IMAD.MOV.U32 R252, RZ, RZ, R56 ;  /* 0x000000fffffc7224 */ /* 0x000fe200078e0038 */
[----:B------:R-:W-:Y:S02]  /*1a290*/  HMMA.1688.F32.TF32 R36, R232, R6, R36 ;  /* 0x00000006e824723c */ /* 0x000fe40000081024 */
[----:B------:R-:W3:Y:S02]  /*1a2a0*/  LDL.LU.64 R58, [R1+0x1ad0] ;  /* 0x001ad000013a7983 */ /* 0x000ee40000300a00 */
[----:B------:R-:W-:Y:S01]  /*1a2b0*/  IMAD.MOV.U32 R202, RZ, RZ, R206 ;  /* 0x000000ffffca7224 */ /* 0x000fe200078e00ce */
[----:B------:R-:W-:Y:S01]  /*1a2c0*/  MOV R201, R205 ;  /* 0x000000cd00c97202 */ /* 0x000fe20000000f00 */
[----:B------:R-:W-:Y:S01]  /*1a2d0*/  IMAD.MOV.U32 R203, RZ, RZ, R207 ;  /* 0x000000ffffcb7224 */ /* 0x000fe200078e00cf */
[----:B------:R-:W3:Y:S01]  /*1a2e0*/  LDL.LU.64 R56, [R1+0x1ac8] ;  /* 0x001ac80001387983 */ /* 0x000ee20000300a00 */
[----:B------:R-:W-:Y:S01]  /*1a2f0*/  IMAD.MOV.U32 R200, RZ, RZ, R204 ;  /* 0x000000ffffc87224 */ /* 0x000fe200078e00cc */
[----:B------:R-:W-:Y:S01]  /*1a300*/  MOV R205, R53 ;  /* 0x0000003500cd7202 */ /* 0x000fe20000000f00 */
[----:B------:R-:W-:-:S02]  /*1a310*/  IMAD.MOV.U32 R206, RZ, RZ, R54 ;  /* 0x000000ffffce7224 */ /* 0x000fc400078e0036 */
[----:B------:R-:W-:Y:S02]  /*1a320*/  IMAD.MOV.U32 R207, RZ, RZ, R55 ;  /* 0x000000ffffcf7224 */ /* 0x000fe400078e0037 */
[----:B------:R-:W-:Y:S01]  /*1a330*/  IMAD.MOV.U32 R204, RZ, RZ, R52 ;  /* 0x000000ffffcc7224 */ /* 0x000fe200078e0034 */
[----:B------:R-:W4:Y:S01]  /*1a340*/  LDL.LU.64 R54, [R1+0x1ac0] ;  /* 0x001ac00001367983 */ /* 0x000f220000300a00 */
[C---:B------:R-:W-:Y:S03]  /*1a350*/  HMMA.1688.F32.TF32 R244, R232.reuse, R34, R244 ;  /* 0x00000022e8f4723c */ /* 0x040fe600000810f4 */
[----:B------:R-:W4:Y:S04]  /*1a360*/  LDL.LU.64 R52, [R1+0x1ab8] ;  /* 0x001ab80001347983 */ /* 0x000f280000300a00 */
[----:B------:R-:W-:Y:S04]  /*1a370*/  STL.64 [R1+0x260], R48 ;  /* 0x0002603001007387 */ /* 0x000fe80000100a00 */
[----:B------:R1:W-:Y:S01]  /*1a380*/  STL.64 [R1+0x268], R50 ;  /* 0x0002683201007387 */ /* 0x0003e20000100a00 */
[C---:B------:R-:W-:Y:S03]  /*1a390*/  HMMA.1688.F32.TF32 R248, R232.reuse, R30, R248 ;  /* 0x0000001ee8f8723c */ /* 0x040fe600000810f8 */
[----:B-1----:R-:W2:Y:S04]  /*1a3a0*/  LDL.LU.64 R50, [R1+0x1ab0] ;  /* 0x001ab00001327983 */ /* 0x002ea80000300a00 */
[----:B------:R-:W2:Y:S04]  /*1a3b0*/  LDL.LU.64 R48, [R1+0x1aa8] ;  /* 0x001aa80001307983 */ /* 0x000ea80000300a00 */
[----:B------:R-:W2:Y:S04]  /*1a3c0*/  LDL.LU.64 R46, [R1+0x1aa0] ;  /* 0x001aa000012e7983 */ /* 0x000ea80000300a00 */
[----:B------:R-:W2:Y:S04]  /*1a3d0*/  LDL.LU.64 R44, [R1+0x1a98] ;  /* 0x001a9800012c7983 */ /* 0x000ea80000300a00 */
[----:B------:R1:W-:Y:S04]  /*1a3e0*/  STL.64 [R1+0x110], R228 ;  /* 0x000110e401007387 */ /* 0x0003e80000100a00 */
[----:B------:R1:W-:Y:S04]  /*1a3f0*/  STL.64 [R1+0x118], R230 ;  /* 0x000118e601007387 */ /* 0x0003e80000100a00 */
[----:B-1----:R-:W2:Y:S04]  /*1a400*/  LDL.LU R228, [R1+0x10] ;  /* 0x0000100001e47983 */ /* 0x002ea80000300800 */
        /* <DEDUP_REMOVED lines=13> */
[----:B-1----:R-:W4:Y:S04]  /*1a4e0*/  LDL.LU.64 R246, [R1+0x1a70] ;  /* 0x001a700001f67983 */ /* 0x002f280000300a00 */
[----:B------:R-:W4:Y:S04]  /*1a4f0*/  LDL.LU.64 R244, [R1+0x1a68] ;  /* 0x001a680001f47983 */ /* 0x000f280000300a00 */
[----:B------:R-:W-:Y:S04]  /*1a500*/  STL.64 [R1+0xb0], R248 ;  /* 0x0000b0f801007387 */ /* 0x000fe80000100a00 */
[----:B------:R1:W-:Y:S04]  /*1a510*/  STL.64 [R1+0xb8], R250 ;  /* 0x0000b8fa01007387 */ /* 0x0003e80000100a00 */
[----:B-1----:R-:W4:Y:S04]  /*1a520*/  LDL.LU.64 R250, [R1+0x1a60] ;  /* 0x001a600001fa7983 */ /* 0x002f280000300a00 */
[----:B------:R-:W4:Y:S01]  /*1a530*/  LDL.LU.64 R248, [R1+0x1a58] ;  /* 0x001a580001f87983 */ /* 0x000f220000300a00 */
[C---:B--2---:R-:W-:Y:S11]  /*1a540*/  HMMA.1688.F32.TF32 R228, R232.reuse, R26, R228 ;  /* 0x0000001ae8e4723c */ /* 0x044ff600000810e4 */
[----:B------:R-:W-:Y:S11]  /*1a550*/  @!UPT UIADD3 URZ, URZ, URZ, URZ ;  /* 0x0000003f3f3ff290 */ /* 0x000ff6000fffe03f */
[----:B------:R-:W-:Y:S01]  /*1a560*/  @!UPT UIADD3 URZ, URZ, URZ, URZ ;  /* 0x0000003f3f3ff290 */ /* 0x000fe2000fffe03f */
[----:B------:R-:W-:Y:S04]  /*1a570*/  STL.64 [R1+0xa0], R228 ;  /* 0x0000a0e401007387 */ /* 0x000fe80000100a00 */
[----:B------:R3:W-:Y:S02]  /*1a580*/  STL.64 [R1+0xa8], R230 ;  /* 0x0000a8e601007387 */ /* 0x0007e40000100a00 */
[----:B---3--:R-:W-:Y:S08]  /*1a590*/  HMMA.1688.F32.TF32 R228, R232, R14, R36 ;  /* 0x0000000ee8e4723c */ /* 0x008ff00000081024 */
[----:B------:R-:W-:Y:S08]  /*1a5a0*/  HMMA.1688.F32.TF32 R36, R236, R10, R40 ;  /* 0x0000000aec24723c */ /* 0x000ff00000081028 */
[C---:B----4-:R-:W-:Y:S08]  /*1a5b0*/  HMMA.1688.F32.TF32 R244, R232.reuse, R18, R244 ;  /* 0x00000012e8f4723c */ /* 0x050ff000000810f4 */
[----:B------:R-:W-:Y:S11]  /*1a5c0*/  HMMA.1688.F32.TF32 R248, R232, R22, R248 ;  /* 0x00000016e8f8723c */ /* 0x000ff600000810f8 */
[----:B------:R-:W-:Y:S11]  /*1a5d0*/  @!UPT UIADD3 URZ, URZ, URZ, URZ ;  /* 0x0000003f3f3ff290 */ /* 0x000ff6000fffe03f */
[----:B------:R-:W-:Y:S01]  /*1a5e0*/  @!UPT UIADD3 URZ, URZ, URZ, URZ ;  /* 0x0000003f3f3ff290 */ /* 0x000fe2000fffe03f */
[----:B------:R-:W-:Y:S04]  /*1a5f0*/  STL.64 [R1+0x90], R248 ;  /* 0x000090f801007387 */ /* 0x000fe80000100a00 */
[----:B------:R-:W-:Y:S04]  /*1a600*/  STL.64 [R1+0x98], R250 ;  /* 0x000098fa01007387 */ /* 0x000fe80000100a00 */
[----:B------:R1:W-:Y:S04]  /*1a610*/  STL.64 [R1+0x80], R244 ;  /* 0x000080f401007387 */ /* 0x0003e80000100a00 */
[----:B------:R-:W-:Y:S04]  /*1a620*/  STL.64 [R1+0x88], R246 ;  /* 0x000088f601007387 */ /* 0x000fe80000100a00 */
[----:B------:R-:W-:Y:S04]  /*1a630*/  STL.64 [R1+0x70], R228 ;  /* 0x000070e401007387 */ /* 0x000fe80000100a00 */
[----:B------:R-:W-:Y:S04]  /*1a640*/  STL.64 [R1+0x78], R230 ;  /* 0x000078e601007387 */ /* 0x000fe80000100a00 */
[----:B------:R-:W-:Y:S04]  /*1a650*/  STL.64 [R1+0x250], R36 ;  /* 0x0002502401007387 */ /* 0x000fe80000100a00 */
[----:B------:R2:W-:Y:S01]  /*1a660*/  STL.64 [R1+0x258], R38 ;  /* 0x0002582601007387 */ /* 0x0005e20000100a00 */
[C---:B------:R-:W-:Y:S08]  /*1a670*/  HMMA.1688.F32.TF32 R44, R236.reuse, R6, R44 ;  /* 0x00000006ec2c723c */ /* 0x040ff0000008102c */
[----:B------:R-:W-:Y:S08]  /*1a680*/  HMMA.1688.F32.TF32 R40, R236, R34, R48 ;  /* 0x00000022ec28723c */ /* 0x000ff00000081030 */
[----:B------:R-:W-:Y:S01]  /*1a690*/  HMMA.1688.F32.TF32 R232, R240, R18, R96 ;  /* 0x00000012f0e8723c */ /* 0x000fe20000081060 */
[----:B-1----:R-:W-:Y:S01]  /*1a6a0*/  IMAD.MOV.U32 R244, RZ, RZ, R252 ;  /* 0x000000fffff47224 */ /* 0x002fe200078e00fc */
[----:B------:R-:W-:Y:S04]  /*1a6b0*/  LDS R228, [R0+0x6380] ;  /* 0x0063800000e47984 */ /* 0x000fe80000000800 */
[----:B------:R-:W-:Y:S02]  /*1a6c0*/  LDS R230, [R0+0x7380] ;  /* 0x0073800000e67984 */ /* 0x000fe40000000800 */
[C---:B--2---:R-:W-:Y:S02]  /*1a6d0*/  HMMA.1688.F32.TF32 R36, R236.reuse, R30, R52 ;  /* 0x0000001eec24723c */ /* 0x044fe40000081034 */
[----:B------:R-:W-:Y:S04]  /*1a6e0*/  STL.64 [R1+0x240], R44 ;  /* 0x0002402c01007387 */ /* 0x000fe80000100a00 */
[----:B------:R-:W-:Y:S04]  /*1a6f0*/  LDS R229, [R3+0x6380] ;  /* 0x0063800003e57984 */ /* 0x000fe80000000800 */
[----:B------:R-:W-:Y:S11]  /*1a700*/  LDS R231, [R3+0x7380] ;  /* 0x0073800003e77984 */ /* 0x000ff60000000800 */
[----:B------:R-:W-:Y:S03]  /*1a710*/  @!UPT UIADD3 URZ, URZ, URZ, URZ ;  /* 0x0000003f3f3ff290 */ /* 0x000fe6000fffe03f */
[----:B------:R-:W-:Y:S01]  /*1a720*/  IMAD.MOV.U32 R55, RZ, RZ, R36 ;  /* 0x000000ffff377224 */ /* 0x000fe200078e0024 */
[----:B------:R-:W-:Y:S01]  /*1a730*/  MOV R54, R37 ;  /* 0x0000002500367202 */ /* 0x000fe20000000f00 */
[----:B------:R-:W-:Y:S02]  /*1a740*/  IMAD.MOV.U32 R53, RZ, RZ, R38 ;  /* 0x000000ffff357224 */ /* 0x000fe400078e0026 */
[----:B------:R-:W-:Y:S01]  /*1a750*/  IMAD.MOV.U32 R52, RZ, RZ, R39 ;  /* 0x000000ffff347224 */ /* 0x000fe200078e0027 */
[----:B------:R-:W-:Y:S01]  /*1a760*/  LDS R44, [R0+0x6200] ;  /* 0x00620000002c7984 */ /* 0x000fe20000000800 */
[C---:B------:R-:W-:Y:S03]  /*1a770*/  HMMA.1688.F32.TF32 R36, R236.reuse, R22, R60 ;  /* 0x00000016ec24723c */ /* 0x040fe6000008103c */
[----:B------:R-:W-:Y:S04]  /*1a780*/  STL.64 [R1+0x248], R46 ;  /* 0x0002482e01007387 */ /* 0x000fe80000100a00 */
[----:B------:R-:W-:Y:S04]  /*1a790*/  STL.64 [R1+0x230], R40 ;  /* 0x0002302801007387 */ /* 0x000fe80000100a00 */
[----:B------:R1:W-:Y:S04]  /*1a7a0*/  STL.64 [R1+0x238], R42 ;  /* 0x0002382a01007387 */ /* 0x0003e80000100a00 */
[----:B------:R-:W-:Y:S04]  /*1a7b0*/  LDS R46, [R0+0x7200] ;  /* 0x00720000002e7984 */ /* 0x000fe80000000800 */
[----:B------:R-:W-:Y:S01]  /*1a7c0*/  LDS R45, [R3+0x6200] ;  /* 0x00620000032d7984 */ /* 0x000fe20000000800 */
[----:B-1----:R-:W-:Y:S03]  /*1a7d0*/  HMMA.1688.F32.TF32 R40, R236, R26, R56 ;  /* 0x0000001aec28723c */ /* 0x002fe60000081038 */
[----:B------:R-:W1:Y:S04]  /*1a7e0*/  LDS R47, [R3+0x7200] ;  /* 0x00720000032f7984 */ /* 0x000e680000000800 */
        /* <DEDUP_REMOVED lines=18> */
[C---:B------:R-:W-:Y:S01]  /*1a910*/  HMMA.1688.F32.TF32 R36, R240.reuse, R6, R76 ;  /* 0x00000006f024723c */ /* 0x040fe2000008104c */
[----:B------:R-:W-:Y:S11]  /*1a920*/  STL.64 [R1+0x210], R40 ;  /* 0x0002102801007387 */ /* 0x000ff60000100a00 */
[----:B------:R-:W-:Y:S11]  /*1a930*/  @!UPT UIADD3 URZ, URZ, URZ, URZ ;  /* 0x0000003f3f3ff290 */ /* 0x000ff6000fffe03f */
[----:B------:R-:W-:Y:S01]  /*1a940*/  @!UPT UIADD3 URZ, URZ, URZ, URZ ;  /* 0x0000003f3f3ff290 */ /* 0x000fe2000fffe03f */
[----:B------:R-:W-:Y:S01]  /*1a950*/  IMAD.MOV.U32 R71, RZ, RZ, R36 ;  /* 0x000000ffff477224 */ /* 0x000fe200078e0024 */
[----:B------:R-:W-:Y:S01]  /*1a960*/  MOV R70, R37 ;  /* 0x0000002500467202 */ /* 0x000fe20000000f00 */
[----:B------:R-:W-:Y:S02]  /*1a970*/  IMAD.MOV.U32 R69, RZ, RZ, R38 ;  /* 0x000000ffff457224 */ /* 0x000fe400078e0026 */
[----:B------:R-:W-:Y:S02]  /*1a980*/  IMAD.MOV.U32 R68, RZ, RZ, R39 ;  /* 0x000000ffff447224 */ /* 0x000fe400078e0027 */
[C---:B------:R-:W-:Y:S01]  /*1a990*/  HMMA.1688.F32.TF32 R36, R240.reuse, R34, R80 ;  /* 0x00000022f024723c */ /* 0x040fe20000081050 */
[----:B------:R2:W-:Y:S07]  /*1a9a0*/  STL.64 [R1+0x218], R42 ;  /* 0x0002182a01007387 */ /* 0x0005ee0000100a00 */
[C---:B--2---:R-:W-:Y:S11]  /*1a9b0*/  HMMA.1688.F32.TF32 R40, R240.reuse, R10, R72 ;  /* 0x0000000af028723c */ /* 0x044ff60000081048 */
[----:B------:R-:W-:Y:S05]  /*1a9c0*/  @!UPT UIADD3 URZ, URZ, URZ, URZ ;  /* 0x0000003f3f3ff290 */ /* 0x000fea000fffe03f */
[----:B------:R-:W-:Y:S01]  /*1a9d0*/  IMAD.MOV.U32 R75, RZ, RZ, R36 ;  /* 0x000000ffff4b7224 */ /* 0x000fe200078e0024 */
[----:B------:R-:W-:Y:S01]  /*1a9e0*/  MOV R74, R37 ;  /* 0x00000025004a7202 */ /* 0x000fe20000000f00 */
[----:B------:R-:W-:Y:S02]  /*1a9f0*/  IMAD.MOV.U32 R73, RZ, RZ, R38 ;  /* 0x000000ffff497224 */ /* 0x000fe400078e0026 */
[----:B------:R-:W-:Y:S02]  /*1aa00*/  IMAD.MOV.U32 R72, RZ, RZ, R39 ;  /* 0x000000ffff487224 */ /* 0x000fe400078e0027 */
[C---:B------:R-:W-:Y:S08]  /*1aa10*/  HMMA.1688.F32.TF32 R36, R240.reuse, R30, R84 ;  /* 0x0000001ef024723c */ /* 0x040ff00000081054 */
[----:B------:R-:W-:Y:S08]  /*1aa20*/  HMMA.1688.F32.TF32 R236, R240, R22, R92 ;  /* 0x00000016f0ec723c */ /* 0x000ff0000008105c */
[----:B-1----:R-:W-:Y:S08]  /*1aa30*/  HMMA.1688.F32.TF32 R48, R44, R6, R108 ;  /* 0x000000062c30723c */ /* 0x002ff0000008106c */
[----:B------:R-:W-:Y:S01]  /*1aa40*/  IMAD.MOV.U32 R79, RZ, RZ, R36 ;  /* 0x000000ffff4f7224 */ /* 0x000fe200078e0024 */
[----:B------:R-:W-:Y:S01]  /*1aa50*/  MOV R78, R37 ;  /* 0x00000025004e7202 */ /* 0x000fe20000000f00 */
[----:B------:R-:W-:-:S02]  /*1aa60*/  IMAD.MOV.U32 R77, RZ, RZ, R38 ;  /* 0x000000ffff4d7224 */ /* 0x000fc400078e0026 */
[----:B------:R-:W-:Y:S02]  /*1aa70*/  IMAD.MOV.U32 R76, RZ, RZ, R39 ;  /* 0x000000ffff4c7224 */ /* 0x000fe400078e0027 */
[C---:B------:R-:W-:Y:S01]  /*1aa80*/  HMMA.1688.F32.TF32 R36, R240.reuse, R26, R88 ;  /* 0x0000001af024723c */ /* 0x040fe20000081058 */
[----:B------:R-:W-:Y:S04]  /*1aa90*/  STL.64 [R1+0x50], R40 ;  /* 0x0000502801007387 */ /* 0x000fe80000100a00 */
[----:B------:R-:W-:Y:S03]  /*1aaa0*/  STL.64 [R1+0x58], R42 ;  /* 0x0000582a01007387 */ /* 0x000fe60000100a00 */
[----:B------:R-:W-:Y:S01]  /*1aab0*/  HMMA.1688.F32.TF32 R240, R240, R14, R100 ;  /* 0x0000000ef0f0723c */ /* 0x000fe20000081064 */
[----:B------:R-:W-:Y:S04]  /*1aac0*/  LDS R40, [R0+0x6280] ;  /* 0x0062800000287984 */ /* 0x000fe80000000800 */
[----:B------:R-:W-:Y:S03]  /*1aad0*/  LDS R42, [R0+0x7280] ;  /* 0x00728000002a7984 */ /* 0x000fe60000000800 */
[----:B------:R-:W-:Y:S01]  /*1aae0*/  HMMA.1688.F32.TF32 R80, R44, R10, R104 ;  /* 0x0000000a2c50723c */ /* 0x000fe20000081068 */
[----:B------:R-:W-:Y:S04]  /*1aaf0*/  LDS R41, [R3+0x6280] ;  /* 0x0062800003297984 */ /* 0x000fe80000000800 */
[----:B------:R-:W1:Y:S04]  /*1ab00*/  LDS R43, [R3+0x7280] ;  /* 0x00728000032b7984 */ /* 0x000e680000000800 */
[----:B------:R-:W-:Y:S04]  /*1ab10*/  STL.64 [R1+0x10], R36 ;  /* 0x0000102401007387 */ /* 0x000fe80000100a00 */
[----:B------:R2:W-:Y:S04]  /*1ab20*/  STL [R1+0x1a08], R236 ;  /* 0x001a08ec01007387 */ /* 0x0005e80000100800 */
[----:B------:R3:W-:Y:S04]  /*1ab30*/  STL [R1+0x1a04], R237 ;  /* 0x001a04ed01007387 */ /* 0x0007e80000100800 */
[----:B------:R4:W-:Y:S04]  /*1ab40*/  STL [R1+0x1a00], R238 ;  /* 0x001a00ee01007387 */ /* 0x0009e80000100800 */
[----:B------:R-:W-:Y:S01]  /*1ab50*/  STL [R1+0x19fc], R239 ;  /* 0x0019fcef01007387 */ /* 0x000fe20000100800 */
[----:B--2---:R-:W-:-:S03]  /*1ab60*/  IMAD.MOV.U32 R236, RZ, RZ, R49 ;  /* 0x000000ffffec7224 */ /* 0x004fc600078e0031 */
[----:B------:R-:W-:Y:S01]  /*1ab70*/  STL [R1+0x1a10], R232 ;  /* 0x001a10e801007387 */ /* 0x000fe20000100800 */
[----:B---3--:R-:W-:Y:S01]  /*1ab80*/  IMAD.MOV.U32 R237, RZ, RZ, R50 ;  /* 0x000000ffffed7224 */ /* 0x008fe200078e0032 */
[----:B----4-:R-:W-:Y:S02]  /*1ab90*/  MOV R238, R51 ;  /* 0x0000003300ee7202 */ /* 0x010fe40000000f00 */
[----:B------:R2:W-:Y:S01]  /*1aba0*/  STL [R1+0x1a0c], R233 ;  /* 0x001a0ce901007387 */ /* 0x0005e20000100800 */
[----:B------:R-:W-:Y:S01]  /*1abb0*/  IMAD.MOV.U32 R33, RZ, RZ, R38 ;  /* 0x000000ffff217224 */ /* 0x000fe200078e0026 */
[----:B------:R-:W-:Y:S02]  /*1abc0*/  MOV R32, R39 ;  /* 0x0000002700207202 */ /* 0x000fe40000000f00 */
[----:B------:R-:W-:Y:S04]  /*1abd0*/  LDS R36, [R0+0x6300] ;  /* 0x0063000000247984 */ /* 0x000fe80000000800 */
[----:B------:R-:W-:Y:S01]  /*1abe0*/  LDS R37, [R3+0x6300] ;  /* 0x0063000003257984 */ /* 0x000fe20000000800 */
[----:B--2---:R-:W-:-:S02]  /*1abf0*/  IMAD.MOV.U32 R233, RZ, RZ, R48 ;  /* 0x000000ffffe97224 */ /* 0x004fc400078e0030 */
[----:B------:R-:W-:Y:S01]  /*1ac00*/  HMMA.1688.F32.TF32 R48, R44, R34, R112 ;  /* 0x000000222c30723c */ /* 0x000fe20000081070 */
[----:B------:R-:W-:Y:S04]  /*1ac10*/  STL [R1+0x19f8], R234 ;  /* 0x0019f8ea01007387 */ /* 0x000fe80000100800 */
[----:B------:R-:W-:Y:S04]  /*1ac20*/  STL [R1+0x19f4], R235 ;  /* 0x0019f4eb01007387 */ /* 0x000fe80000100800 */
[----:B------:R2:W-:Y:S04]  /*1ac30*/  STL [R1+0x1a1c], R240 ;  /* 0x001a1cf001007387 */ /* 0x0005e80000100800 */
[----:B------:R3:W-:Y:S04]  /*1ac40*/  STL [R1+0x1a18], R241 ;  /* 0x001a18f101007387 */ /* 0x0007e80000100800 */
[----:B------:R4:W-:Y:S04]  /*1ac50*/  STL [R1+0x1a14], R242 ;  /* 0x001a14f201007387 */ /* 0x0009e80000100800 */
[----:B------:R-:W-:Y:S03]  /*1ac60*/  LDS R38, [R0+0x7300] ;  /* 0x0073000000267984 */ /* 0x000fe60000000800 */
[----:B--2---:R-:W-:Y:S01]  /*1ac70*/  IMAD.MOV.U32 R240, RZ, RZ, R48 ;  /* 0x000000fffff07224 */ /* 0x004fe200078e0030 */
[----:B------:R-:W-:Y:S01]  /*1ac80*/  MOV R232, R51 ;  /* 0x0000003300e87202 */ /* 0x000fe20000000f00 */
[----:B---3--:R-:W-:Y:S01]  /*1ac90*/  IMAD.MOV.U32 R241, RZ, RZ, R49 ;  /* 0x000000fffff17224 */ /* 0x008fe200078e0031 */
[----:B------:R-:W2:Y:S01]  /*1aca0*/  LDS R39, [R3+0x7300] ;  /* 0x0073000003277984 */ /* 0x000ea20000000800 */
[----:B----4-:R-:W-:-:S02]  /*1acb0*/  IMAD.MOV.U32 R242, RZ, RZ, R50 ;  /* 0x000000fffff27224 */ /* 0x010fc400078e0032 */
[C---:B------:R-:W-:Y:S01]  /*1acc0*/  HMMA.1688.F32.TF32 R48, R44.reuse, R30, R116 ;  /* 0x0000001e2c30723c */ /* 0x040fe20000081074 */
[----:B------:R3:W-:Y:S04]  /*1acd0*/  STL [R1+0x19f0], R243 ;  /* 0x0019f0f301007387 */ /* 0x0007e80000100800 */
[----:B------:R-:W-:Y:S11]  /*1ace0*/  STL.64 [R1+0x1e0], R80 ;  /* 0x0001e05001007387 */ /* 0x000ff60000100a00 */
[----:B------:R-:W-:Y:S08]  /*1acf0*/  @!UPT UIADD3 URZ, URZ, URZ, URZ ;  /* 0x0000003f3f3ff290 */ /* 0x000ff0000fffe03f */
[----:B------:R-:W-:Y:S01]  /*1ad00*/  IMAD.MOV.U32 R239, RZ, RZ, R48 ;  /* 0x000000ffffef7224 */ /* 0x000fe200078e0030 */
[----:B---3--:R-:W-:Y:S01]  /*1ad10*/  MOV R243, R51 ;  /* 0x0000003300f37202 */ /* 0x008fe20000000f00 */
[----:B------:R-:W-:Y:S02]  /*1ad20*/  IMAD.MOV.U32 R234, RZ, RZ, R49 ;  /* 0x000000ffffea7224 */ /* 0x000fe400078e0031 */
[----:B------:R-:W-:Y:S02]  /*1ad30*/  IMAD.MOV.U32 R235, RZ, RZ, R50 ;  /* 0x000000ffffeb7224 */ /* 0x000fe400078e0032 */
[----:B------:R-:W-:Y:S01]  /*1ad40*/  HMMA.1688.F32.TF32 R48, R44, R26, R120 ;  /* 0x0000001a2c30723c */ /* 0x000fe20000081078 */
[----:B------:R-:W-:Y:S04]  /*1ad50*/  STL.64 [R1+0x1e8], R82 ;  /* 0x0001e85201007387 */ /* 0x000fe80000100a00 */
[----:B------:R3:W-:Y:S04]  /*1ad60*/  STL [R1+0x1a2c], R238 ;  /* 0x001a2cee01007387 */ /* 0x0007e80000100800 */
[----:B------:R4:W-:Y:S04]  /*1ad70*/  STL [R1+0x1a28], R237 ;  /* 0x001a28ed01007387 */ /* 0x0009e80000100800 */
[----:B------:R-:W-:Y:S04]  /*1ad80*/  STL [R1+0x1a24], R233 ;  /* 0x001a24e901007387 */ /* 0x000fe80000100800 */
[----:B------:R1:W-:Y:S07]  /*1ad90*/  STL [R1+0x1a20], R236 ;  /* 0x001a20ec01007387 */ /* 0x0003ee0000100800 */
[----:B---3--:R-:W-:-:S02]  /*1ada0*/  IMAD.MOV.U32 R238, RZ, RZ, R48 ;  /* 0x000000ffffee7224 */ /* 0x008fc400078e0030 */
[----:B----4-:R-:W-:Y:S01]  /*1adb0*/  IMAD.MOV.U32 R237, RZ, RZ, R49 ;  /* 0x000000ffffed7224 */ /* 0x010fe200078e0031 */
[----:B-1----:R-:W-:Y:S01]  /*1adc0*/  MOV R236, R51 ;  /* 0x0000003300ec7202 */ /* 0x002fe20000000f00 */
[----:B------:R-:W-:Y:S02]  /*1add0*/  IMAD.MOV.U32 R233, RZ, RZ, R50 ;  /* 0x000000ffffe97224 */ /* 0x000fe400078e0032 */
[----:B------:R-:W-:Y:S01]  /*1ade0*/  HMMA.1688.F32.TF32 R48, R44, R22, R124 ;  /* 0x000000162c30723c */ /* 0x000fe2000008107c */
[----:B------:R1:W-:Y:S07]  /*1adf0*/  STL [R1+0x1a30], R240 ;  /* 0x001a30f001007387 */ /* 0x0003ee0000100800 */
[----:B------:R-:W-:Y:S11]  /*1ae00*/  HMMA.1688.F32.TF32 R136, R40, R10, R136 ;  /* 0x0000000a2888723c */ /* 0x000ff60000081088 */
[----:B------:R-:W-:Y:S05]  /*1ae10*/  @!UPT UIADD3 URZ, URZ, URZ, URZ ;  /* 0x0000003f3f3ff290 */ /* 0x000fea000fffe03f */
[----:B-1----:R-:W-:Y:S01]  /*1ae20*/  IMAD.MOV.U32 R240, RZ, RZ, R48 ;  /* 0x000000fffff07224 */ /* 0x002fe200078e0030 */
[----:B------:R-:W-:Y:S01]  /*1ae30*/  MOV R125, R51 ;  /* 0x00000033007d7202 */ /* 0x000fe20000000f00 */
[----:B------:R-:W-:Y:S02]  /*1ae40*/  IMAD.MOV.U32 R127, RZ, RZ, R49 ;  /* 0x000000ffff7f7224 */ /* 0x000fe400078e0031 */
[----:B------:R-:W-:Y:S02]  /*1ae50*/  IMAD.MOV.U32 R126, RZ, RZ, R50 ;  /* 0x000000ffff7e7224 */ /* 0x000fe400078e0032 */
[C---:B------:R-:W-:Y:S08]  /*1ae60*/  HMMA.1688.F32.TF32 R48, R44.reuse, R18, R128 ;  /* 0x000000122c30723c */ /* 0x040ff00000081080 */
[----:B------:R-:W-:Y:S08]  /*1ae70*/  HMMA.1688.F32.TF32 R44, R44, R14, R132 ;  /* 0x0000000e2c2c723c */ /* 0x000ff00000081084 */
[C---:B------:R-:W-:Y:S08]  /*1ae80*/  HMMA.1688.F32.TF32 R140, R40.reuse, R6, R140 ;  /* 0x00000006288c723c */ /* 0x040ff0000008108c */
[C---:B------:R-:W-:Y:S08]  /*1ae90*/  HMMA.1688.F32.TF32 R132, R40.reuse, R34, R144 ;  /* 0x000000222884723c */ /* 0x040ff00000081090 */
[----:B------:R-:W-:Y:S01]  /*1aea0*/  HMMA.1688.F32.TF32 R148, R40, R30, R148 ;  /* 0x0000001e2894723c */ /* 0x000fe20000081094 */
[----:B------:R-:W-:Y:S01]  /*1aeb0*/  IMAD.MOV.U32 R107, RZ, RZ, R44 ;  /* 0x000000ffff6b7224 */ /* 0x000fe200078e002c */
[----:B------:R-:W-:-:S06]  /*1aec0*/  MOV R104, R47 ;  /* 0x0000002f00687202 */ /* 0x000fcc0000000f00 */
[----:B------:R-:W-:Y:S01]  /*1aed0*/  HMMA.1688.F32.TF32 R152, R40, R26, R152 ;  /* 0x0000001a2898723c */ /* 0x000fe20000081098 */
[----:B------:R-:W-:Y:S02]  /*1aee0*/  IMAD.MOV.U32 R106, RZ, RZ, R45 ;  /* 0x000000ffff6a7224 */ /* 0x000fe400078e002d */
[----:B------:R-:W-:-:S05]  /*1aef0*/  IMAD.MOV.U32 R105, RZ, RZ, R46 ;  /* 0x000000ffff697224 */ /* 0x000fca00078e002e */
[C---:B------:R-:W-:Y:S01]  /*1af00*/  HMMA.1688.F32.TF32 R116, R40.reuse, R22, R156 ;  /* 0x000000162874723c */ /* 0x040fe2000008109c */
[----:B------:R-:W-:Y:S07]  /*1af10*/  STL.64 [R1+0x1988], R138 ;  /* 0x0019888a01007387 */ /* 0x000fee0000100a00 */
[C---:B------:R-:W-:Y:S01]  /*1af20*/  HMMA.1688.F32.TF32 R120, R40.reuse, R18, R160 ;  /* 0x000000122878723c */ /* 0x040fe200000810a0 */
[----:B------:R-:W-:Y:S07]  /*1af30*/  STL.64 [R1+0x1980], R136 ;  /* 0x0019808801007387 */ /* 0x000fee0000100a00 */
[----:B------:R-:W-:Y:S01]  /*1af40*/  HMMA.1688.F32.TF32 R164, R40, R14, R164 ;  /* 0x0000000e28a4723c */ /* 0x000fe200000810a4 */
[----:B------:R-:W-:Y:S07]  /*1af50*/  STL.64 [R1+0x1998], R142 ;  /* 0x0019988e01007387 */ /* 0x000fee0000100a00 */
[C---:B--2---:R-:W-:Y:S01]  /*1af60*/  HMMA.1688.F32.TF32 R44, R36.reuse, R10, R168 ;  /* 0x0000000a242c723c */ /* 0x044fe200000810a8 */
[----:B------:R-:W-:Y:S07]  /*1af70*/  STL.64 [R1+0x1990], R140 ;  /* 0x0019908c01007387 */ /* 0x000fee0000100a00 */
[----:B------:R-:W-:Y:S01]  /*1af80*/  HMMA.1688.F32.TF32 R40, R36, R6, R172 ;  /* 0x000000062428723c */ /* 0x000fe200000810ac */
        /* <DEDUP_REMOVED lines=12> */
[----:B------:R1:W-:Y:S04]  /*1b050*/  STL [R1+0x195c], R123 ;  /* 0x00195c7b01007387 */ /* 0x0003e80000100800 */
[----:B------:R2:W-:Y:S04]  /*1b060*/  STL [R1+0x1958], R166 ;  /* 0x001958a601007387 */ /* 0x0005e80000100800 */
[----:B------:R3:W-:Y:S01]  /*1b070*/  STL [R1+0x1954], R167 ;  /* 0x001954a701007387 */ /* 0x0007e20000100800 */
[----:B-1----:R-:W-:-:S03]  /*1b080*/  IMAD.MOV.U32 R123, RZ, RZ, R40 ;  /* 0x000000ffff7b7224 */ /* 0x002fc600078e0028 */
[----:B------:R-:W-:Y:S01]  /*1b090*/  STL.64 [R1+0x170], R44 ;  /* 0x0001702c01007387 */ /* 0x000fe20000100a00 */
[----:B--2---:R-:W-:-:S03]  /*1b0a0*/  IMAD.MOV.U32 R166, RZ, RZ, R41 ;  /* 0x000000ffffa67224 */ /* 0x004fc600078e0029 */
[----:B------:R-:W-:Y:S01]  /*1b0b0*/  STL.64 [R1+0x178], R46 ;  /* 0x0001782e01007387 */ /* 0x000fe20000100a00 */
[----:B---3--:R-:W-:-:S03]  /*1b0c0*/  IMAD.MOV.U32 R167, RZ, RZ, R42 ;  /* 0x000000ffffa77224 */ /* 0x008fc600078e002a */
[----:B------:R1:W-:Y:S01]  /*1b0d0*/  STL [R1+0x16c], R43 ;  /* 0x00016c2b01007387 */ /* 0x0003e20000100800 */
[----:B------:R-:W-:Y:S02]  /*1b0e0*/  IMAD.MOV.U32 R131, RZ, RZ, R48 ;  /* 0x000000ffff837224 */ /* 0x000fe400078e0030 */
[----:B------:R-:W-:Y:S01]  /*1b0f0*/  IMAD.MOV.U32 R130, RZ, RZ, R49 ;  /* 0x000000ffff827224 */ /* 0x000fe200078e0031 */
[----:B------:R-:W-:Y:S01]  /*1b100*/  MOV R128, R51 ;  /* 0x0000003300807202 */ /* 0x000fe20000000f00 */
[----:B------:R-:W-:Y:S02]  /*1b110*/  IMAD.MOV.U32 R129, RZ, RZ, R50 ;  /* 0x000000ffff817224 */ /* 0x000fe400078e0032 */
[----:B------:R-:W-:Y:S02]  /*1b120*/  IMAD.MOV.U32 R80, RZ, RZ, R204 ;  /* 0x000000ffff507224 */ /* 0x000fe400078e00cc */
[----:B------:R-:W-:Y:S01]  /*1b130*/  IMAD.MOV.U32 R81, RZ, RZ, R205 ;  /* 0x000000ffff517224 */ /* 0x000fe200078e00cd */
[----:B-1----:R-:W-:Y:S01]  /*1b140*/  HMMA.1688.F32.TF32 R40, R36, R34, R176 ;  /* 0x000000222428723c */ /* 0x002fe200000810b0 */
[----:B------:R-:W-:Y:S01]  /*1b150*/  IMAD.MOV.U32 R82, RZ, RZ, R206 ;  /* 0x000000ffff527224 */ /* 0x000fe200078e00ce */
[----:B------:R-:W-:Y:S01]  /*1b160*/  MOV R83, R207 ;  /* 0x000000cf00537202 */ /* 0x000fe20000000f00 */
[----:B------:R-:W-:-:S02]  /*1b170*/  IMAD.MOV.U32 R84, RZ, RZ, R200 ;  /* 0x000000ffff547224 */ /* 0x000fc400078e00c8 */
[----:B------:R-:W-:Y:S01]  /*1b180*/  IMAD.MOV.U32 R85, RZ, RZ, R201 ;  /* 0x000000ffff557224 */ /* 0x000fe200078e00c9 */
[----:B------:R-:W-:Y:S01]  /*1b190*/  MOV R87, R203 ;  /* 0x000000cb00577202 */ /* 0x000fe20000000f00 */
[----:B------:R-:W-:Y:S01]  /*1b1a0*/  IMAD.MOV.U32 R86, RZ, RZ, R202 ;  /* 0x000000ffff567224 */ /* 0x000fe200078e00ca */
[----:B------:R-:W-:Y:S01]  /*1b1b0*/  HMMA.1688.F32.TF32 R220, R228, R22, R220 ;  /* 0x00000016e4dc723c */ /* 0x000fe200000810dc */
[----:B------:R-:W-:Y:S01]  /*1b1c0*/  IMAD.MOV.U32 R93, RZ, RZ, R21 ;  /* 0x000000ffff5d7224 */ /* 0x000fe200078e0015 */
[----:B------:R-:W-:Y:S01]  /*1b1d0*/  LDS R168, [R0+0x8000] ;  /* 0x0080000000a87984 */ /* 0x000fe20000000800 */
[----:B------:R-:W-:-:S03]  /*1b1e0*/  IMAD.MOV.U32 R94, RZ, RZ, R20 ;  /* 0x000000ffff5e7224 */ /* 0x000fc600078e0014 */
[----:B------:R-:W-:Y:S04]  /*1b1f0*/  LDS R170, [R0+0x9000] ;  /* 0x0090000000aa7984 */ /* 0x000fe80000000800 */
[----:B------:R-:W-:Y:S04]  /*1b200*/  LDS R169, [R3+0x8000] ;  /* 0x0080000003a97984 */ /* 0x000fe80000000800 */
[----:B------:R-:W-:Y:S02]  /*1b210*/  LDS R171, [R3+0x9000] ;  /* 0x0090000003ab7984 */ /* 0x000fe40000000800 */
[----:B------:R-:W-:Y:S01]  /*1b220*/  MOV R132, R40 ;  /* 0x0000002800847202 */ /* 0x000fe20000000f00 */
[----:B------:R-:W-:-:S02]  /*1b230*/  IMAD.MOV.U32 R133, RZ, RZ, R41 ;  /* 0x000000ffff857224 */ /* 0x000fc400078e0029 */
[----:B------:R-:W-:Y:S02]  /*1b240*/  IMAD.MOV.U32 R134, RZ, RZ, R42 ;  /* 0x000000ffff867224 */ /* 0x000fe400078e002a */
[----:B------:R-:W-:Y:S02]  /*1b250*/  IMAD.MOV.U32 R135, RZ, RZ, R43 ;  /* 0x000000ffff877224 */ /* 0x000fe400078e002b */
[C---:B------:R-:W-:Y:S01]  /*1b260*/  HMMA.1688.F32.TF32 R40, R36.reuse, R30, R180 ;  /* 0x0000001e2428723c */ /* 0x040fe200000810b4 */
[----:B------:R-:W-:Y:S04]  /*1b270*/  STL.64 [R1+0x19d8], R166 ;  /* 0x0019d8a601007387 */ /* 0x000fe80000100a00 */
[----:B------:R-:W-:Y:S11]  /*1b280*/  STL.64 [R1+0x19d0], R164 ;  /* 0x0019d0a401007387 */ /* 0x000ff60000100a00 */
[----:B------:R-:W-:Y:S08]  /*1b290*/  @!UPT UIADD3 URZ, URZ, URZ, URZ ;  /* 0x0000003f3f3ff290 */ /* 0x000ff0000fffe03f */
[----:B------:R-:W-:Y:S01]  /*1b2a0*/  MOV R148, R40 ;  /* 0x0000002800947202 */ /* 0x000fe20000000f00 */
[----:B------:R-:W-:Y:S02]  /*1b2b0*/  IMAD.MOV.U32 R149, RZ, RZ, R41 ;  /* 0x000000ffff957224 */ /* 0x000fe400078e0029 */
[----:B------:R-:W-:Y:S02]  /*1b2c0*/  IMAD.MOV.U32 R150, RZ, RZ, R42 ;  /* 0x000000ffff967224 */ /* 0x000fe400078e002a */
[----:B------:R-:W-:Y:S02]  /*1b2d0*/  IMAD.MOV.U32 R151, RZ, RZ, R43 ;  /* 0x000000ffff977224 */ /* 0x000fe400078e002b */
[----:B------:R-:W-:Y:S01]  /*1b2e0*/  HMMA.1688.F32.TF32 R40, R36, R26, R184 ;  /* 0x0000001a2428723c */ /* 0x000fe200000810b8 */
[----:B------:R-:W-:Y:S04]  /*1b2f0*/  STL.64 [R1+0x19c8], R122 ;  /* 0x0019c87a01007387 */ /* 0x000fe80000100a00 */
[----:B------:R-:W-:Y:S04]  /*1b300*/  STL.64 [R1+0x19c0], R120 ;  /* 0x0019c07801007387 */ /* 0x000fe80000100a00 */
[----:B------:R-:W-:Y:S04]  /*1b310*/  STL [R1+0x19ec], R135 ;  /* 0x0019ec8701007387 */ /* 0x000fe80000100800 */
[----:B------:R-:W-:Y:S04]  /*1b320*/  STL [R1+0x19e8], R134 ;  /* 0x0019e88601007387 */ /* 0x000fe80000100800 */
[----:B------:R-:W-:Y:S04]  /*1b330*/  STL [R1+0x19e4], R133 ;  /* 0x0019e48501007387 */ /* 0x000fe80000100800 */
[----:B------:R-:W-:Y:S04]  /*1b340*/  STL [R1+0x19e0], R132 ;  /* 0x0019e08401007387 */ /* 0x000fe80000100800 */
[----:B------:R-:W-:Y:S04]  /*1b350*/  STL [R1+0x134], R41 ;  /* 0x0001342901007387 */ /* 0x000fe80000100800 */
[----:B------:R1:W-:Y:S04]  /*1b360*/  STL.64 [R1+0x138], R42 ;  /* 0x0001382a01007387 */ /* 0x0003e80000100a00 */
[----:B------:R-:W2:Y:S04]  /*1b370*/  LDL.LU R48, [R1] ;  /* 0x0000000001307983 */ /* 0x000ea80000300800 */
[----:B------:R-:W2:Y:S04]  /*1b380*/  LDL.LU R49, [R1+0x4] ;  /* 0x0000040001317983 */ /* 0x000ea80000300800 */
[----:B------:R-:W2:Y:S04]  /*1b390*/  LDL.LU R50, [R1+0x8] ;  /* 0x0000080001327983 */ /* 0x000ea80000300800 */
[----:B------:R-:W2:Y:S04]  /*1b3a0*/  LDL.LU R51, [R1+0xc] ;  /* 0x00000c0001337983 */ /* 0x000ea80000300800 */
[----:B------:R-:W3:Y:S04]  /*1b3b0*/  LDL.LU R204, [R1+0x1a54] ;  /* 0x001a540001cc7983 */ /* 0x000ee80000300800 */
[----:B------:R-:W3:Y:S04]  /*1b3c0*/  LDL.LU R205, [R1+0x1a50] ;  /* 0x001a500001cd7983 */ /* 0x000ee80000300800 */
[----:B------:R-:W3:Y:S04]  /*1b3d0*/  LDL.LU R206, [R1+0x1a4c] ;  /* 0x001a4c0001ce7983 */ /* 0x000ee80000300800 */
[----:B------:R-:W3:Y:S04]  /*1b3e0*/  LDL.LU R207, [R1+0x1a48] ;  /* 0x001a480001cf7983 */ /* 0x000ee80000300800 */
[----:B------:R-:W4:Y:S04]  /*1b3f0*/  LDL.LU R200, [R1+0x1a44] ;  /* 0x001a440001c87983 */ /* 0x000f280000300800 */
[----:B------:R-:W4:Y:S04]  /*1b400*/  LDL.LU R201, [R1+0x1a40] ;  /* 0x001a400001c97983 */ /* 0x000f280000300800 */
[----:B------:R-:W4:Y:S04]  /*1b410*/  LDL.LU R202, [R1+0x1a3c] ;  /* 0x001a3c0001ca7983 */ /* 0x000f280000300800 */
[----:B------:R-:W4:Y:S04]  /*1b420*/  LDL.LU R203, [R1+0x1a38] ;  /* 0x001a380001cb7983 */ /* 0x000f280000300800 */
[----:B------:R-:W2:Y:S01]  /*1b430*/  LDL.LU R252, [R1+0x1a34] ;  /* 0x001a340001fc7983 */ /* 0x000ea20000300800 */
[----:B------:R-:W-:-:S02]  /*1b440*/  MOV R108, R40 ;  /* 0x00000028006c7202 */ /* 0x000fc40000000f00 */
[----:B-1----:R-:W-:Y:S01]  /*1b450*/  HMMA.1688.F32.TF32 R40, R36, R22, R188 ;  /* 0x000000162428723c */ /* 0x002fe200000810bc */
[----:B------:R-:W-:Y:S01]  /*1b460*/  MOV R251, R9 ;  /* 0x0000000900fb7202 */ /* 0x000fe20000000f00 */
[----:B------:R-:W-:Y:S01]  /*1b470*/  IMAD.MOV.U32 R88, RZ, RZ, R8 ;  /* 0x000000ffff587224 */ /* 0x000fe200078e0008 */
[----:B------:R-:W-:Y:S01]  /*1b480*/  MOV R95, R17 ;  /* 0x00000011005f7202 */ /* 0x000fe20000000f00 */
[----:B------:R-:W-:-:S04]  /*1b490*/  IMAD.MOV.U32 R92, RZ, RZ, R24 ;  /* 0x000000ffff5c7224 */ /* 0x000fc800078e0018 */
[C---:B------:R-:W-:Y:S11]  /*1b4a0*/  HMMA.1688.F32.TF32 R160, R36.reuse, R18, R192 ;  /* 0x0000001224a0723c */ /* 0x040ff600000810c0 */
[----:B------:R-:W-:Y:S05]  /*1b4b0*/  @!UPT UIADD3 URZ, URZ, URZ, URZ ;  /* 0x0000003f3f3ff290 */ /* 0x000fea000fffe03f */
[----:B------:R-:W-:Y:S01]  /*1b4c0*/  IMAD.MOV.U32 R111, RZ, RZ, R41 ;  /* 0x000000ffff6f7224 */ /* 0x000fe200078e0029 */
[----:B------:R-:W-:Y:S01]  /*1b4d0*/  MOV R124, R40 ;  /* 0x00000028007c7202 */ /* 0x000fe20000000f00 */
[----:B------:R-:W-:Y:S02]  /*1b4e0*/  IMAD.MOV.U32 R110, RZ, RZ, R42 ;  /* 0x000000ffff6e7224 */ /* 0x000fe400078e002a */
[----:B------:R-:W-:Y:S02]  /*1b4f0*/  IMAD.MOV.U32 R109, RZ, RZ, R43 ;  /* 0x000000ffff6d7224 */ /* 0x000fe400078e002b */
[----:B------:R-:W-:Y:S11]  /*1b500*/  HMMA.1688.F32.TF32 R40, R36, R14, R196 ;  /* 0x0000000e2428723c */ /* 0x000ff600000810c4 */
[----:B------:R-:W-:Y:S11]  /*1b510*/  @!UPT UIADD3 URZ, URZ, URZ, URZ ;  /* 0x0000003f3f3ff290 */ /* 0x000ff6000fffe03f */
[----:B------:R-:W-:Y:S02]  /*1b520*/  @!UPT UIADD3 URZ, URZ, URZ, URZ ;  /* 0x0000003f3f3ff290 */ /* 0x000fe4000fffe03f */
[----:B------:R-:W-:Y:S02]  /*1b530*/  IMAD.MOV.U32 R135, RZ, RZ, R40 ;  /* 0x000000ffff877224 */ /* 0x000fe400078e0028 */
[----:B------:R-:W-:Y:S01]  /*1b540*/  IMAD.MOV.U32 R134, RZ, RZ, R41 ;  /* 0x000000ffff867224 */ /* 0x000fe200078e0029 */
[----:B------:R-:W-:Y:S01]  /*1b550*/  MOV R132, R43 ;  /* 0x0000002b00847202 */ /* 0x000fe20000000f00 */
[----:B------:R-:W-:Y:S01]  /*1b560*/  IMAD.MOV.U32 R133, RZ, RZ, R42 ;  /* 0x000000ffff857224 */ /* 0x000fe200078e002a */
[----:B--2---:R-:W1:Y:S01]  /*1b570*/  LDSM.16.M88.4 R20, [R252+0x20080] ;  /* 0x02008000fc14783b */ /* 0x004e620000000200 */
[----:B----4-:R-:W-:Y:S03]  /*1b580*/  HMMA.1688.F32.TF32 R172, R228, R10, R200 ;  /* 0x0000000ae4ac723c */ /* 0x010fe600000810c8 */
[----:B------:R-:W2:Y:S04]  /*1b590*/  LDSM.16.M88.4 R8, [R252+0x2a080] ;  /* 0x02a08000fc08783b */ /* 0x000ea80000000200 */
[----:B------:R-:W-:Y:S01]  /*1b5a0*/  STL [R1+0x1738], R252 ;  /* 0x001738fc01007387 */ /* 0x000fe20000100800 */
[C---:B-1----:R-:W-:Y:S08]  /*1b5b0*/  HMMA.1688.F32.TF32 R36, R168.reuse, R20, R92 ;  /* 0x00000014a824723c */ /* 0x042ff0000008105c */
[----:B--2---:R-:W-:Y:S11]  /*1b5c0*/  HMMA.1688.F32.TF32 R156, R168, R8, R80 ;  /* 0x00000008a89c723c */ /* 0x004ff60000081050 */
[----:B------:R-:W-:Y:S04]  /*1b5d0*/  @!UPT UIADD3 URZ, URZ, URZ, URZ ;  /* 0x0000003f3f3ff290 */ /* 0x000fe8000fffe03f */
[----:B------:R-:W-:Y:S04]  /*1b5e0*/  STL.64 [R1], R36 ;  /* 0x0000002401007387 */ /* 0x000fe80000100a00 */
[----:B------:R-:W2:Y:S04]  /*1b5f0*/  LDL.LU R80, [R1+0x70] ;  /* 0x0000700001507983 */ /* 0x000ea80000300800 */
[----:B------:R-:W2:Y:S04]  /*1b600*/  LDL.LU R81, [R1+0x74] ;  /* 0x0000740001517983 */ /* 0x000ea80000300800 */
[----:B------:R-:W2:Y:S04]  /*1b610*/  LDL.LU R82, [R1+0x78] ;  /* 0x0000780001527983 */ /* 0x000ea80000300800 */
[----:B------:R-:W2:Y:S04]  /*1b620*/  LDL.LU R83, [R1+0x7c] ;  /* 0x00007c0001537983 */ /* 0x000ea80000300800 */
[----:B------:R-:W4:Y:S04]  /*1b630*/  LDL.LU R112, [R1+0x80] ;  /* 0x0000800001707983 */ /* 0x000f280000300800 */
[----:B------:R-:W4:Y:S04]  /*1b640*/  LDL.LU R113, [R1+0x84] ;  /* 0x0000840001717983 */ /* 0x000f280000300800 */
        /* <DEDUP_REMOVED lines=34> */
[----:B------:R-:W-:Y:S01]  /*1b870*/  HMMA.1688.F32.TF32 R184, R228, R34, R208 ;  /* 0x00000022e4b8723c */ /* 0x000fe200000810d0 */
[----:B------:R-:W-:-:S02]  /*1b880*/  IMAD.MOV.U32 R248, RZ, RZ, R16 ;  /* 0x000000fffff87224 */ /* 0x000fc400078e0010 */
[----:B------:R-:W1:Y:S01]  /*1b890*/  LDSM.16.M88.4 R208, [R252+0x26080] ;  /* 0x02608000fcd0783b */ /* 0x000e620000000200 */
[----:B------:R-:W-:Y:S02]  /*1b8a0*/  IMAD.MOV.U32 R249, RZ, RZ, R13 ;  /* 0x000000fffff97224 */ /* 0x000fe400078e000d */
[----:B------:R-:W-:Y:S02]  /*1b8b0*/  IMAD.MOV.U32 R250, RZ, RZ, R12 ;  /* 0x000000fffffa7224 */ /* 0x000fe400078e000c */
[C---:B---3--:R-:W-:Y:S08]  /*1b8c0*/  HMMA.1688.F32.TF32 R176, R228.reuse, R6, R204 ;  /* 0x00000006e4b0723c */ /* 0x048ff000000810cc */
[C---:B------:R-:W-:Y:S08]  /*1b8d0*/  HMMA.1688.F32.TF32 R212, R228.reuse, R30, R212 ;  /* 0x0000001ee4d4723c */ /* 0x040ff000000810d4 */
[C---:B------:R-:W-:Y:S08]  /*1b8e0*/  HMMA.1688.F32.TF32 R216, R228.reuse, R26, R216 ;  /* 0x0000001ae4d8723c */ /* 0x040ff000000810d8 */
[----:B------:R-:W-:Y:S01]  /*1b8f0*/  HMMA.1688.F32.TF32 R16, R228, R18, R224 ;  /* 0x00000012e410723c */ /* 0x000fe200000810e0 */
[----:B------:R-:W-:Y:S01]  /*1b900*/  IMAD.MOV.U32 R96, RZ, RZ, R79 ;  /* 0x000000ffff607224 */ /* 0x000fe200078e004f */
[----:B------:R-:W-:-:S06]  /*1b910*/  MOV R97, R78 ;  /* 0x0000004e00617202 */ /* 0x000fcc0000000f00 */
[----:B------:R-:W-:Y:S01]  /*1b920*/  HMMA.1688.F32.TF32 R228, R228, R14, R48 ;  /* 0x0000000ee4e4723c */ /* 0x000fe20000081030 */
[----:B------:R-:W3:Y:S04]  /*1b930*/  LDSM.16.M88.4 R12, [R252+0x28080] ;  /* 0x02808000fc0c783b */ /* 0x000ee80000000200 */
[----:B------:R-:W-:Y:S04]  /*1b940*/  LDS R48, [R0+0x8080] ;  /* 0x0080800000307984 */ /* 0x000fe80000000800 */
[----:B------:R-:W-:Y:S04]  /*1b950*/  LDS R50, [R0+0x9080] ;  /* 0x0090800000327984 */ /* 0x000fe80000000800 */
[----:B------:R-:W-:Y:S04]  /*1b960*/  LDS R49, [R3+0x8080] ;  /* 0x0080800003317984 */ /* 0x000fe80000000800 */
[----:B------:R-:W2:Y:S01]  /*1b970*/  LDS R51, [R3+0x9080] ;  /* 0x0090800003337984 */ /* 0x000ea20000000800 */
[----:B------:R-:W-:-:S02]  /*1b980*/  IMAD.MOV.U32 R79, RZ, RZ, R60 ;  /* 0x000000ffff4f7224 */ /* 0x000fc400078e003c */
        /* <DEDUP_REMOVED lines=32> */
[----:B-1----:R-:W-:Y:S01]  /*1bb90*/  HMMA.1688.F32.TF32 R144, R168, R208, R88 ;  /* 0x000000d0a890723c */ /* 0x002fe20000081058 */
[----:B------:R-:W-:Y:S02]  /*1bba0*/  IMAD.MOV.U32 R64, RZ, RZ, R55 ;  /* 0x000000ffff407224 */ /* 0x000fe400078e0037 */
[----:B------:R-:W4:Y:S04]  /*1bbb0*/  LDL.LU R53, [R1+0x254] ;  /* 0x0002540001357983 */ /* 0x000f280000300800 */
[----:B------:R-:W4:Y:S01]  /*1bbc0*/  LDL.LU R54, [R1+0x258] ;  /* 0x0002580001367983 */ /* 0x000f220000300800 */
[----:B------:R-:W-:Y:S01]  /*1bbd0*/  IMAD.MOV.U32 R91, RZ, RZ, R68 ;  /* 0x000000ffff5b7224 */ /* 0x000fe200078e0044 */
[----:B------:R-:W-:Y:S01]  /*1bbe0*/  MOV R89, R70 ;  /* 0x0000004600597202 */ /* 0x000fe20000000f00 */
[----:B------:R-:W-:Y:S01]  /*1bbf0*/  IMAD.MOV.U32 R90, RZ, RZ, R69 ;  /* 0x000000ffff5a7224 */ /* 0x000fe200078e0045 */
[----:B------:R-:W4:Y:S01]  /*1bc00*/  LDL.LU R55, [R1+0x25c] ;  /* 0x00025c0001377983 */ /* 0x000f220000300800 */
[----:B------:R-:W-:-:S03]  /*1bc10*/  IMAD.MOV.U32 R88, RZ, RZ, R71 ;  /* 0x000000ffff587224 */ /* 0x000fc600078e0047 */
[----:B------:R-:W4:Y:S01]  /*1bc20*/  LDL.LU R68, [R1+0x210] ;  /* 0x0002100001447983 */ /* 0x000f220000300800 */
[----:B---3--:R-:W-:Y:S03]  /*1bc30*/  HMMA.1688.F32.TF32 R188, R168, R12, R84 ;  /* 0x0000000ca8bc723c */ /* 0x008fe60000081054 */
[----:B------:R-:W3:Y:S01]  /*1bc40*/  LDL.LU R69, [R1+0x214] ;  /* 0x0002140001457983 */ /* 0x000ee20000300800 */
[----:B------:R-:W-:-:S03]  /*1bc50*/  IMAD.MOV.U32 R245, RZ, RZ, R29 ;  /* 0x000000fffff57224 */ /* 0x000fc600078e001d */
[----:B------:R-:W3:Y:S01]  /*1bc60*/  LDL.LU R70, [R1+0x218] ;  /* 0x0002180001467983 */ /* 0x000ee20000300800 */
[----:B------:R-:W-:Y:S01]  /*1bc70*/  IMAD.MOV.U32 R246, RZ, RZ, R28 ;  /* 0x000000fffff67224 */ /* 0x000fe200078e001c */
[----:B------:R-:W-:Y:S02]  /*1bc80*/  MOV R247, R25 ;  /* 0x0000001900f77202 */ /* 0x000fe40000000f00 */
[----:B------:R-:W3:Y:S01]  /*1bc90*/  LDL.LU R71, [R1+0x21c] ;  /* 0x00021c0001477983 */ /* 0x000ee20000300800 */
[----:B------:R-:W-:-:S03]  /*1bca0*/  IMAD.MOV.U32 R2, RZ, RZ, R39 ;  /* 0x000000ffff027224 */ /* 0x000fc600078e0027 */
[----:B------:R-:W3:Y:S04]  /*1bcb0*/  LDL.LU R84, [R1+0x50] ;  /* 0x0000500001547983 */ /* 0x000ee80000300800 */
[----:B------:R-:W3:Y:S01]  /*1bcc0*/  LDL.LU R85, [R1+0x54] ;  /* 0x0000540001557983 */ /* 0x000ee20000300800 */
[----:B------:R-:W-:-:S03]  /*1bcd0*/  IMAD.MOV.U32 R102, RZ, RZ, R33 ;  /* 0x000000ffff667224 */ /* 0x000fc600078e0021 */
[----:B------:R-:W1:Y:S01]  /*1bce0*/  LDSM.16.M88.4 R24, [R252+0x22080] ;  /* 0x02208000fc18783b */ /* 0x000e620000000200 */
[----:B------:R-:W-:-:S03]  /*1bcf0*/  MOV R103, R32 ;  /* 0x0000002000677202 */ /* 0x000fc60000000f00 */
[----:B------:R-:W1:Y:S04]  /*1bd00*/  LDSM.16.M88.4 R28, [R252+0x24080] ;  /* 0x02408000fc1c783b */ /* 0x000e680000000200 */
[----:B------:R-:W1:Y:S04]  /*1bd10*/  LDSM.16.M88.4 R4, [R252+0x2c080] ;  /* 0x02c08000fc04783b */ /* 0x000e680000000200 */
[----:B------:R1:W2:Y:S04]  /*1bd20*/  LDSM.16.M88.4 R224, [R252+0x2e080] ;  /* 0x02e08000fce0783b */ /* 0x0002a80000000200 */
[----:B------:R-:W3:Y:S01]  /*1bd30*/  LDL.LU R86, [R1+0x58] ;  /* 0x0000580001567983 */ /* 0x000ee20000300800 */
[----:B-1----:R-:W-:-:S03]  /*1bd40*/  IMAD.MOV.U32 R252, RZ, RZ, R38 ;  /* 0x000000fffffc7224 */ /* 0x002fc600078e0026 */
[----:B------:R-:W3:Y:S04]  /*1bd50*/  LDL.LU R87, [R1+0x5c] ;  /* 0x00005c0001577983 */ /* 0x000ee80000300800 */
[----:B------:R-:W3:Y:S04]  /*1bd60*/  LDL.LU R100, [R1+0x10] ;  /* 0x0000100001647983 */ /* 0x000ee80000300800 */
[----:B------:R-:W3:Y:S01]  /*1bd70*/  LDL.LU R101, [R1+0x14] ;  /* 0x0000140001657983 */ /* 0x000ee20000300800 */
[----:B--2---:R-:W-:Y:S07]  /*1bd80*/  HMMA.1688.F32.TF32 R32, R48, R208, R152 ;  /* 0x000000d03020723c */ /* 0x004fee0000081098 */
[----:B------:R-:W-:-:S02]  /*1bd90*/  IMAD.MOV.U32 R152, RZ, RZ, R238 ;  /* 0x000000ffff987224 */ /* 0x000fc400078e00ee */
[----:B------:R-:W-:Y:S01]  /*1bda0*/  IMAD.MOV.U32 R153, RZ, RZ, R237 ;  /* 0x000000ffff997224 */ /* 0x000fe200078e00ed */
[----:B------:R-:W-:Y:S01]  /*1bdb0*/  MOV R155, R236 ;  /* 0x000000ec009b7202 */ /* 0x000fe20000000f00 */
[----:B------:R-:W-:Y:S01]  /*1bdc0*/  IMAD.MOV.U32 R154, RZ, RZ, R233 ;  /* 0x000000ffff9a7224 */ /* 0x000fe200078e00e9 */
[----:B----4-:R-:W-:Y:S07]  /*1bdd0*/  HMMA.1688.F32.TF32 R36, R48, R12, R140 ;  /* 0x0000000c3024723c */ /* 0x010fee000008108c */
[----:B------:R-:W-:-:S02]  /*1bde0*/  IMAD.MOV.U32 R140, RZ, RZ, R240 ;  /* 0x000000ffff8c7224 */ /* 0x000fc400078e00f0 */
[----:B------:R-:W2:Y:S04]  /*1bdf0*/  LDL.LU R240, [R1+0x1a30] ;  /* 0x001a300001f07983 */ /* 0x000ea80000300800 */
[----:B------:R-:W4:Y:S04]  /*1be00*/  LDL.LU R238, [R1+0x1a2c] ;  /* 0x001a2c0001ee7983 */ /* 0x000f280000300800 */
[----:B------:R-:W3:Y:S04]  /*1be10*/  LDL.LU R237, [R1+0x1a28] ;  /* 0x001a280001ed7983 */ /* 0x000ee80000300800 */
[----:B------:R-:W3:Y:S04]  /*1be20*/  LDL.LU R233, [R1+0x1a24] ;  /* 0x001a240001e97983 */ /* 0x000ee80000300800 */
[----:B------:R-:W4:Y:S01]  /*1be30*/  LDL.LU R236, [R1+0x1a20] ;  /* 0x001a200001ec7983 */ /* 0x000f220000300800 */
[C---:B------:R-:W-:Y:S08]  /*1be40*/  HMMA.1688.F32.TF32 R248, R168.reuse, R24, R248 ;  /* 0x00000018a8f8723c */ /* 0x040ff000000810f8 */
[C---:B------:R-:W-:Y:S08]  /*1be50*/  HMMA.1688.F32.TF32 R244, R168.reuse, R28, R244 ;  /* 0x0000001ca8f4723c */ /* 0x040ff000000810f4 */
[C---:B------:R-:W-:Y:S08]  /*1be60*/  HMMA.1688.F32.TF32 R192, R168.reuse, R4, R180 ;  /* 0x00000004a8c0723c */ /* 0x040ff000000810b4 */
[----:B------:R-:W-:Y:S07]  /*1be70*/  HMMA.1688.F32.TF32 R168, R168, R224, R120 ;  /* 0x000000e0a8a8723c */ /* 0x000fee0000081078 */
[----:B------:R-:W-:Y:S01]  /*1be80*/  IMAD.MOV.U32 R121, RZ, RZ, R241 ;  /* 0x000000ffff797224 */ /* 0x000fe200078e00f1 */
[----:B------:R-:W-:Y:S01]  /*1be90*/  HMMA.1688.F32.TF32 R196, R48, R20, R164 ;  /* 0x0000001430c4723c */ /* 0x000fe200000810a4 */
[----:B------:R-:W-:Y:S01]  /*1bea0*/  IMAD.MOV.U32 R122, RZ, RZ, R242 ;  /* 0x000000ffff7a7224 */ /* 0x000fe200078e00f2 */
[----:B------:R-:W-:-:S06]  /*1beb0*/  MOV R123, R232 ;  /* 0x000000e8007b7202 */ /* 0x000fcc0000000f00 */
[----:B------:R-:W-:Y:S07]  /*1bec0*/  HMMA.1688.F32.TF32 R200, R48, R28, R116 ;  /* 0x0000001c30c8723c */ /* 0x000fee0000081074 */
[----:B------:R-:W-:Y:S02]  /*1bed0*/  IMAD.MOV.U32 R116, RZ, RZ, R239 ;  /* 0x000000ffff747224 */ /* 0x000fe400078e00ef */
[----:B------:R-:W-:Y:S01]  /*1bee0*/  IMAD.MOV.U32 R117, RZ, RZ, R234 ;  /* 0x000000ffff757224 */ /* 0x000fe200078e00ea */
[----:B------:R-:W-:Y:S01]  /*1bef0*/  MOV R119, R243 ;  /* 0x000000f300777202 */ /* 0x000fe20000000f00 */
[----:B------:R-:W-:-:S02]  /*1bf00*/  IMAD.MOV.U32 R118, RZ, RZ, R235 ;  /* 0x000000ffff767224 */ /* 0x000fc400078e00eb */
[----:B--2---:R-:W-:Y:S02]  /*1bf10*/  IMAD.MOV.U32 R120, RZ, RZ, R240 ;  /* 0x000000ffff787224 */ /* 0x004fe400078e00f0 */
[----:B------:R-:W2:Y:S04]  /*1bf20*/  LDL.LU R240, [R1+0x1a1c] ;  /* 0x001a1c0001f07983 */ /* 0x000ea80000300800 */
[----:B------:R-:W2:Y:S04]  /*1bf30*/  LDL.LU R241, [R1+0x1a18] ;  /* 0x001a180001f17983 */ /* 0x000ea80000300800 */
[----:B------:R-:W2:Y:S01]  /*1bf40*/  LDL.LU R242, [R1+0x1a14] ;  /* 0x001a140001f27983 */ /* 0x000ea20000300800 */
[----:B---3--:R-:W-:-:S03]  /*1bf50*/  IMAD.MOV.U32 R164, RZ, RZ, R233 ;  /* 0x000000ffffa47224 */ /* 0x008fc600078e00e9 */
[----:B------:R-:W3:Y:S01]  /*1bf60*/  LDL.LU R232, [R1+0x1a10] ;  /* 0x001a100001e87983 */ /* 0x000ee20000300800 */
[----:B------:R-:W-:Y:S02]  /*1bf70*/  IMAD.MOV.U32 R166, RZ, RZ, R237 ;  /* 0x000000ffffa67224 */ /* 0x000fe400078e00ed */
[----:B----4-:R-:W-:Y:S01]  /*1bf80*/  IMAD.MOV.U32 R165, RZ, RZ, R236 ;  /* 0x000000ffffa57224 */ /* 0x010fe200078e00ec */
[----:B------:R-:W3:Y:S01]  /*1bf90*/  LDL.LU R233, [R1+0x1a0c] ;  /* 0x001a0c0001e97983 */ /* 0x000ee20000300800 */
[----:B------:R-:W-:-:S03]  /*1bfa0*/  MOV R167, R238 ;  /* 0x000000ee00a77202 */ /* 0x000fc60000000f00 */
[----:B------:R-:W4:Y:S04]  /*1bfb0*/  LDL.LU R236, [R1+0x1a08] ;  /* 0x001a080001ec7983 */ /* 0x000f280000300800 */
[----:B------:R-:W4:Y:S04]  /*1bfc0*/  LDL.LU R237, [R1+0x1a04] ;  /* 0x001a040001ed7983 */ /* 0x000f280000300800 */
[----:B------:R-:W4:Y:S04]  /*1bfd0*/  LDL.LU R238, [R1+0x1a00] ;  /* 0x001a000001ee7983 */ /* 0x000f280000300800 */
[----:B------:R-:W4:Y:S04]  /*1bfe0*/  LDL.LU R239, [R1+0x19fc] ;  /* 0x0019fc0001ef7983 */ /* 0x000f280000300800 */
[----:B------:R-:W3:Y:S04]  /*1bff0*/  LDL.LU R234, [R1+0x19f8] ;  /* 0x0019f80001ea7983 */ /* 0x000ee80000300800 */
[----:B------:R-:W3:Y:S04]  /*1c000*/  LDL.LU R235, [R1+0x19f4] ;  /* 0x0019f40001eb7983 */ /* 0x000ee80000300800 */
[----:B------:R-:W2:Y:S01]  /*1c010*/  LDL.LU R243, [R1+0x19f0] ;  /* 0x0019f00001f37983 */ /* 0x000ea20000300800 */
[C---:B------:R-:W-:Y:S08]  /*1c020*/  HMMA.1688.F32.TF32 R180, R48.reuse, R24, R40 ;  /* 0x0000001830b4723c */ /* 0x040ff00000081028 */
[C---:B------:R-:W-:Y:S08]  /*1c030*/  HMMA.1688.F32.TF32 R40, R48.reuse, R8, R44 ;  /* 0x000000083028723c */ /* 0x040ff0000008102c */
[----:B------:R-:W-:Y:S01]  /*1c040*/  HMMA.1688.F32.TF32 R44, R48, R4, R112 ;  /* 0x00000004302c723c */ /* 0x000fe20000081070 */
[----:B------:R-:W-:Y:S04]  /*1c050*/  LDS R112, [R0+0x8180] ;  /* 0x0081800000707984 */ /* 0x000fe80000000800 */
[----:B------:R-:W-:Y:S04]  /*1c060*/  LDS R114, [R0+0x9180] ;  /* 0x0091800000727984 */ /* 0x000fe80000000800 */
[----:B------:R-:W-:Y:S04]  /*1c070*/  LDS R113, [R3+0x8180] ;  /* 0x0081800003717984 */ /* 0x000fe80000000800 */
[----:B------:R-:W1:Y:S01]  /*1c080*/  LDS R115, [R3+0x9180] ;  /* 0x0091800003737984 */ /* 0x000e620000000800 */
[----:B------:R-:W-:Y:S01]  /*1c090*/  IMAD.MOV.U32 R204, RZ, RZ, R107 ;  /* 0x000000ffffcc7224 */ /* 0x000fe200078e006b */
[----:B------:R-:W-:Y:S01]  /*1c0a0*/  MOV R207, R104 ;  /* 0x0000006800cf7202 */ /* 0x000fe20000000f00 */
[----:B------:R-:W-:-:S02]  /*1c0b0*/  IMAD.MOV.U32 R205, RZ, RZ, R106 ;  /* 0x000000ffffcd7224 */ /* 0x000fc400078e006a */
[----:B------:R-:W-:Y:S01]  /*1c0c0*/  IMAD.MOV.U32 R206, RZ, RZ, R105 ;  /* 0x000000ffffce7224 */ /* 0x000fe200078e0069 */
[C---:B-1----:R-:W-:Y:S08]  /*1c0d0*/  HMMA.1688.F32.TF32 R84, R112.reuse, R20, R84 ;  /* 0x000000147054723c */ /* 0x042ff00000081054 */
[C---:B------:R-:W-:Y:S08]  /*1c0e0*/  HMMA.1688.F32.TF32 R88, R112.reuse, R24, R88 ;  /* 0x000000187058723c */ /* 0x040ff00000081058 */
[C---:B------:R-:W-:Y:S08]  /*1c0f0*/  HMMA.1688.F32.TF32 R92, R112.reuse, R28, R92 ;  /* 0x0000001c705c723c */ /* 0x040ff0000008105c */
[C---:B------:R-:W-:Y:S08]  /*1c100*/  HMMA.1688.F32.TF32 R96, R112.reuse, R208, R96 ;  /* 0x000000d07060723c */ /* 0x040ff00000081060 */
[C---:B------:R-:W-:Y:S08]  /*1c110*/  HMMA.1688.F32.TF32 R100, R112.reuse, R12, R100 ;  /* 0x0000000c7064723c */ /* 0x040ff00000081064 */
[----:B----4-:R-:W-:Y:S07]  /*1c120*/  HMMA.1688.F32.TF32 R104, R112, R8, R236 ;  /* 0x000000087068723c */ /* 0x010fee00000810ec */
[----:B------:R-:W-:Y:S01]  /*1c130*/  IMAD.MOV.U32 R236, RZ, RZ, R111 ;  /* 0x000000ffffec7224 */ /* 0x000fe200078e006f */
[----:B------:R-:W-:Y:S01]  /*1c140*/  MOV R239, R108 ;  /* 0x0000006c00ef7202 */ /* 0x000fe20000000f00 */
[----:B------:R-:W-:-:S02]  /*1c150*/  IMAD.MOV.U32 R237, RZ, RZ, R110 ;  /* 0x000000ffffed7224 */ /* 0x000fc400078e006e */
[----:B------:R-:W-:Y:S02]  /*1c160*/  IMAD.MOV.U32 R238, RZ, RZ, R109 ;  /* 0x000000ffffee7224 */ /* 0x000fe400078e006d */
[C---:B---3--:R-:W-:Y:S08]  /*1c170*/  HMMA.1688.F32.TF32 R108, R112.reuse, R4, R232 ;  /* 0x00000004706c723c */ /* 0x048ff000000810e8 */
[-C--:B--2---:R-:W-:Y:S01]  /*1c180*/  HMMA.1688.F32.TF32 R112, R112, R224.reuse, R240 ;  /* 0x000000e07070723c */ /* 0x084fe200000810f0 */
[----:B------:R-:W2:Y:S04]  /*1c190*/  LDL.LU R240, [R1+0x1e0] ;  /* 0x0001e00001f07983 */ /* 0x000ea80000300800 */
[----:B------:R-:W2:Y:S04]  /*1c1a0*/  LDL.LU R241, [R1+0x1e4] ;  /* 0x0001e40001f17983 */ /* 0x000ea80000300800 */
[----:B------:R-:W2:Y:S04]  /*1c1b0*/  LDL.LU R242, [R1+0x1e8] ;  /* 0x0001e80001f27983 */ /* 0x000ea80000300800 */
[----:B------:R-:W2:Y:S01]  /*1c1c0*/  LDL.LU R243, [R1+0x1ec] ;  /* 0x0001ec0001f37983 */ /* 0x000ea20000300800 */
[----:B------:R-:W-:Y:S03]  /*1c1d0*/  HMMA.1688.F32.TF32 R48, R48, R224, R80 ;  /* 0x000000e03030723c */ /* 0x000fe60000081050 */
[----:B------:R-:W-:Y:S04]  /*1c1e0*/  LDS R80, [R0+0x8100] ;  /* 0x0081000000507984 */ /* 0x000fe80000000800 */
[----:B------:R-:W-:Y:S04]  /*1c1f0*/  LDS R82, [R0+0x9100] ;  /* 0x0091000000527984 */ /* 0x000fe80000000800 */
[----:B------:R-:W-:Y:S04]  /*1c200*/  LDS R81, [R3+0x8100] ;  /* 0x0081000003517984 */ /* 0x000fe80000000800 */
[----:B------:R-:W1:Y:S02]  /*1c210*/  LDS R83, [R3+0x9100] ;  /* 0x0091000003537984 */ /* 0x000e640000000800 */
[C---:B-1----:R-:W-:Y:S08]  /*1c220*/  HMMA.1688.F32.TF32 R52, R80.reuse, R20, R52 ;  /* 0x000000145034723c */ /* 0x042ff00000081034 */
[C---:B------:R-:W-:Y:S08]  /*1c230*/  HMMA.1688.F32.TF32 R56, R80.reuse, R24, R56 ;  /* 0x000000185038723c */ /* 0x040ff00000081038 */
[C---:B------:R-:W-:Y:S08]  /*1c240*/  HMMA.1688.F32.TF32 R60, R80.reuse, R28, R60 ;  /* 0x0000001c503c723c */ /* 0x040ff0000008103c */
[C---:B------:R-:W-:Y:S08]  /*1c250*/  HMMA.1688.F32.TF32 R64, R80.reuse, R208, R64 ;  /* 0x000000d05040723c */ /* 0x040ff00000081040 */
[C---:B------:R-:W-:Y:S08]  /*1c260*/  HMMA.1688.F32.TF32 R68, R80.reuse, R12, R68 ;  /* 0x0000000c5044723c */ /* 0x040ff00000081044 */
[C---:B------:R-:W-:Y:S08]  /*1c270*/  HMMA.1688.F32.TF32 R72, R80.reuse, R8, R72 ;  /* 0x000000085048723c */ /* 0x040ff00000081048 */
[C---:B------:R-:W-:Y:S08]  /*1c280*/  HMMA.1688.F32.TF32 R76, R80.reuse, R4, R76 ;  /* 0x00000004504c723c */ /* 0x040ff0000008104c */
[----:B------:R-:W-:Y:S07]  /*1c290*/  HMMA.1688.F32.TF32 R80, R80, R224, R136 ;  /* 0x000000e05050723c */ /* 0x000fee0000081088 */
[----:B------:R-:W-:Y:S01]  /*1c2a0*/  IMAD.MOV.U32 R136, RZ, RZ, R131 ;  /* 0x000000ffff887224 */ /* 0x000fe200078e0083 */
[----:B------:R-:W-:Y:S01]  /*1c2b0*/  MOV R139, R128 ;  /* 0x00000080008b7202 */ /* 0x000fe20000000f00 */
[----:B------:R-:W-:Y:S01]  /*1c2c0*/  IMAD.MOV.U32 R137, RZ, RZ, R130 ;  /* 0x000000ffff897224 */ /* 0x000fe200078e0082 */
[----:B------:R-:W-:Y:S01]  /*1c2d0*/  LDS R128, [R0+0x8200] ;  /* 0x0082000000807984 */ /* 0x000fe20000000800 */
[----:B------:R-:W-:-:S03]  /*1c2e0*/  IMAD.MOV.U32 R138, RZ, RZ, R129 ;  /* 0x000000ffff8a7224 */ /* 0x000fc600078e0081 */
[----:B------:R-:W-:Y:S04]  /*1c2f0*/  LDS R130, [R0+0x9200] ;  /* 0x0092000000827984 */ /* 0x000fe80000000800 */
[----:B------:R-:W-:Y:S04]  /*1c300*/  LDS R129, [R3+0x8200] ;  /* 0x0082000003817984 */ /* 0x000fe80000000800 */
[----:B------:R-:W1:Y:S01]  /*1c310*/  LDS R131, [R3+0x9200] ;  /* 0x0092000003837984 */ /* 0x000e620000000800 */
[----:B------:R-:W-:Y:S01]  /*1c320*/  IMAD.MOV.U32 R141, RZ, RZ, R127 ;  /* 0x000000ffff8d7224 */ /* 0x000fe200078e007f */
[----:B------:R-:W-:Y:S01]  /*1c330*/  MOV R143, R125 ;  /* 0x0000007d008f7202 */ /* 0x000fe20000000f00 */
[----:B------:R-:W-:Y:S01]  /*1c340*/  IMAD.MOV.U32 R142, RZ, RZ, R126 ;  /* 0x000000ffff8e7224 */ /* 0x000fe200078e007e */
[----:B------:R-:W-:Y:S01]  /*1c350*/  MOV R234, R237 ;  /* 0x000000ed00ea7202 */ /* 0x000fe20000000f00 */
[----:B------:R-:W-:-:S02]  /*1c360*/  IMAD.MOV.U32 R235, RZ, RZ, R124 ;  /* 0x000000ffffeb7224 */ /* 0x000fc400078e007c */
[----:B------:R-:W-:Y:S01]  /*1c370*/  IMAD.MOV.U32 R233, RZ, RZ, R236 ;  /* 0x000000ffffe97224 */ /* 0x000fe200078e00ec */
[----:B------:R-:W-:Y:S01]  /*1c380*/  MOV R237, R134 ;  /* 0x0000008600ed7202 */ /* 0x000fe20000000f00 */
[----:B------:R-:W-:Y:S01]  /*1c390*/  IMAD.MOV.U32 R232, RZ, RZ, R235 ;  /* 0x000000ffffe87224 */ /* 0x000fe200078e00eb */
[----:B------:R-:W-:Y:S01]  /*1c3a0*/  LDS R124, [R0+0x8280] ;  /* 0x00828000007c7984 */ /* 0x000fe20000000800 */
[----:B------:R-:W-:Y:S02]  /*1c3b0*/  IMAD.MOV.U32 R236, RZ, RZ, R135 ;  /* 0x000000ffffec7224 */ /* 0x000fe400078e0087 */
[----:B------:R-:W-:Y:S01]  /*1c3c0*/  IMAD.MOV.U32 R235, RZ, RZ, R238 ;  /* 0x000000ffffeb7224 */ /* 0x000fe200078e00ee */
[----:B------:R-:W-:Y:S01]  /*1c3d0*/  LDS R126, [R0+0x9280] ;  /* 0x00928000007e7984 */ /* 0x000fe20000000800 */
[----:B------:R-:W-:-:S03]  /*1c3e0*/  IMAD.MOV.U32 R238, RZ, RZ, R133 ;  /* 0x000000ffffee7224 */ /* 0x000fc600078e0085 */
[----:B------:R-:W-:Y:S04]  /*1c3f0*/  LDS R125, [R3+0x8280] ;  /* 0x00828000037d7984 */ /* 0x000fe80000000800 */
[----:B------:R-:W3:Y:S01]  /*1c400*/  LDS R127, [R3+0x9280] ;  /* 0x00928000037f7984 */ /* 0x000ee20000000800 */
[C---:B-1----:R-:W-:Y:S08]  /*1c410*/  HMMA.1688.F32.TF32 R164, R128.reuse, R24, R164 ;  /* 0x0000001880a4723c */ /* 0x042ff000000810a4 */
[C---:B------:R-:W-:Y:S08]  /*1c420*/  HMMA.1688.F32.TF32 R120, R128.reuse, R28, R120 ;  /* 0x0000001c8078723c */ /* 0x040ff00000081078 */
[C---:B------:R-:W-:Y:S08]  /*1c430*/  HMMA.1688.F32.TF32 R116, R128.reuse, R208, R116 ;  /* 0x000000d08074723c */ /* 0x040ff00000081074 */
[C---:B------:R-:W-:Y:S08]  /*1c440*/  HMMA.1688.F32.TF32 R152, R128.reuse, R12, R152 ;  /* 0x0000000c8098723c */ /* 0x040ff00000081098 */
[C---:B------:R-:W-:Y:S08]  /*1c450*/  HMMA.1688.F32.TF32 R140, R128.reuse, R8, R140 ;  /* 0x00000008808c723c */ /* 0x040ff0000008108c */
[C---:B------:R-:W-:Y:S08]  /*1c460*/  HMMA.1688.F32.TF32 R136, R128.reuse, R4, R136 ;  /* 0x000000048088723c */ /* 0x040ff00000081088 */
[----:B--2---:R-:W-:Y:S11]  /*1c470*/  HMMA.1688.F32.TF32 R240, R128, R20, R240 ;  /* 0x0000001480f0723c */ /* 0x004ff600000810f0 */
[----:B------:R-:W-:Y:S11]  /*1c480*/  @!UPT UIADD3 URZ, URZ, URZ, URZ ;  /* 0x0000003f3f3ff290 */ /* 0x000ff6000fffe03f */
[----:B------:R-:W-:Y:S01]  /*1c490*/  @!UPT UIADD3 URZ, URZ, URZ, URZ ;  /* 0x0000003f3f3ff290 */ /* 0x000fe2000fffe03f */
[----:B------:R1:W-:Y:S04]  /*1c4a0*/  STL.64 [R1+0xd0], R240 ;  /* 0x0000d0f001007387 */ /* 0x0003e80000100a00 */
[----:B------:R2:W-:Y:S04]  /*1c4b0*/  STL.64 [R1+0xd8], R242 ;  /* 0x0000d8f201007387 */ /* 0x0005e80000100a00 */
[----:B-1----:R-:W4:Y:S01]  /*1c4c0*/  LDL.LU R241, [R1+0x134] ;  /* 0x0001340001f17983 */ /* 0x002f220000300800 */
[----:B------:R-:W-:-:S03]  /*1c4d0*/  IMAD.MOV.U32 R240, RZ, RZ, R239 ;  /* 0x000000fffff07224 */ /* 0x000fc600078e00ef */
[----:B--2---:R-:W4:Y:S01]  /*1c4e0*/  LDL.LU R242, [R1+0x138] ;  /* 0x0001380001f27983 */ /* 0x004f220000300800 */
[----:B------:R-:W-:-:S03]  /*1c4f0*/  IMAD.MOV.U32 R239, RZ, RZ, R132 ;  /* 0x000000ffffef7224 */ /* 0x000fc600078e0084 */
[----:B------:R-:W4:Y:S04]  /*1c500*/  LDL.LU R243, [R1+0x13c] ;  /* 0x00013c0001f37983 */ /* 0x000f280000300800 */
[----:B------:R-:W2:Y:S04]  /*1c510*/  LDL.LU R135, [R1+0x19ec] ;  /* 0x0019ec0001877983 */ /* 0x000ea80000300800 */
[----:B------:R-:W2:Y:S04]  /*1c520*/  LDL.LU R134, [R1+0x19e8] ;  /* 0x0019e80001867983 */ /* 0x000ea80000300800 */
[----:B------:R-:W2:Y:S04]  /*1c530*/  LDL.LU R133, [R1+0x19e4] ;  /* 0x0019e40001857983 */ /* 0x000ea80000300800 */
[----:B------:R-:W2:Y:S04]  /*1c540*/  LDL.LU R132, [R1+0x19e0] ;  /* 0x0019e00001847983 */ /* 0x000ea80000300800 */
[----:B------:R-:W-:Y:S04]  /*1c550*/  STL.64 [R1+0xc0], R164 ;  /* 0x0000c0a401007387 */ /* 0x000fe80000100a00 */
[----:B------:R1:W-:Y:S04]  /*1c560*/  STL.64 [R1+0xc8], R166 ;  /* 0x0000c8a601007387 */ /* 0x0003e80000100a00 */
[----:B-1----:R-:W2:Y:S04]  /*1c570*/  LDL.LU.64 R166, [R1+0x19d8] ;  /* 0x0019d80001a67983 */ /* 0x002ea80000300a00 */
[----:B------:R-:W2:Y:S04]  /*1c580*/  LDL.LU.64 R164, [R1+0x19d0] ;  /* 0x0019d00001a47983 */ /* 0x000ea80000300a00 */
        /* <DEDUP_REMOVED lines=18> */
[----:B-1----:R-:W3:Y:S04]  /*1c6b0*/  LDL.LU.64 R138, [R1+0x1988] ;  /* 0x00198800018a7983 */ /* 0x002ee80000300a00 */
[----:B------:R-:W3:Y:S01]  /*1c6c0*/  LDL.LU.64 R136, [R1+0x1980] ;  /* 0x0019800001887983 */ /* 0x000ee20000300a00 */
[----:B------:R-:W-:Y:S03]  /*1c6d0*/  HMMA.1688.F32.TF32 R204, R128, R224, R204 ;  /* 0x000000e080cc723c */ /* 0x000fe600000810cc */
[----:B------:R-:W2:Y:S11]  /*1c6e0*/  LDL.LU R128, [R1+0x170] ;  /* 0x0001700001807983 */ /* 0x000eb60000300800 */
[----:B------:R-:W-:Y:S09]  /*1c6f0*/  @!UPT UIADD3 URZ, URZ, URZ, URZ ;  /* 0x0000003f3f3ff290 */ /* 0x000ff2000fffe03f */
[----:B------:R-:W-:Y:S04]  /*1c700*/  STL.64 [R1+0x60], R204 ;  /* 0x000060cc01007387 */ /* 0x000fe80000100a00 */
[----:B------:R3:W-:Y:S04]  /*1c710*/  STL.64 [R1+0x68], R206 ;  /* 0x000068ce01007387 */ /* 0x0007e80000100a00 */
[----:B------:R-:W4:Y:S04]  /*1c720*/  LDL.LU R129, [R1+0x174] ;  /* 0x0001740001817983 */ /* 0x000f280000300800 */
[----:B------:R-:W4:Y:S04]  /*1c730*/  LDL.LU R130, [R1+0x178] ;  /* 0x0001780001827983 */ /* 0x000f280000300800 */
[----:B------:R-:W4:Y:S01]  /*1c740*/  LDL.LU R131, [R1+0x17c] ;  /* 0x00017c0001837983 */ /* 0x000f220000300800 */
[----:B---3--:R-:W-:Y:S07]  /*1c750*/  HMMA.1688.F32.TF32 R204, R124, R20, R136 ;  /* 0x000000147ccc723c */ /* 0x008fee0000081088 */
[----:B--2---:R-:W-:-:S02]  /*1c760*/  IMAD.MOV.U32 R136, RZ, RZ, R132 ;  /* 0x000000ffff887224 */ /* 0x004fc400078e0084 */
[----:B------:R-:W2:Y:S01]  /*1c770*/  LDL.LU R132, [R1+0x197c] ;  /* 0x00197c0001847983 */ /* 0x000ea20000300800 */
[----:B------:R-:W-:Y:S01]  /*1c780*/  MOV R137, R133 ;  /* 0x0000008500897202 */ /* 0x000fe20000000f00 */
[----:B------:R-:W-:Y:S02]  /*1c790*/  IMAD.MOV.U32 R138, RZ, RZ, R134 ;  /* 0x000000ffff8a7224 */ /* 0x000fe400078e0086 */
[----:B------:R-:W-:-:S10]  /*1c7a0*/  IMAD.MOV.U32 R139, RZ, RZ, R135 ;  /* 0x000000ffff8b7224 */ /* 0x000fd400078e0087 */
[----:B------:R-:W-:Y:S04]  /*1c7b0*/  STL.64 [R1+0x50], R204 ;  /* 0x000050cc01007387 */ /* 0x000fe80000100a00 */
[----:B------:R1:W-:Y:S04]  /*1c7c0*/  STL.64 [R1+0x58], R206 ;  /* 0x000058ce01007387 */ /* 0x0003e80000100a00 */
[----:B------:R-:W2:Y:S04]  /*1c7d0*/  LDL.LU R133, [R1+0x1978] ;  /* 0x0019780001857983 */ /* 0x000ea80000300800 */
[----:B------:R-:W2:Y:S04]  /*1c7e0*/  LDL.LU R134, [R1+0x1974] ;  /* 0x0019740001867983 */ /* 0x000ea80000300800 */
[----:B------:R-:W2:Y:S01]  /*1c7f0*/  LDL.LU R135, [R1+0x1970] ;  /* 0x0019700001877983 */ /* 0x000ea20000300800 */
[----:B-1----:R-:W-:Y:S07]  /*1c800*/  HMMA.1688.F32.TF32 R204, R124, R24, R140 ;  /* 0x000000187ccc723c */ /* 0x002fee000008108c */
[----:B------:R-:W-:-:S02]  /*1c810*/  IMAD.MOV.U32 R140, RZ, RZ, R148 ;  /* 0x000000ffff8c7224 */ /* 0x000fc400078e0094 */
[----:B------:R-:W3:Y:S11]  /*1c820*/  LDL.LU R148, [R1+0x196c] ;  /* 0x00196c0001947983 */ /* 0x000ef60000300800 */
[----:B------:R-:W-:Y:S03]  /*1c830*/  @!UPT UIADD3 URZ, URZ, URZ, URZ ;  /* 0x0000003f3f3ff290 */ /* 0x000fe6000fffe03f */
[----:B------:R-:W-:Y:S04]  /*1c840*/  STL.64 [R1+0x40], R204 ;  /* 0x000040cc01007387 */ /* 0x000fe80000100a00 */
[----:B------:R2:W-:Y:S01]  /*1c850*/  STL.64 [R1+0x48], R206 ;  /* 0x000048ce01007387 */ /* 0x0005e20000100a00 */
[----:B------:R-:W-:Y:S01]  /*1c860*/  MOV R141, R149 ;  /* 0x00000095008d7202 */ /* 0x000fe20000000f00 */
[----:B------:R-:W-:Y:S02]  /*1c870*/  IMAD.MOV.U32 R142, RZ, RZ, R150 ;  /* 0x000000ffff8e7224 */ /* 0x000fe400078e0096 */
[----:B------:R-:W3:Y:S01]  /*1c880*/  LDL.LU R149, [R1+0x1968] ;  /* 0x0019680001957983 */ /* 0x000ee20000300800 */
[----:B------:R-:W-:-:S03]  /*1c890*/  IMAD.MOV.U32 R143, RZ, RZ, R151 ;  /* 0x000000ffff8f7224 */ /* 0x000fc600078e0097 */
[----:B------:R-:W3:Y:S04]  /*1c8a0*/  LDL.LU R150, [R1+0x1964] ;  /* 0x0019640001967983 */ /* 0x000ee80000300800 */
[----:B------:R-:W3:Y:S01]  /*1c8b0*/  LDL.LU R151, [R1+0x1960] ;  /* 0x0019600001977983 */ /* 0x000ee20000300800 */
[----:B--2---:R-:W-:Y:S07]  /*1c8c0*/  HMMA.1688.F32.TF32 R204, R124, R28, R132 ;  /* 0x0000001c7ccc723c */ /* 0x004fee0000081084 */
[----:B------:R-:W-:-:S02]  /*1c8d0*/  IMAD.MOV.U32 R132, RZ, RZ, R123 ;  /* 0x000000ffff847224 */ /* 0x000fc400078e007b */
[----:B------:R-:W2:Y:S01]  /*1c8e0*/  LDL.LU R123, [R1+0x195c] ;  /* 0x00195c00017b7983 */ /* 0x000ea20000300800 */
[----:B------:R-:W-:Y:S01]  /*1c8f0*/  MOV R133, R166 ;  /* 0x000000a600857202 */ /* 0x000fe20000000f00 */
[----:B------:R-:W-:Y:S11]  /*1c900*/  IMAD.MOV.U32 R134, RZ, RZ, R167 ;  /* 0x000000ffff867224 */ /* 0x000ff600078e00a7 */
[----:B------:R-:W-:Y:S01]  /*1c910*/  @!UPT UIADD3 URZ, URZ, URZ, URZ ;  /* 0x0000003f3f3ff290 */ /* 0x000fe2000fffe03f */
[----:B------:R-:W-:Y:S04]  /*1c920*/  STL.64 [R1+0x30], R204 ;  /* 0x000030cc01007387 */ /* 0x000fe80000100a00 */
[----:B------:R3:W-:Y:S04]  /*1c930*/  STL.64 [R1+0x38], R206 ;  /* 0x000038ce01007387 */ /* 0x0007e80000100a00 */
[----:B------:R-:W4:Y:S04]  /*1c940*/  LDL.LU R166, [R1+0x1958] ;  /* 0x0019580001a67983 */ /* 0x000f280000300800 */
[----:B------:R-:W4:Y:S04]  /*1c950*/  LDL.LU R167, [R1+0x1954] ;  /* 0x0019540001a77983 */ /* 0x000f280000300800 */
[----:B------:R-:W4:Y:S01]  /*1c960*/  LDL.LU R135, [R1+0x16c] ;  /* 0x00016c0001877983 */ /* 0x000f220000300800 */
[C---:B---3--:R-:W-:Y:S08]  /*1c970*/  HMMA.1688.F32.TF32 R204, R124.reuse, R208, R148 ;  /* 0x000000d07ccc723c */ /* 0x048ff00000081094 */
[C---:B------:R-:W-:Y:S08]  /*1c980*/  HMMA.1688.F32.TF32 R148, R124.reuse, R12, R152 ;  /* 0x0000000c7c94723c */ /* 0x040ff00000081098 */
[C---:B------:R-:W-:Y:S07]  /*1c990*/  HMMA.1688.F32.TF32 R116, R124.reuse, R8, R116 ;  /* 0x000000087c74723c */ /* 0x040fee0000081074 */
[----:B------:R-:W-:Y:S04]  /*1c9a0*/  STL.64 [R1+0x20], R204 ;  /* 0x000020cc01007387 */ /* 0x000fe80000100a00 */
[----:B------:R-:W-:Y:S04]  /*1c9b0*/  STL.64 [R1+0x28], R206 ;  /* 0x000028ce01007387 */ /* 0x000fe80000100a00 */
[----:B------:R-:W-:Y:S04]  /*1c9c0*/  STL.64 [R1+0x10], R148 ;  /* 0x0000109401007387 */ /* 0x000fe80000100a00 */
[----:B------:R-:W-:Y:S04]  /*1c9d0*/  STL.64 [R1+0x18], R150 ;  /* 0x0000189601007387 */ /* 0x000fe80000100a00 */
[----:B------:R-:W-:Y:S04]  /*1c9e0*/  LDS R204, [R0+0x8380] ;  /* 0x0083800000cc7984 */ /* 0x000fe80000000800 */
[----:B------:R-:W-:Y:S04]  /*1c9f0*/  LDS R206, [R0+0x9380] ;  /* 0x0093800000ce7984 */ /* 0x000fe80000000800 */
[----:B------:R-:W-:Y:S04]  /*1ca00*/  LDS R205, [R3+0x8380] ;  /* 0x0083800003cd7984 */ /* 0x000fe80000000800 */
[----:B------:R-:W-:Y:S01]  /*1ca10*/  LDS R207, [R3+0x9380] ;  /* 0x0093800003cf7984 */ /* 0x000fe20000000800 */
[C---:B--2---:R-:W-:Y:S08]  /*1ca20*/  HMMA.1688.F32.TF32 R120, R124.reuse, R4, R120 ;  /* 0x000000047c78723c */ /* 0x044ff00000081078 */
[----:B----4-:R-:W-:Y:S01]  /*1ca30*/  HMMA.1688.F32.TF32 R124, R124, R224, R164 ;  /* 0x000000e07c7c723c */ /* 0x010fe200000810a4 */
        /* <DEDUP_REMOVED lines=8> */
[C---:B------:R-:W-:Y:S01]  /*1cac0*/  HMMA.1688.F32.TF32 R148, R164.reuse, R12, R240 ;  /* 0x0000000ca494723c */ /* 0x040fe200000810f0 */
[----:B------:R-:W-:Y:S04]  /*1cad0*/  LDS R240, [R0+0xa180] ;  /* 0x00a1800000f07984 */ /* 0x000fe80000000800 */
[----:B------:R-:W-:Y:S03]  /*1cae0*/  LDS R242, [R0+0xb180] ;  /* 0x00b1800000f27984 */ /* 0x000fe60000000800 */
[C---:B------:R-:W-:Y:S01]  /*1caf0*/  HMMA.1688.F32.TF32 R152, R164.reuse, R8, R232 ;  /* 0x00000008a498723c */ /* 0x040fe200000810e8 */
[----:B------:R-:W-:Y:S04]  /*1cb00*/  LDS R232, [R0+0xa080] ;  /* 0x00a0800000e87984 */ /* 0x000fe80000000800 */
[----:B------:R-:W-:Y:S03]  /*1cb10*/  LDS R234, [R0+0xb080] ;  /* 0x00b0800000ea7984 */ /* 0x000fe60000000800 */
[C---:B------:R-:W-:Y:S01]  /*1cb20*/  HMMA.1688.F32.TF32 R160, R164.reuse, R4, R160 ;  /* 0x00000004a4a0723c */ /* 0x040fe200000810a0 */
[----:B------:R-:W-:Y:S04]  /*1cb30*/  LDS R233, [R3+0xa080] ;  /* 0x00a0800003e97984 */ /* 0x000fe80000000800 */
[----:B------:R-:W-:Y:S03]  /*1cb40*/  LDS R235, [R3+0xb080] ;  /* 0x00b0800003eb7984 */ /* 0x000fe60000000800 */
[----:B------:R-:W-:Y:S01]  /*1cb50*/  HMMA.1688.F32.TF32 R164, R164, R224, R236 ;  /* 0x000000e0a4a4723c */ /* 0x000fe200000810ec */
[----:B------:R-:W-:Y:S04]  /*1cb60*/  LDS R236, [R0+0xa100] ;  /* 0x00a1000000ec7984 */ /* 0x000fe80000000800 */
[----:B------:R-:W-:Y:S03]  /*1cb70*/  LDS R238, [R0+0xb100] ;  /* 0x00b1000000ee7984 */ /* 0x000fe60000000800 */
[C---:B------:R-:W-:Y:S01]  /*1cb80*/  HMMA.1688.F32.TF32 R172, R204.reuse, R20, R172 ;  /* 0x00000014ccac723c */ /* 0x040fe200000810ac */
[----:B------:R-:W-:Y:S04]  /*1cb90*/  LDS R237, [R3+0xa100] ;  /* 0x00a1000003ed7984 */ /* 0x000fe80000000800 */
[----:B------:R-:W-:Y:S03]  /*1cba0*/  LDS R239, [R3+0xb100] ;  /* 0x00b1000003ef7984 */ /* 0x000fe60000000800 */
[C---:B------:R-:W-:Y:S01]  /*1cbb0*/  HMMA.1688.F32.TF32 R176, R204.reuse, R24, R176 ;  /* 0x00000018ccb0723c */ /* 0x040fe200000810b0 */
[----:B------:R-:W-:Y:S04]  /*1cbc0*/  LDS R241, [R3+0xa180] ;  /* 0x00a1800003f17984 */ /* 0x000fe80000000800 */
[----:B------:R-:W-:Y:S04]  /*1cbd0*/  LDS R243, [R3+0xb180] ;  /* 0x00b1800003f37984 */ /* 0x000fe80000000800 */
[----:B------:R1:W-:Y:S04]  /*1cbe0*/  STL [R1+0x1928], R164 ;  /* 0x001928a401007387 */ /* 0x0003e80000100800 */
[----:B------:R2:W-:Y:S04]  /*1cbf0*/  STL [R1+0x1924], R165 ;  /* 0x001924a501007387 */ /* 0x0005e80000100800 */
[----:B------:R3:W-:Y:S04]  /*1cc00*/  STL [R1+0x1920], R166 ;  /* 0x001920a601007387 */ /* 0x0007e80000100800 */
[----:B------:R3:W-:Y:S04]  /*1cc10*/  STL [R1+0x191c], R167 ;  /* 0x00191ca701007387 */ /* 0x0007e80000100800 */
[----:B-1----:R-:W4:Y:S04]  /*1cc20*/  LDL.LU R164, [R1] ;  /* 0x0000000001a47983 */ /* 0x002f280000300800 */
[----:B--2---:R-:W4:Y:S01]  /*1cc30*/  LDL.LU R165, [R1+0x4] ;  /* 0x0000040001a57983 */ /* 0x004f220000300800 */
        /* <DEDUP_REMOVED lines=10> */
[----:B---3--:R-:W-:-:S02]  /*1cce0*/  IMAD.MOV.U32 R166, RZ, RZ, R252 ;  /* 0x000000ffffa67224 */ /* 0x008fc400078e00fc */
[----:B------:R-:W-:Y:S01]  /*1ccf0*/  IMAD.MOV.U32 R167, RZ, RZ, R2 ;  /* 0x000000ffffa77224 */ /* 0x000fe200078e0002 */
[C---:B-1----:R-:W-:Y:S01]  /*1cd00*/  HMMA.1688.F32.TF32 R144, R204.reuse, R210, R144 ;  /* 0x000000d2cc90723c */ /* 0x042fe20000081090 */
[----:B------:R-:W-:Y:S11]  /*1cd10*/  STL [R1+0x1918], R172 ;  /* 0x001918ac01007387 */ /* 0x000ff60000100800 */
[----:B------:R-:W-:Y:S11]  /*1cd20*/  @!UPT UIADD3 URZ, URZ, URZ, URZ ;  /* 0x0000003f3f3ff290 */ /* 0x000ff6000fffe03f */
[----:B------:R-:W-:Y:S01]  /*1cd30*/  @!UPT UIADD3 URZ, URZ, URZ, URZ ;  /* 0x0000003f3f3ff290 */ /* 0x000fe2000fffe03f */
[----:B------:R-:W-:Y:S01]  /*1cd40*/  MOV R225, R144 ;  /* 0x0000009000e17202 */ /* 0x000fe20000000f00 */
[----:B------:R-:W-:Y:S02]  /*1cd50*/  IMAD.MOV.U32 R224, RZ, RZ, R145 ;  /* 0x000000ffffe07224 */ /* 0x000fe400078e0091 */
[----:B------:R-:W-:Y:S02]  /*1cd60*/  IMAD.MOV.U32 R209, RZ, RZ, R146 ;  /* 0x000000ffffd17224 */ /* 0x000fe400078e0092 */
[----:B------:R-:W-:Y:S02]  /*1cd70*/  IMAD.MOV.U32 R208, RZ, RZ, R147 ;  /* 0x000000ffffd07224 */ /* 0x000fe400078e0093 */
[----:B------:R-:W-:Y:S01]  /*1cd80*/  HMMA.1688.F32.TF32 R144, R204, R14, R188 ;  /* 0x0000000ecc90723c */ /* 0x000fe200000810bc */
[----:B------:R-:W-:Y:S04]  /*1cd90*/  STL [R1+0x1914], R173 ;  /* 0x001914ad01007387 */ /* 0x000fe80000100800 */
[----:B------:R1:W-:Y:S03]  /*1cda0*/  STL [R1+0x1910], R174 ;  /* 0x001910ae01007387 */ /* 0x0003e60000100800 */
[-C--:B------:R-:W-:Y:S01]  /*1cdb0*/  HMMA.1688.F32.TF32 R40, R232, R10.reuse, R40 ;  /* 0x0000000ae828723c */ /* 0x080fe20000081028 */
[----:B------:R2:W-:Y:S11]  /*1cdc0*/  STL [R1+0x190c], R175 ;  /* 0x00190caf01007387 */ /* 0x0005f60000100800 */
[----:B------:R-:W-:Y:S04]  /*1cdd0*/  @!UPT UIADD3 URZ, URZ, URZ, URZ ;  /* 0x0000003f3f3ff290 */ /* 0x000fe8000fffe03f */
[----:B-1----:R-:W-:Y:S01]  /*1cde0*/  MOV R174, R144 ;  /* 0x0000009000ae7202 */ /* 0x002fe20000000f00 */
[----:B--2---:R-:W-:Y:S02]  /*1cdf0*/  IMAD.MOV.U32 R175, RZ, RZ, R145 ;  /* 0x000000ffffaf7224 */ /* 0x004fe400078e0091 */
[----:B------:R-:W-:Y:S02]  /*1ce00*/  IMAD.MOV.U32 R2, RZ, RZ, R146 ;  /* 0x000000ffff027224 */ /* 0x000fe400078e0092 */
[----:B------:R-:W-:Y:S02]  /*1ce10*/  IMAD.MOV.U32 R252, RZ, RZ, R147 ;  /* 0x000000fffffc7224 */ /* 0x000fe400078e0093 */
[----:B------:R-:W-:Y:S01]  /*1ce20*/  HMMA.1688.F32.TF32 R144, R204, R10, R156 ;  /* 0x0000000acc90723c */ /* 0x000fe2000008109c */
[----:B------:R-:W-:Y:S04]  /*1ce30*/  STL [R1+0x1938], R176 ;  /* 0x001938b001007387 */ /* 0x000fe80000100800 */
[----:B------:R-:W-:Y:S04]  /*1ce40*/  STL [R1+0x1934], R177 ;  /* 0x001934b101007387 */ /* 0x000fe80000100800 */
[----:B------:R-:W-:Y:S01]  /*1ce50*/  STL [R1+0x1930], R178 ;  /* 0x001930b201007387 */ /* 0x000fe20000100800 */
[C---:B------:R-:W-:Y:S03]  /*1ce60*/  HMMA.1688.F32.TF32 R44, R232.reuse, R6, R44 ;  /* 0x00000006e82c723c */ /* 0x040fe6000008102c */
[----:B------:R-:W-:Y:S04]  /*1ce70*/  STL [R1+0x192c], R179 ;  /* 0x00192cb301007387 */ /* 0x000fe80000100800 */
[----:B------:R-:W-:Y:S04]  /*1ce80*/  STL [R1+0x1948], R184 ;  /* 0x001948b801007387 */ /* 0x000fe80000100800 */
[----:B------:R-:W-:Y:S04]  /*1ce90*/  STL [R1+0x1944], R185 ;  /* 0x001944b901007387 */ /* 0x000fe80000100800 */
[----:B------:R-:W-:Y:S01]  /*1cea0*/  STL [R1+0x1940], R186 ;  /* 0x001940ba01007387 */ /* 0x000fe20000100800 */
[----:B------:R-:W-:Y:S03]  /*1ceb0*/  HMMA.1688.F32.TF32 R48, R232, R226, R48 ;  /* 0x000000e2e830723c */ /* 0x000fe60000081030 */
[----:B------:R-:W-:Y:S04]  /*1cec0*/  STL [R1+0x193c], R187 ;  /* 0x00193cbb01007387 */ /* 0x000fe80000100800 */
[----:B------:R-:W-:Y:S01]  /*1ced0*/  STL [R1+0x1950], R214 ;  /* 0x001950d601007387 */ /* 0x000fe20000100800 */
[----:B------:R-:W-:-:S03]  /*1cee0*/  IMAD.MOV.U32 R172, RZ, RZ, R146 ;  /* 0x000000ffffac7224 */ /* 0x000fc600078e0092 */
[----:B------:R-:W-:Y:S01]  /*1cef0*/  STL [R1+0x194c], R215 ;  /* 0x00194cd701007387 */ /* 0x000fe20000100800 */
[----:B------:R-:W-:-:S03]  /*1cf00*/  IMAD.MOV.U32 R173, RZ, RZ, R147 ;  /* 0x000000ffffad7224 */ /* 0x000fc600078e0093 */
[----:B------:R-:W-:Y:S04]  /*1cf10*/  STL [R1+0x18e4], R40 ;  /* 0x0018e42801007387 */ /* 0x000fe80000100800 */
[----:B------:R-:W-:Y:S04]  /*1cf20*/  STL [R1+0x18e0], R41 ;  /* 0x0018e02901007387 */ /* 0x000fe80000100800 */
[----:B------:R-:W-:Y:S04]  /*1cf30*/  STL [R1+0x18dc], R42 ;  /* 0x0018dc2a01007387 */ /* 0x000fe80000100800 */
[----:B------:R1:W-:Y:S02]  /*1cf40*/  STL [R1+0x18d8], R43 ;  /* 0x0018d82b01007387 */ /* 0x0003e40000100800 */
[-C--:B-1----:R-:W-:Y:S08]  /*1cf50*/  HMMA.1688.F32.TF32 R40, R236, R22.reuse, R52 ;  /* 0x00000016ec28723c */ /* 0x082ff00000081034 */
[----:B----4-:R-:W-:Y:S01]  /*1cf60*/  HMMA.1688.F32.TF32 R164, R204, R22, R164 ;  /* 0x00000016cca4723c */ /* 0x010fe200000810a4 */
[----:B------:R1:W-:Y:S04]  /*1cf70*/  STL [R1+0x18ec], R44 ;  /* 0x0018ec2c01007387 */ /* 0x0003e80000100800 */
[----:B------:R-:W-:Y:S04]  /*1cf80*/  LDS R52, [R0+0xa200] ;  /* 0x00a2000000347984 */ /* 0x000fe80000000800 */
[----:B------:R-:W-:Y:S04]  /*1cf90*/  LDS R54, [R0+0xb200] ;  /* 0x00b2000000367984 */ /* 0x000fe80000000800 */
[----:B------:R-:W-:Y:S04]  /*1cfa0*/  LDS R53, [R3+0xa200] ;  /* 0x00a2000003357984 */ /* 0x000fe80000000800 */
[----:B------:R-:W2:Y:S07]  /*1cfb0*/  LDS R55, [R3+0xb200] ;  /* 0x00b2000003377984 */ /* 0x000eae0000000800 */
[----:B------:R-:W-:Y:S01]  /*1cfc0*/  MOV R9, R164 ;  /* 0x000000a400097202 */ /* 0x000fe20000000f00 */
[----:B------:R-:W-:-:S02]  /*1cfd0*/  IMAD.MOV.U32 R8, RZ, RZ, R165 ;  /* 0x000000ffff087224 */ /* 0x000fc400078e00a5 */
[----:B------:R-:W-:Y:S02]  /*1cfe0*/  IMAD.MOV.U32 R5, RZ, RZ, R166 ;  /* 0x000000ffff057224 */ /* 0x000fe400078e00a6 */
[----:B------:R-:W-:Y:S02]  /*1cff0*/  IMAD.MOV.U32 R4, RZ, RZ, R167 ;  /* 0x000000ffff047224 */ /* 0x000fe400078e00a7 */
[C---:B------:R-:W-:Y:S11]  /*1d000*/  HMMA.1688.F32.TF32 R164, R204.reuse, R26, R248 ;  /* 0x0000001acca4723c */ /* 0x040ff600000810f8 */
[----:B------:R-:W-:Y:S11]  /*1d010*/  @!UPT UIADD3 URZ, URZ, URZ, URZ ;  /* 0x0000003f3f3ff290 */ /* 0x000ff6000fffe03f */
[----:B------:R-:W-:Y:S02]  /*1d020*/  @!UPT UIADD3 URZ, URZ, URZ, URZ ;  /* 0x0000003f3f3ff290 */ /* 0x000fe4000fffe03f */
[----:B------:R-:W-:Y:S01]  /*1d030*/  MOV R21, R164 ;  /* 0x000000a400157202 */ /* 0x000fe20000000f00 */
[----:B------:R-:W-:Y:S02]  /*1d040*/  IMAD.MOV.U32 R20, RZ, RZ, R165 ;  /* 0x000000ffff147224 */ /* 0x000fe400078e00a5 */
[----:B------:R-:W-:Y:S02]  /*1d050*/  IMAD.MOV.U32 R13, RZ, RZ, R166 ;  /* 0x000000ffff0d7224 */ /* 0x000fe400078e00a6 */
[----:B------:R-:W-:Y:S02]  /*1d060*/  IMAD.MOV.U32 R12, RZ, RZ, R167 ;  /* 0x000000ffff0c7224 */ /* 0x000fe400078e00a7 */
[----:B------:R-:W-:Y:S08]  /*1d070*/  HMMA.1688.F32.TF32 R164, R204, R30, R244 ;  /* 0x0000001ecca4723c */ /* 0x000ff000000810f4 */
[----:B------:R-:W-:Y:S08]  /*1d080*/  HMMA.1688.F32.TF32 R244, R232, R210, R32 ;  /* 0x000000d2e8f4723c */ /* 0x000ff00000081020 */
[----:B------:R-:W-:Y:S08]  /*1d090*/  HMMA.1688.F32.TF32 R32, R236, R26, R56 ;  /* 0x0000001aec20723c */ /* 0x000ff00000081038 */
[----:B------:R-:W-:Y:S01]  /*1d0a0*/  IMAD.MOV.U32 R25, RZ, RZ, R166 ;  /* 0x000000ffff197224 */ /* 0x000fe200078e00a6 */
[----:B------:R-:W-:Y:S01]  /*1d0b0*/  MOV R166, R144 ;  /* 0x0000009000a67202 */ /* 0x000fe20000000f00 */
[----:B------:R-:W-:-:S02]  /*1d0c0*/  IMAD.MOV.U32 R24, RZ, RZ, R167 ;  /* 0x000000ffff187224 */ /* 0x000fc400078e00a7 */
[----:B------:R-:W-:Y:S02]  /*1d0d0*/  IMAD.MOV.U32 R167, RZ, RZ, R145 ;  /* 0x000000ffffa77224 */ /* 0x000fe400078e0091 */
[----:B------:R-:W-:Y:S01]  /*1d0e0*/  HMMA.1688.F32.TF32 R144, R204, R6, R192 ;  /* 0x00000006cc90723c */ /* 0x000fe200000810c0 */
[----:B------:R3:W-:Y:S04]  /*1d0f0*/  STL [R1+0x18e8], R45 ;  /* 0x0018e82d01007387 */ /* 0x0007e80000100800 */
[----:B------:R-:W-:Y:S04]  /*1d100*/  STL [R1+0x18d4], R46 ;  /* 0x0018d42e01007387 */ /* 0x000fe80000100800 */
[----:B------:R-:W-:Y:S01]  /*1d110*/  STL [R1+0x18d0], R47 ;  /* 0x0018d02f01007387 */ /* 0x000fe20000100800 */
[----:B------:R-:W-:-:S03]  /*1d120*/  MOV R29, R164 ;  /* 0x000000a4001d7202 */ /* 0x000fc60000000f00 */
[----:B------:R-:W-:Y:S01]  /*1d130*/  STL [R1+0x18f4], R48 ;  /* 0x0018f43001007387 */ /* 0x000fe20000100800 */
[----:B------:R-:W-:-:S03]  /*1d140*/  IMAD.MOV.U32 R28, RZ, RZ, R165 ;  /* 0x000000ffff1c7224 */ /* 0x000fc600078e00a5 */
[----:B------:R4:W-:Y:S01]  /*1d150*/  STL [R1+0x18f0], R49 ;  /* 0x0018f03101007387 */ /* 0x0009e20000100800 */
[----:B-1----:R-:W-:-:S03]  /*1d160*/  IMAD.MOV.U32 R44, RZ, RZ, R33 ;  /* 0x000000ffff2c7224 */ /* 0x002fc600078e0021 */
[----:B------:R-:W-:Y:S01]  /*1d170*/  STL [R1+0x18cc], R50 ;  /* 0x0018cc3201007387 */ /* 0x000fe20000100800 */
[----:B---3--:R-:W-:Y:S02]  /*1d180*/  IMAD.MOV.U32 R45, RZ, RZ, R34 ;  /* 0x000000ffff2d7224 */ /* 0x008fe400078e0022 */
[----:B------:R-:W-:Y:S01]  /*1d190*/  MOV R178, R144 ;  /* 0x0000009000b27202 */ /* 0x000fe20000000f00 */
[----:B------:R-:W-:Y:S01]  /*1d1a0*/  STL [R1+0x18c8], R51 ;  /* 0x0018c83301007387 */ /* 0x000fe20000100800 */
[----:B------:R-:W-:Y:S01]  /*1d1b0*/  IMAD.MOV.U32 R179, RZ, RZ, R145 ;  /* 0x000000ffffb37224 */ /* 0x000fe200078e0091 */
[----:B----4-:R-:W-:Y:S01]  /*1d1c0*/  MOV R49, R32 ;  /* 0x0000002000317202 */ /* 0x010fe20000000f00 */
[----:B------:R-:W-:Y:S01]  /*1d1d0*/  IMAD.MOV.U32 R164, RZ, RZ, R146 ;  /* 0x000000ffffa47224 */ /* 0x000fe200078e0092 */
[----:B------:R1:W-:Y:S01]  /*1d1e0*/  STL.64 [R1+0x220], R40 ;  /* 0x0002202801007387 */ /* 0x0003e20000100a00 */
[----:B------:R-:W-:Y:S02]  /*1d1f0*/  IMAD.MOV.U32 R165, RZ, RZ, R147 ;  /* 0x000000ffffa57224 */ /* 0x000fe400078e0093 */
[----:B------:R-:W-:Y:S01]  /*1d200*/  HMMA.1688.F32.TF32 R144, R204, R226, R168 ;  /* 0x000000e2cc90723c */ /* 0x000fe200000810a8 */
[----:B-1----:R-:W-:Y:S01]  /*1d210*/  IMAD.MOV.U32 R40, RZ, RZ, R35 ;  /* 0x000000ffff287224 */ /* 0x002fe200078e0023 */
[----:B------:R-:W-:Y:S06]  /*1d220*/  STL.64 [R1+0x228], R42 ;  /* 0x0002282a01007387 */ /* 0x000fec0000100a00 */
[----:B------:R-:W-:Y:S01]  /*1d230*/  HMMA.1688.F32.TF32 R32, R236, R30, R60 ;  /* 0x0000001eec20723c */ /* 0x000fe2000008103c */
[----:B------:R-:W-:Y:S04]  /*1d240*/  STL [R1+0x1904], R40 ;  /* 0x0019042801007387 */ /* 0x000fe80000100800 */
[----:B------:R-:W-:Y:S04]  /*1d250*/  STL [R1+0x1900], R45 ;  /* 0x0019002d01007387 */ /* 0x000fe80000100800 */
[----:B------:R-:W-:Y:S07]  /*1d260*/  STL [R1+0x18fc], R44 ;  /* 0x0018fc2c01007387 */ /* 0x000fee0000100800 */
[----:B------:R-:W-:Y:S01]  /*1d270*/  MOV R207, R144 ;  /* 0x0000009000cf7202 */ /* 0x000fe20000000f00 */
[----:B------:R-:W-:Y:S01]  /*1d280*/  IMAD.MOV.U32 R206, RZ, RZ, R145 ;  /* 0x000000ffffce7224 */ /* 0x000fe200078e0091 */
[----:B------:R-:W-:Y:S01]  /*1d290*/  STL [R1+0x18f8], R49 ;  /* 0x0018f83101007387 */ /* 0x000fe20000100800 */
[----:B------:R-:W-:-:S02]  /*1d2a0*/  IMAD.MOV.U32 R205, RZ, RZ, R146 ;  /* 0x000000ffffcd7224 */ /* 0x000fc400078e0092 */
[----:B------:R-:W-:Y:S01]  /*1d2b0*/  IMAD.MOV.U32 R204, RZ, RZ, R147 ;  /* 0x000000ffffcc7224 */ /* 0x000fe200078e0093 */
[C---:B------:R-:W-:Y:S01]  /*1d2c0*/  HMMA.1688.F32.TF32 R248, R232.reuse, R30, R200 ;  /* 0x0000001ee8f8723c */ /* 0x040fe200000810c8 */
[----:B------:R-:W-:Y:S04]  /*1d2d0*/  LDS R168, [R0+0xa280] ;  /* 0x00a2800000a87984 */ /* 0x000fe80000000800 */
[----:B------:R-:W-:Y:S01]  /*1d2e0*/  STL.64 [R1+0x200], R32 ;  /* 0x0002002001007387 */ /* 0x000fe20000100a00 */
[----:B------:R-:W-:Y:S02]  /*1d2f0*/  MOV R48, R35 ;  /* 0x0000002300307202 */ /* 0x000fe40000000f00 */
[C---:B------:R-:W-:Y:S01]  /*1d300*/  HMMA.1688.F32.TF32 R144, R232.reuse, R22, R196 ;  /* 0x00000016e890723c */ /* 0x040fe200000810c4 */
[----:B------:R1:W-:Y:S04]  /*1d310*/  STL [R1+0x208], R34 ;  /* 0x0002082201007387 */ /* 0x0003e80000100800 */
[----:B------:R-:W-:Y:S03]  /*1d320*/  LDS R170, [R0+0xb280] ;  /* 0x00b2800000aa7984 */ /* 0x000fe60000000800 */
[----:B------:R-:W-:Y:S01]  /*1d330*/  HMMA.1688.F32.TF32 R36, R232, R14, R36 ;  /* 0x0000000ee824723c */ /* 0x000fe20000081024 */
[----:B------:R-:W-:Y:S04]  /*1d340*/  LDS R169, [R3+0xa280] ;  /* 0x00a2800003a97984 */ /* 0x000fe80000000800 */
[----:B------:R-:W-:Y:S03]  /*1d350*/  LDS R171, [R3+0xb280] ;  /* 0x00b2800003ab7984 */ /* 0x000fe60000000800 */
[----:B-1----:R-:W-:Y:S08]  /*1d360*/  HMMA.1688.F32.TF32 R32, R236, R210, R64 ;  /* 0x000000d2ec20723c */ /* 0x002ff00000081040 */
[----:B------:R-:W-:Y:S01]  /*1d370*/  MOV R186, R144 ;  /* 0x0000009000ba7202 */ /* 0x000fe20000000f00 */
[----:B------:R-:W-:-:S02]  /*1d380*/  IMAD.MOV.U32 R187, RZ, RZ, R145 ;  /* 0x000000ffffbb7224 */ /* 0x000fc400078e0091 */
[----:B------:R-:W-:Y:S02]  /*1d390*/  IMAD.MOV.U32 R176, RZ, RZ, R146 ;  /* 0x000000ffffb07224 */ /* 0x000fe400078e0092 */
[----:B------:R-:W-:Y:S02]  /*1d3a0*/  IMAD.MOV.U32 R177, RZ, RZ, R147 ;  /* 0x000000ffffb17224 */ /* 0x000fe400078e0093 */
[----:B------:R-:W-:Y:S09]  /*1d3b0*/  HMMA.1688.F32.TF32 R144, R232, R26, R180 ;  /* 0x0000001ae890723c */ /* 0x000ff200000810b4 */
[----:B------:R-:W-:Y:S01]  /*1d3c0*/  IMAD.MOV.U32 R41, RZ, RZ, R32 ;  /* 0x000000ffff297224 */ /* 0x000fe200078e0020 */
[----:B------:R-:W-:Y:S01]  /*1d3d0*/  MOV R46, R35 ;  /* 0x00000023002e7202 */ /* 0x000fe20000000f00 */
[----:B------:R-:W-:-:S02]  /*1d3e0*/  IMAD.MOV.U32 R42, RZ, RZ, R33 ;  /* 0x000000ffff2a7224 */ /* 0x000fc400078e0021 */
[----:B------:R-:W-:Y:S02]  /*1d3f0*/  IMAD.MOV.U32 R43, RZ, RZ, R34 ;  /* 0x000000ffff2b7224 */ /* 0x000fe400078e0022 */
[----:B------:R-:W-:Y:S09]  /*1d400*/  HMMA.1688.F32.TF32 R32, R236, R14, R68 ;  /* 0x0000000eec20723c */ /* 0x000ff20000081044 */
[----:B------:R-:W-:Y:S01]  /*1d410*/  MOV R214, R144 ;  /* 0x0000009000d67202 */ /* 0x000fe20000000f00 */
[----:B------:R-:W-:-:S02]  /*1d420*/  IMAD.MOV.U32 R215, RZ, RZ, R145 ;  /* 0x000000ffffd77224 */ /* 0x000fc400078e0091 */
[----:B------:R-:W-:Y:S02]  /*1d430*/  IMAD.MOV.U32 R184, RZ, RZ, R146 ;  /* 0x000000ffffb87224 */ /* 0x000fe400078e0092 */
[----:B------:R-:W-:-:S09]  /*1d440*/  IMAD.MOV.U32 R185, RZ, RZ, R147 ;  /* 0x000000ffffb97224 */ /* 0x000fd200078e0093 */
[----:B------:R1:W-:Y:S04]  /*1d450*/  STL [R1+0x1ec], R35 ;  /* 0x0001ec2301007387 */ /* 0x0003e80000100800 */
[----:B------:R-:W2:Y:S04]  /*1d460*/  LDL.LU R144, [R1+0xd0] ;  /* 0x0000d00001907983 */ /* 0x000ea80000300800 */
[----:B------:R-:W2:Y:S04]  /*1d470*/  LDL.LU R145, [R1+0xd4] ;  /* 0x0000d40001917983 */ /* 0x000ea80000300800 */
[----:B------:R-:W2:Y:S04]  /*1d480*/  LDL.LU R146, [R1+0xd8] ;  /* 0x0000d80001927983 */ /* 0x000ea80000300800 */
[----:B------:R-:W2:Y:S01]  /*1d490*/  LDL.LU R147, [R1+0xdc] ;  /* 0x0000dc0001937983 */ /* 0x000ea20000300800 */
[----:B------:R-:W-:Y:S01]  /*1d4a0*/  HMMA.1688.F32.TF32 R60, R236, R6, R76 ;  /* 0x00000006ec3c723c */ /* 0x000fe2000008104c */
[----:B------:R-:W-:-:S07]  /*1d4b0*/  IMAD.MOV.U32 R47, RZ, RZ, R32 ;  /* 0x000000ffff2f7224 */ /* 0x000fce00078e0020 */
[----:B------:R-:W-:Y:S01]  /*1d4c0*/  HMMA.1688.F32.TF32 R64, R236, R226, R80 ;  /* 0x000000e2ec40723c */ /* 0x000fe20000081050 */
[----:B------:R-:W-:Y:S02]  /*1d4d0*/  IMAD.MOV.U32 R50, RZ, RZ, R33 ;  /* 0x000000ffff327224 */ /* 0x000fe400078e0021 */
[----:B------:R-:W-:-:S05]  /*1d4e0*/  IMAD.MOV.U32 R51, RZ, RZ, R34 ;  /* 0x000000ffff337224 */ /* 0x000fca00078e0022 */
[----:B------:R-:W-:Y:S08]  /*1d4f0*/  HMMA.1688.F32.TF32 R68, R240, R22, R84 ;  /* 0x00000016f044723c */ /* 0x000ff00000081054 */
[----:B-1----:R-:W-:Y:S08]  /*1d500*/  HMMA.1688.F32.TF32 R32, R236, R10, R72 ;  /* 0x0000000aec20723c */ /* 0x002ff00000081048 */
[C---:B------:R-:W-:Y:S01]  /*1d510*/  HMMA.1688.F32.TF32 R72, R240.reuse, R26, R88 ;  /* 0x0000001af048723c */ /* 0x040fe20000081058 */
[----:B------:R-:W-:Y:S07]  /*1d520*/  STL [R1+0x1880], R60 ;  /* 0x0018803c01007387 */ /* 0x000fee0000100800 */
[C---:B------:R-:W-:Y:S01]  /*1d530*/  HMMA.1688.F32.TF32 R76, R240.reuse, R30, R92 ;  /* 0x0000001ef04c723c */ /* 0x040fe2000008105c */
[----:B------:R-:W-:Y:S07]  /*1d540*/  STL [R1+0x187c], R61 ;  /* 0x00187c3d01007387 */ /* 0x000fee0000100800 */
[C---:B------:R-:W-:Y:S01]  /*1d550*/  HMMA.1688.F32.TF32 R80, R240.reuse, R210, R96 ;  /* 0x000000d2f050723c */ /* 0x040fe20000081060 */
[----:B------:R-:W-:Y:S04]  /*1d560*/  STL [R1+0x1878], R62 ;  /* 0x0018783e01007387 */ /* 0x000fe80000100800 */
[----:B------:R-:W-:Y:S03]  /*1d570*/  STL [R1+0x1874], R63 ;  /* 0x0018743f01007387 */ /* 0x000fe60000100800 */
        /* <DEDUP_REMOVED lines=21> */
[----:B------:R-:W3:Y:S01]  /*1d6d0*/  LDL.LU R188, [R1+0x10] ;  /* 0x0000100001bc7983 */ /* 0x000ee20000300800 */
[----:B--2---:R-:W-:Y:S11]  /*1d6e0*/  HMMA.1688.F32.TF32 R56, R52, R22, R144 ;  /* 0x000000163438723c */ /* 0x004ff60000081090 */
[----:B------:R-:W-:Y:S11]  /*1d6f0*/  @!UPT UIADD3 URZ, URZ, URZ, URZ ;  /* 0x0000003f3f3ff290 */ /* 0x000ff6000fffe03f */
[----:B------:R-:W-:Y:S01]  /*1d700*/  @!UPT UIADD3 URZ, URZ, URZ, URZ ;  /* 0x0000003f3f3ff290 */ /* 0x000fe2000fffe03f */
[----:B------:R1:W-:Y:S04]  /*1d710*/  STL.64 [R1+0x1c0], R56 ;  /* 0x0001c03801007387 */ /* 0x0003e80000100a00 */
[----:B------:R2:W-:Y:S04]  /*1d720*/  STL.64 [R1+0x1c8], R58 ;  /* 0x0001c83a01007387 */ /* 0x0005e80000100a00 */
[----:B------:R-:W3:Y:S04]  /*1d730*/  LDL.LU R189, [R1+0x14] ;  /* 0x0000140001bd7983 */ /* 0x000ee80000300800 */
[----:B------:R-:W3:Y:S04]  /*1d740*/  LDL.LU R190, [R1+0x18] ;  /* 0x0000180001be7983 */ /* 0x000ee80000300800 */
[----:B------:R-:W3:Y:S04]  /*1d750*/  LDL.LU R191, [R1+0x1c] ;  /* 0x00001c0001bf7983 */ /* 0x000ee80000300800 */
[----:B------:R-:W4:Y:S04]  /*1d760*/  LDL.LU R156, [R1+0x30] ;  /* 0x00003000019c7983 */ /* 0x000f280000300800 */
[----:B------:R-:W4:Y:S04]  /*1d770*/  LDL.LU R157, [R1+0x34] ;  /* 0x00003400019d7983 */ /* 0x000f280000300800 */
[----:B------:R-:W4:Y:S04]  /*1d780*/  LDL.LU R158, [R1+0x38] ;  /* 0x00003800019e7983 */ /* 0x000f280000300800 */
[----:B------:R-:W4:Y:S04]  /*1d790*/  LDL.LU R159, [R1+0x3c] ;  /* 0x00003c00019f7983 */ /* 0x000f280000300800 */
[----:B-1----:R-:W3:Y:S04]  /*1d7a0*/  LDL.LU R56, [R1+0x90] ;  /* 0x0000900001387983 */ /* 0x002ee80000300800 */
[----:B------:R-:W3:Y:S04]  /*1d7b0*/  LDL.LU R57, [R1+0x94] ;  /* 0x0000940001397983 */ /* 0x000ee80000300800 */
[----:B--2---:R-:W3:Y:S04]  /*1d7c0*/  LDL.LU R58, [R1+0x98] ;  /* 0x00009800013a7983 */ /* 0x004ee80000300800 */
[----:B------:R-:W3:Y:S04]  /*1d7d0*/  LDL.LU R59, [R1+0x9c] ;  /* 0x00009c00013b7983 */ /* 0x000ee80000300800 */
        /* <DEDUP_REMOVED lines=38> */
[----:B------:R-:W-:Y:S01]  /*1da40*/  HMMA.1688.F32.TF32 R92, R240, R6, R108 ;  /* 0x00000006f05c723c */ /* 0x000fe2000008106c */
[----:B------:R-:W-:Y:S04]  /*1da50*/  LDS R240, [R0+0xa300] ;  /* 0x00a3000000f07984 */ /* 0x000fe80000000800 */
[----:B------:R-:W-:Y:S04]  /*1da60*/  LDS R242, [R0+0xb300] ;  /* 0x00b3000000f27984 */ /* 0x000fe80000000800 */
[----:B------:R-:W-:Y:S04]  /*1da70*/  LDS R241, [R3+0xa300] ;  /* 0x00a3000003f17984 */ /* 0x000fe80000000800 */
[----:B------:R-:W1:Y:S01]  /*1da80*/  LDS R243, [R3+0xb300] ;  /* 0x00b3000003f37984 */ /* 0x000e620000000800 */
[C---:B---3--:R-:W-:Y:S08]  /*1da90*/  HMMA.1688.F32.TF32 R56, R52.reuse, R14, R56 ;  /* 0x0000000e3438723c */ /* 0x048ff00000081038 */
[C---:B--2---:R-:W-:Y:S11]  /*1daa0*/  HMMA.1688.F32.TF32 R72, R52.reuse, R26, R64 ;  /* 0x0000001a3448723c */ /* 0x044ff60000081040 */
[----:B------:R-:W-:Y:S05]  /*1dab0*/  @!UPT UIADD3 URZ, URZ, URZ, URZ ;  /* 0x0000003f3f3ff290 */ /* 0x000fea000fffe03f */
[----:B------:R-:W-:Y:S01]  /*1dac0*/  MOV R67, R56 ;  /* 0x0000003800437202 */ /* 0x000fe20000000f00 */
[----:B----4-:R-:W-:Y:S07]  /*1dad0*/  HMMA.1688.F32.TF32 R112, R52, R210, R60 ;  /* 0x000000d23470723c */ /* 0x010fee000008103c */
[----:B------:R-:W-:Y:S02]  /*1dae0*/  IMAD.MOV.U32 R60, RZ, RZ, R57 ;  /* 0x000000ffff3c7224 */ /* 0x000fe400078e0039 */
[----:B------:R-:W-:-:S02]  /*1daf0*/  IMAD.MOV.U32 R61, RZ, RZ, R58 ;  /* 0x000000ffff3d7224 */ /* 0x000fc400078e003a */
[----:B------:R-:W-:Y:S02]  /*1db00*/  IMAD.MOV.U32 R62, RZ, RZ, R59 ;  /* 0x000000ffff3e7224 */ /* 0x000fe400078e003b */
[----:B------:R-:W-:Y:S01]  /*1db10*/  HMMA.1688.F32.TF32 R56, R52, R10, R232 ;  /* 0x0000000a3438723c */ /* 0x000fe200000810e8 */
[----:B------:R-:W-:Y:S02]  /*1db20*/  IMAD.MOV.U32 R65, RZ, RZ, R74 ;  /* 0x000000ffff417224 */ /* 0x000fe400078e004a */
[----:B------:R-:W-:-:S05]  /*1db30*/  IMAD.MOV.U32 R66, RZ, RZ, R75 ;  /* 0x000000ffff427224 */ /* 0x000fca00078e004b */
[C---:B------:R-:W-:Y:S11]  /*1db40*/  HMMA.1688.F32.TF32 R108, R52.reuse, R30, R236 ;  /* 0x0000001e346c723c */ /* 0x040ff600000810ec */
[----:B------:R-:W-:Y:S05]  /*1db50*/  @!UPT UIADD3 URZ, URZ, URZ, URZ ;  /* 0x0000003f3f3ff290 */ /* 0x000fea000fffe03f */
[----:B------:R-:W-:Y:S01]  /*1db60*/  MOV R74, R56 ;  /* 0x00000038004a7202 */ /* 0x000fe20000000f00 */
[----:B------:R-:W-:Y:S02]  /*1db70*/  IMAD.MOV.U32 R75, RZ, RZ, R57 ;  /* 0x000000ffff4b7224 */ /* 0x000fe400078e0039 */
[----:B------:R-:W-:Y:S02]  /*1db80*/  IMAD.MOV.U32 R68, RZ, RZ, R58 ;  /* 0x000000ffff447224 */ /* 0x000fe400078e003a */
[----:B------:R-:W-:Y:S02]  /*1db90*/  IMAD.MOV.U32 R69, RZ, RZ, R59 ;  /* 0x000000ffff457224 */ /* 0x000fe400078e003b */
[C---:B------:R-:W-:Y:S08]  /*1dba0*/  HMMA.1688.F32.TF32 R56, R52.reuse, R6, R200 ;  /* 0x000000063438723c */ /* 0x040ff000000810c8 */
[----:B------:R-:W-:Y:S11]  /*1dbb0*/  HMMA.1688.F32.TF32 R52, R52, R226, R180 ;  /* 0x000000e23434723c */ /* 0x000ff600000810b4 */
[----:B------:R-:W-:Y:S11]  /*1dbc0*/  @!UPT UIADD3 URZ, URZ, URZ, URZ ;  /* 0x0000003f3f3ff290 */ /* 0x000ff6000fffe03f */
[----:B------:R-:W-:Y:S02]  /*1dbd0*/  @!UPT UIADD3 URZ, URZ, URZ, URZ ;  /* 0x0000003f3f3ff290 */ /* 0x000fe4000fffe03f */
[----:B------:R-:W-:Y:S01]  /*1dbe0*/  MOV R81, R52 ;  /* 0x0000003400517202 */ /* 0x000fe20000000f00 */
[----:B------:R-:W-:Y:S02]  /*1dbf0*/  IMAD.MOV.U32 R82, RZ, RZ, R53 ;  /* 0x000000ffff527224 */ /* 0x000fe400078e0035 */
[----:B------:R-:W-:Y:S02]  /*1dc00*/  IMAD.MOV.U32 R83, RZ, RZ, R54 ;  /* 0x000000ffff537224 */ /* 0x000fe400078e0036 */
[----:B------:R-:W-:Y:S02]  /*1dc10*/  IMAD.MOV.U32 R76, RZ, RZ, R55 ;  /* 0x000000ffff4c7224 */ /* 0x000fe400078e0037 */
[C---:B-1----:R-:W-:Y:S11]  /*1dc20*/  HMMA.1688.F32.TF32 R52, R240.reuse, R22, R128 ;  /* 0x00000016f034723c */ /* 0x042ff60000081080 */
[----:B------:R-:W-:Y:S11]  /*1dc30*/  @!UPT UIADD3 URZ, URZ, URZ, URZ ;  /* 0x0000003f3f3ff290 */ /* 0x000ff6000fffe03f */
[----:B------:R-:W-:Y:S02]  /*1dc40*/  @!UPT UIADD3 URZ, URZ, URZ, URZ ;  /* 0x0000003f3f3ff290 */ /* 0x000fe4000fffe03f */
[----:B------:R-:W-:Y:S01]  /*1dc50*/  MOV R131, R52 ;  /* 0x0000003400837202 */ /* 0x000fe20000000f00 */
[----:B------:R-:W-:Y:S02]  /*1dc60*/  IMAD.MOV.U32 R130, RZ, RZ, R53 ;  /* 0x000000ffff827224 */ /* 0x000fe400078e0035 */
        /* <DEDUP_REMOVED lines=10> */
[----:B------:R-:W-:Y:S11]  /*1dd10*/  HMMA.1688.F32.TF32 R180, R168, R10, R116 ;  /* 0x0000000aa8b4723c */ /* 0x000ff60000081074 */
[----:B------:R-:W-:Y:S05]  /*1dd20*/  @!UPT UIADD3 URZ, URZ, URZ, URZ ;  /* 0x0000003f3f3ff290 */ /* 0x000fea000fffe03f */
[----:B------:R-:W-:Y:S01]  /*1dd30*/  MOV R119, R52 ;  /* 0x0000003400777202 */ /* 0x000fe20000000f00 */
[----:B------:R-:W-:Y:S02]  /*1dd40*/  IMAD.MOV.U32 R118, RZ, RZ, R53 ;  /* 0x000000ffff767224 */ /* 0x000fe400078e0035 */
[----:B------:R-:W-:Y:S02]  /*1dd50*/  IMAD.MOV.U32 R117, RZ, RZ, R54 ;  /* 0x000000ffff757224 */ /* 0x000fe400078e0036 */
[----:B------:R-:W-:Y:S02]  /*1dd60*/  IMAD.MOV.U32 R116, RZ, RZ, R55 ;  /* 0x000000ffff747224 */ /* 0x000fe400078e0037 */
[----:B------:R-:W-:Y:S08]  /*1dd70*/  HMMA.1688.F32.TF32 R52, R240, R210, R140 ;  /* 0x000000d2f034723c */ /* 0x000ff0000008108c */
[C---:B------:R-:W-:Y:S08]  /*1dd80*/  HMMA.1688.F32.TF32 R232, R168.reuse, R22, R196 ;  /* 0x00000016a8e8723c */ /* 0x040ff000000810c4 */
[C---:B------:R-:W-:Y:S08]  /*1dd90*/  HMMA.1688.F32.TF32 R196, R168.reuse, R26, R192 ;  /* 0x0000001aa8c4723c */ /* 0x040ff000000810c0 */
[C---:B------:R-:W-:Y:S08]  /*1dda0*/  HMMA.1688.F32.TF32 R192, R168.reuse, R30, R156 ;  /* 0x0000001ea8c0723c */ /* 0x040ff0000008109c */
[----:B------:R-:W-:Y:S07]  /*1ddb0*/  HMMA.1688.F32.TF32 R156, R168, R6, R120 ;  /* 0x00000006a89c723c */ /* 0x000fee0000081078 */
[----:B------:R-:W-:Y:S01]  /*1ddc0*/  MOV R123, R52 ;  /* 0x00000034007b7202 */ /* 0x000fe20000000f00 */
[----:B------:R-:W-:-:S02]  /*1ddd0*/  IMAD.MOV.U32 R122, RZ, RZ, R53 ;  /* 0x000000ffff7a7224 */ /* 0x000fc400078e0035 */
[----:B------:R-:W-:Y:S02]  /*1dde0*/  IMAD.MOV.U32 R121, RZ, RZ, R54 ;  /* 0x000000ffff797224 */ /* 0x000fe400078e0036 */
[----:B------:R-:W-:Y:S02]  /*1ddf0*/  IMAD.MOV.U32 R120, RZ, RZ, R55 ;  /* 0x000000ffff787224 */ /* 0x000fe400078e0037 */
[----:B------:R-:W-:Y:S08]  /*1de00*/  HMMA.1688.F32.TF32 R52, R240, R14, R148 ;  /* 0x0000000ef034723c */ /* 0x000ff00000081094 */
[C---:B------:R-:W-:Y:S08]  /*1de10*/  HMMA.1688.F32.TF32 R144, R168.reuse, R210, R144 ;  /* 0x000000d2a890723c */ /* 0x040ff00000081090 */
[C---:B------:R-:W-:Y:S08]  /*1de20*/  HMMA.1688.F32.TF32 R188, R168.reuse, R14, R188 ;  /* 0x0000000ea8bc723c */ /* 0x040ff000000810bc */
[----:B------:R-:W-:Y:S07]  /*1de30*/  HMMA.1688.F32.TF32 R168, R168, R226, R124 ;  /* 0x000000e2a8a8723c */ /* 0x000fee000008107c */
[----:B------:R-:W-:Y:S01]  /*1de40*/  MOV R127, R52 ;  /* 0x00000034007f7202 */ /* 0x000fe20000000f00 */
[----:B------:R-:W-:-:S02]  /*1de50*/  IMAD.MOV.U32 R126, RZ, RZ, R53 ;  /* 0x000000ffff7e7224 */ /* 0x000fc400078e0035 */
[----:B------:R-:W-:Y:S02]  /*1de60*/  IMAD.MOV.U32 R125, RZ, RZ, R54 ;  /* 0x000000ffff7d7224 */ /* 0x000fe400078e0036 */
[----:B------:R-:W-:Y:S02]  /*1de70*/  IMAD.MOV.U32 R124, RZ, RZ, R55 ;  /* 0x000000ffff7c7224 */ /* 0x000fe400078e0037 */
[----:B------:R-:W-:Y:S01]  /*1de80*/  HMMA.1688.F32.TF32 R52, R240, R10, R152 ;  /* 0x0000000af034723c */ /* 0x000fe20000081098 */
[----:B------:R-:W-:Y:S01]  /*1de90*/  MOV R100, R214 ;  /* 0x000000d600647202 */ /* 0x000fe20000000f00 */
[----:B------:R-:W-:Y:S01]  /*1dea0*/  IMAD.MOV.U32 R101, RZ, RZ, R215 ;  /* 0x000000ffff657224 */ /* 0x000fe200078e00d7 */
[----:B------:R-:W2:Y:S01]  /*1deb0*/  LDL.LU R214, [R1+0x1950] ;  /* 0x0019500001d67983 */ /* 0x000ea20000300800 */
[----:B------:R-:W-:Y:S01]  /*1dec0*/  IMAD.MOV.U32 R102, RZ, RZ, R184 ;  /* 0x000000ffff667224 */ /* 0x000fe200078e00b8 */
[----:B------:R-:W-:Y:S01]  /*1ded0*/  MOV R104, R186 ;  /* 0x000000ba00687202 */ /* 0x000fe20000000f00 */
[----:B------:R-:W-:Y:S01]  /*1dee0*/  IMAD.MOV.U32 R103, RZ, RZ, R185 ;  /* 0x000000ffff677224 */ /* 0x000fe200078e00b9 */
[----:B------:R-:W2:Y:S01]  /*1def0*/  LDL.LU R215, [R1+0x194c] ;  /* 0x00194c0001d77983 */ /* 0x000ea20000300800 */
[----:B------:R-:W-:-:S03]  /*1df00*/  IMAD.MOV.U32 R105, RZ, RZ, R187 ;  /* 0x000000ffff697224 */ /* 0x000fc600078e00bb */
[----:B------:R-:W3:Y:S01]  /*1df10*/  LDL.LU R184, [R1+0x1948] ;  /* 0x0019480001b87983 */ /* 0x000ee20000300800 */
[----:B------:R-:W-:-:S03]  /*1df20*/  IMAD.MOV.U32 R106, RZ, RZ, R176 ;  /* 0x000000ffff6a7224 */ /* 0x000fc600078e00b0 */
[----:B------:R-:W3:Y:S01]  /*1df30*/  LDL.LU R185, [R1+0x1944] ;  /* 0x0019440001b97983 */ /* 0x000ee20000300800 */
[----:B------:R-:W-:-:S03]  /*1df40*/  IMAD.MOV.U32 R107, RZ, RZ, R177 ;  /* 0x000000ffff6b7224 */ /* 0x000fc600078e00b1 */
[----:B------:R-:W3:Y:S01]  /*1df50*/  LDL.LU R186, [R1+0x1940] ;  /* 0x0019400001ba7983 */ /* 0x000ee20000300800 */
[----:B------:R-:W-:-:S03]  /*1df60*/  MOV R148, R178 ;  /* 0x000000b200947202 */ /* 0x000fc60000000f00 */
[----:B------:R-:W3:Y:S01]  /*1df70*/  LDL.LU R187, [R1+0x193c] ;  /* 0x00193c0001bb7983 */ /* 0x000ee20000300800 */
[----:B------:R-:W-:-:S03]  /*1df80*/  IMAD.MOV.U32 R149, RZ, RZ, R179 ;  /* 0x000000ffff957224 */ /* 0x000fc600078e00b3 */
[----:B------:R-:W4:Y:S01]  /*1df90*/  LDL.LU R176, [R1+0x1938] ;  /* 0x0019380001b07983 */ /* 0x000f220000300800 */
[----:B------:R-:W-:-:S03]  /*1dfa0*/  IMAD.MOV.U32 R150, RZ, RZ, R164 ;  /* 0x000000ffff967224 */ /* 0x000fc600078e00a4 */
[----:B------:R-:W4:Y:S01]  /*1dfb0*/  LDL.LU R177, [R1+0x1934] ;  /* 0x0019340001b17983 */ /* 0x000f220000300800 */
[----:B------:R-:W-:-:S03]  /*1dfc0*/  IMAD.MOV.U32 R151, RZ, RZ, R165 ;  /* 0x000000ffff977224 */ /* 0x000fc600078e00a5 */
[----:B------:R-:W4:Y:S01]  /*1dfd0*/  LDL.LU R178, [R1+0x1930] ;  /* 0x0019300001b27983 */ /* 0x000f220000300800 */
[----:B------:R-:W-:-:S03]  /*1dfe0*/  MOV R152, R166 ;  /* 0x000000a600987202 */ /* 0x000fc60000000f00 */
[----:B------:R-:W4:Y:S01]  /*1dff0*/  LDL.LU R179, [R1+0x192c] ;  /* 0x00192c0001b37983 */ /* 0x000f220000300800 */
[----:B------:R-:W-:-:S03]  /*1e000*/  IMAD.MOV.U32 R153, RZ, RZ, R167 ;  /* 0x000000ffff997224 */ /* 0x000fc600078e00a7 */
[----:B------:R-:W2:Y:S01]  /*1e010*/  LDL.LU R164, [R1+0x1928] ;  /* 0x0019280001a47983 */ /* 0x000ea20000300800 */
[----:B------:R-:W-:Y:S01]  /*1e020*/  MOV R135, R52 ;  /* 0x0000003400877202 */ /* 0x000fe20000000f00 */
[----:B------:R-:W-:Y:S02]  /*1e030*/  IMAD.MOV.U32 R134, RZ, RZ, R53 ;  /* 0x000000ffff867224 */ /* 0x000fe400078e0035 */
[----:B------:R-:W2:Y:S01]  /*1e040*/  LDL.LU R165, [R1+0x1924] ;  /* 0x0019240001a57983 */ /* 0x000ea20000300800 */
[----:B------:R-:W-:Y:S02]  /*1e050*/  IMAD.MOV.U32 R133, RZ, RZ, R54 ;  /* 0x000000ffff857224 */ /* 0x000fe400078e0036 */
[----:B------:R-:W-:Y:S01]  /*1e060*/  IMAD.MOV.U32 R132, RZ, RZ, R55 ;  /* 0x000000ffff847224 */ /* 0x000fe200078e0037 */
[----:B------:R-:W2:Y:S01]  /*1e070*/  LDL.LU R166, [R1+0x1920] ;  /* 0x0019200001a67983 */ /* 0x000ea20000300800 */
[----:B------:R-:W-:Y:S01]  /*1e080*/  IMAD.MOV.U32 R154, RZ, RZ, R172 ;  /* 0x000000ffff9a7224 */ /* 0x000fe200078e00ac */
[----:B------:R-:W-:Y:S01]  /*1e090*/  HMMA.1688.F32.TF32 R52, R240, R6, R160 ;  /* 0x00000006f034723c */ /* 0x000fe200000810a0 */
[----:B------:R-:W-:Y:S01]  /*1e0a0*/  IMAD.MOV.U32 R155, RZ, RZ, R173 ;  /* 0x000000ffff9b7224 */ /* 0x000fe200078e00ad */
[----:B------:R-:W2:Y:S04]  /*1e0b0*/  LDL.LU R167, [R1+0x191c] ;  /* 0x00191c0001a77983 */ /* 0x000ea80000300800 */
[----:B------:R-:W3:Y:S01]  /*1e0c0*/  LDL.LU R172, [R1+0x1918] ;  /* 0x0019180001ac7983 */ /* 0x000ee20000300800 */
[----:B------:R-:W-:Y:S01]  /*1e0d0*/  MOV R160, R174 ;  /* 0x000000ae00a07202 */ /* 0x000fe20000000f00 */
[----:B------:R-:W-:-:S02]  /*1e0e0*/  IMAD.MOV.U32 R161, RZ, RZ, R175 ;  /* 0x000000ffffa17224 */ /* 0x000fc400078e00af */
[----:B------:R-:W3:Y:S04]  /*1e0f0*/  LDL.LU R173, [R1+0x1914] ;  /* 0x0019140001ad7983 */ /* 0x000ee80000300800 */
[----:B------:R-:W3:Y:S04]  /*1e100*/  LDL.LU R174, [R1+0x1910] ;  /* 0x0019100001ae7983 */ /* 0x000ee80000300800 */
[----:B------:R-:W3:Y:S01]  /*1e110*/  LDL.LU R175, [R1+0x190c] ;  /* 0x00190c0001af7983 */ /* 0x000ee20000300800 */
[----:B------:R-:W-:-:S03]  /*1e120*/  IMAD.MOV.U32 R162, RZ, RZ, R2 ;  /* 0x000000ffffa27224 */ /* 0x000fc600078e0002 */
[----:B------:R-:W4:Y:S01]  /*1e130*/  LDL.LU R2, [R1+0x1908] ;  /* 0x0019080001027983 */ /* 0x000f220000300800 */
[----:B------:R-:W-:Y:S01]  /*1e140*/  MOV R40, R32 ;  /* 0x0000002000287202 */ /* 0x000fe20000000f00 */
[----:B------:R-:W-:Y:S02]  /*1e150*/  IMAD.MOV.U32 R45, RZ, RZ, R33 ;  /* 0x000000ffff2d7224 */ /* 0x000fe400078e0021 */
[----:B------:R-:W-:Y:S01]  /*1e160*/  IMAD.MOV.U32 R44, RZ, RZ, R34 ;  /* 0x000000ffff2c7224 */ /* 0x000fe200078e0022 */
[----:B------:R-:W-:Y:S01]  /*1e170*/  LDS R32, [R0+0xa380] ;  /* 0x00a3800000207984 */ /* 0x000fe20000000800 */
[----:B------:R-:W-:-:S03]  /*1e180*/  IMAD.MOV.U32 R49, RZ, RZ, R35 ;  /* 0x000000ffff317224 */ /* 0x000fc600078e0023 */
[----:B------:R-:W-:Y:S04]  /*1e190*/  LDS R34, [R0+0xb380] ;  /* 0x00b3800000227984 */ /* 0x000fe80000000800 */
[----:B------:R-:W-:Y:S04]  /*1e1a0*/  LDS R33, [R3+0xa380] ;  /* 0x00a3800003217984 */ /* 0x000fe80000000800 */
[----:B------:R-:W3:Y:S01]  /*1e1b0*/  LDS R35, [R3+0xb380] ;  /* 0x00b3800003237984 */ /* 0x000ee20000000800 */
[----:B------:R-:W-:Y:S01]  /*1e1c0*/  MOV R70, R72 ;  /* 0x0000004800467202 */ /* 0x000fe20000000f00 */
[----:B------:R-:W-:Y:S01]  /*1e1d0*/  IMAD.MOV.U32 R64, RZ, RZ, R73 ;  /* 0x000000ffff407224 */ /* 0x000fe200078e0049 */
[----:B------:R-:W-:Y:S01]  /*1e1e0*/  MOV R77, R56 ;  /* 0x00000038004d7202 */ /* 0x000fe20000000f00 */
[----:B------:R-:W-:Y:S01]  /*1e1f0*/  IMAD.MOV.U32 R78, RZ, RZ, R57 ;  /* 0x000000ffff4e7224 */ /* 0x000fe200078e0039 */
[----:B------:R-:W-:Y:S01]  /*1e200*/  LDS R56, [R0+0xc000] ;  /* 0x00c0000000387984 */ /* 0x000fe20000000800 */
[----:B------:R-:W-:-:S02]  /*1e210*/  IMAD.MOV.U32 R72, RZ, RZ, R58 ;  /* 0x000000ffff487224 */ /* 0x000fc400078e003a */
[----:B------:R-:W-:Y:S01]  /*1e220*/  IMAD.MOV.U32 R73, RZ, RZ, R59 ;  /* 0x000000ffff497224 */ /* 0x000fe200078e003b */
[----:B------:R-:W-:Y:S04]  /*1e230*/  LDS R58, [R0+0xd000] ;  /* 0x00d00000003a7984 */ /* 0x000fe80000000800 */
[----:B------:R-:W-:Y:S04]  /*1e240*/  LDS R57, [R3+0xc000] ;  /* 0x00c0000003397984 */ /* 0x000fe80000000800 */
[----:B------:R-:W-:Y:S01]  /*1e250*/  LDS R59, [R3+0xd000] ;  /* 0x00d00000033b7984 */ /* 0x000fe20000000800 */
[----:B------:R-:W-:Y:S01]  /*1e260*/  MOV R140, R207 ;  /* 0x000000cf008c7202 */ /* 0x000fe20000000f00 */
[----:B------:R-:W-:Y:S01]  /*1e270*/  IMAD.MOV.U32 R141, RZ, RZ, R206 ;  /* 0x000000ffff8d7224 */ /* 0x000fe200078e00ce */
[----:B------:R-:W-:Y:S01]  /*1e280*/  MOV R139, R52 ;  /* 0x00000034008b7202 */ /* 0x000fe20000000f00 */
[----:B------:R-:W-:Y:S01]  /*1e290*/  IMAD.MOV.U32 R142, RZ, RZ, R205 ;  /* 0x000000ffff8e7224 */ /* 0x000fe200078e00cd */
[----:B------:R-:W-:Y:S01]  /*1e2a0*/  LDS R52, [R0+0xc080] ;  /* 0x00c0800000347984 */ /* 0x000fe20000000800 */
[----:B------:R-:W-:-:S02]  /*1e2b0*/  IMAD.MOV.U32 R143, RZ, RZ, R204 ;  /* 0x000000ffff8f7224 */ /* 0x000fc400078e00cc */
[----:B------:R-:W-:Y:S02]  /*1e2c0*/  IMAD.MOV.U32 R138, RZ, RZ, R53 ;  /* 0x000000ffff8a7224 */ /* 0x000fe400078e0035 */
[----:B------:R-:W-:Y:S01]  /*1e2d0*/  IMAD.MOV.U32 R137, RZ, RZ, R54 ;  /* 0x000000ffff897224 */ /* 0x000fe200078e0036 */
[----:B------:R-:W-:Y:S01]  /*1e2e0*/  LDS R53, [R3+0xc080] ;  /* 0x00c0800003357984 */ /* 0x000fe20000000800 */
[----:B------:R-:W-:-:S03]  /*1e2f0*/  IMAD.MOV.U32 R136, RZ, RZ, R55 ;  /* 0x000000ffff887224 */ /* 0x000fc600078e0037 */
[----:B------:R-:W-:Y:S04]  /*1e300*/  LDS R54, [R0+0xd080] ;  /* 0x00d0800000367984 */ /* 0x000fe80000000800 */
[----:B------:R-:W-:Y:S01]  /*1e310*/  LDS R55, [R3+0xd080] ;  /* 0x00d0800003377984 */ /* 0x000fe20000000800 */
[----:B------:R-:W-:Y:S01]  /*1e320*/  IMAD.MOV.U32 R163, RZ, RZ, R252 ;  /* 0x000000ffffa37224 */ /* 0x000fe200078e00fc */
[----:B--2---:R-:W-:Y:S08]  /*1e330*/  HMMA.1688.F32.TF32 R240, R240, R226, R164 ;  /* 0x000000e2f0f0723c */ /* 0x004ff000000810a4 */
[----:B---3--:R-:W-:Y:S01]  /*1e340*/  HMMA.1688.F32.TF32 R236, R32, R22, R172 ;  /* 0x0000001620ec723c */ /* 0x008fe200000810ac */
[----:B------:R-:W-:-:S02]  /*1e350*/  IMAD.MOV.U32 R166, RZ, RZ, R209 ;  /* 0x000000ffffa67224 */ /* 0x000fc400078e00d1 */
[----:B------:R-:W-:Y:S11]  /*1e360*/  IMAD.MOV.U32 R167, RZ, RZ, R208 ;  /* 0x000000ffffa77224 */ /* 0x000ff600078e00d0 */
[----:B------:R-:W-:Y:S01]  /*1e370*/  @!UPT UIADD3 URZ, URZ, URZ, URZ ;  /* 0x0000003f3f3ff290 */ /* 0x000fe2000fffe03f */
[----:B------:R-:W-:Y:S01]  /*1e380*/  STL [R1+0x1848], R240 ;  /* 0x001848f001007387 */ /* 0x000fe20000100800 */
[C---:B------:R-:W-:Y:S03]  /*1e390*/  HMMA.1688.F32.TF32 R208, R32.reuse, R210, R212 ;  /* 0x000000d220d0723c */ /* 0x040fe600000810d4 */
[----:B------:R-:W-:Y:S04]  /*1e3a0*/  STL [R1+0x1844], R241 ;  /* 0x001844f101007387 */ /* 0x000fe80000100800 */
[----:B------:R-:W-:Y:S01]  /*1e3b0*/  STL [R1+0x1840], R242 ;  /* 0x001840f201007387 */ /* 0x000fe20000100800 */
[C---:B------:R-:W-:Y:S03]  /*1e3c0*/  HMMA.1688.F32.TF32 R212, R32.reuse, R14, R216 ;  /* 0x0000000e20d4723c */ /* 0x040fe600000810d8 */
[----:B------:R-:W-:Y:S04]  /*1e3d0*/  STL [R1+0x183c], R243 ;  /* 0x00183cf301007387 */ /* 0x000fe80000100800 */
[----:B------:R1:W-:Y:S01]  /*1e3e0*/  STL [R1+0x1858], R236 ;  /* 0x001858ec01007387 */ /* 0x0003e20000100800 */
[----:B------:R-:W-:Y:S03]  /*1e3f0*/  HMMA.1688.F32.TF32 R216, R32, R10, R220 ;  /* 0x0000000a20d8723c */ /* 0x000fe600000810dc */
[----:B------:R2:W-:Y:S01]  /*1e400*/  STL [R1+0x1854], R237 ;  /* 0x001854ed01007387 */ /* 0x0005e20000100800 */
[----:B------:R-:W-:-:S02]  /*1e410*/  IMAD.MOV.U32 R174, RZ, RZ, R25 ;  /* 0x000000ffffae7224 */ /* 0x000fc400078e0019 */
[----:B------:R-:W-:Y:S01]  /*1e420*/  IMAD.MOV.U32 R175, RZ, RZ, R24 ;  /* 0x000000ffffaf7224 */ /* 0x000fe200078e0018 */
[----:B-1----:R-:W-:Y:S01]  /*1e430*/  MOV R236, R9 ;  /* 0x0000000900ec7202 */ /* 0x002fe20000000f00 */
[----:B----4-:R-:W-:Y:S01]  /*1e440*/  HMMA.1688.F32.TF32 R200, R32, R26, R176 ;  /* 0x0000001a20c8723c */ /* 0x010fe200000810b0 */
[----:B------:R-:W1:Y:S01]  /*1e450*/  LDSM.16.M88.4 R24, [R2+0x28080] ;  /* 0x028080000218783b */ /* 0x000e620000000200 */
[----:B--2---:R-:W-:-:S03]  /*1e460*/  IMAD.MOV.U32 R237, RZ, RZ, R8 ;  /* 0x000000ffffed7224 */ /* 0x004fc600078e0008 */
[----:B------:R-:W2:Y:S01]  /*1e470*/  LDSM.16.M88.4 R8, [R2+0x20080] ;  /* 0x020080000208783b */ /* 0x000ea20000000200 */
[----:B------:R-:W-:Y:S01]  /*1e480*/  MOV R240, R21 ;  /* 0x0000001500f07202 */ /* 0x000fe20000000f00 */
[----:B------:R-:W-:Y:S01]  /*1e490*/  IMAD.MOV.U32 R241, RZ, RZ, R20 ;  /* 0x000000fffff17224 */ /* 0x000fe200078e0014 */
[----:B------:R-:W-:Y:S01]  /*1e4a0*/  HMMA.1688.F32.TF32 R220, R32, R6, R16 ;  /* 0x0000000620dc723c */ /* 0x000fe20000081010 */
[----:B------:R-:W3:Y:S01]  /*1e4b0*/  LDSM.16.M88.4 R20, [R2+0x2a080] ;  /* 0x02a080000214783b */ /* 0x000ee20000000200 */
[----:B------:R-:W-:Y:S01]  /*1e4c0*/  IMAD.MOV.U32 R242, RZ, RZ, R13 ;  /* 0x000000fffff27224 */ /* 0x000fe200078e000d */
[----:B------:R-:W-:Y:S01]  /*1e4d0*/  MOV R164, R225 ;  /* 0x000000e100a47202 */ /* 0x000fe20000000f00 */
[----:B------:R-:W-:Y:S01]  /*1e4e0*/  IMAD.MOV.U32 R243, RZ, RZ, R12 ;  /* 0x000000fffff37224 */ /* 0x000fe200078e000c */
[----:B------:R-:W4:Y:S01]  /*1e4f0*/  LDSM.16.M88.4 R16, [R2+0x2c080] ;  /* 0x02c080000210783b */ /* 0x000f220000000200 */
[----:B------:R-:W-:Y:S01]  /*1e500*/  IMAD.MOV.U32 R165, RZ, RZ, R224 ;  /* 0x000000ffffa57224 */ /* 0x000fe200078e00e0 */
[----:B------:R-:W-:-:S02]  /*1e510*/  MOV R172, R29 ;  /* 0x0000001d00ac7202 */ /* 0x000fc40000000f00 */
[----:B------:R1:W-:Y:S01]  /*1e520*/  STL [R1+0x1850], R238 ;  /* 0x001850ee01007387 */ /* 0x0003e20000100800 */
[----:B------:R-:W-:Y:S01]  /*1e530*/  IMAD.MOV.U32 R173, RZ, RZ, R28 ;  /* 0x000000ffffad7224 */ /* 0x000fe200078e001c */
[C---:B------:R-:W-:Y:S02]  /*1e540*/  HMMA.1688.F32.TF32 R204, R32.reuse, R30, R184 ;  /* 0x0000001e20cc723c */ /* 0x040fe400000810b8 */
[----:B------:R1:W-:Y:S04]  /*1e550*/  STL [R1+0x184c], R239 ;  /* 0x00184cef01007387 */ /* 0x0003e80000100800 */
[----:B------:R-:W4:Y:S01]  /*1e560*/  LDSM.16.M88.4 R12, [R2+0x2e080] ;  /* 0x02e08000020c783b */ /* 0x000f220000000200 */
[----:B-1----:R-:W-:Y:S01]  /*1e570*/  IMAD.MOV.U32 R238, RZ, RZ, R5 ;  /* 0x000000ffffee7224 */ /* 0x002fe200078e0005 */
[----:B------:R-:W-:Y:S02]  /*1e580*/  HMMA.1688.F32.TF32 R224, R32, R226, R228 ;  /* 0x000000e220e0723c */ /* 0x000fe400000810e4 */
[----:B------:R-:W-:Y:S01]  /*1e590*/  LDSM.16.M88.4 R32, [R2+0x24080] ;  /* 0x024080000220783b */ /* 0x000fe20000000200 */
[----:B------:R-:W-:-:S03]  /*1e5a0*/  IMAD.MOV.U32 R239, RZ, RZ, R4 ;  /* 0x000000ffffef7224 */ /* 0x000fc600078e0004 */
[----:B------:R-:W1:Y:S04]  /*1e5b0*/  LDSM.16.M88.4 R4, [R2+0x22080] ;  /* 0x022080000204783b */ /* 0x000e680000000200 */
[----:B------:R-:W1:Y:S01]  /*1e5c0*/  LDSM.16.M88.4 R28, [R2+0x26080] ;  /* 0x02608000021c783b */ /* 0x000e620000000200 */
[C---:B------:R-:W-:Y:S03]  /*1e5d0*/  HMMA.1688.F32.TF32 R160, R56.reuse, R24, R160 ;  /* 0x0000001838a0723c */ /* 0x040fe600000810a0 */
[----:B------:R-:W-:Y:S04]  /*1e5e0*/  STL [R1+0x1864], R200 ;  /* 0x001864c801007387 */ /* 0x000fe80000100800 */
[----:B------:R-:W-:Y:S01]  /*1e5f0*/  LDS R228, [R0+0xc380] ;  /* 0x00c3800000e47984 */ /* 0x000fe20000000800 */
[C---:B--2---:R-:W-:Y:S08]  /*1e600*/  HMMA.1688.F32.TF32 R184, R56.reuse, R8, R236 ;  /* 0x0000000838b8723c */ /* 0x044ff000000810ec */
[C---:B---3--:R-:W-:Y:S01]  /*1e610*/  HMMA.1688.F32.TF32 R152, R56.reuse, R20, R152 ;  /* 0x000000143898723c */ /* 0x048fe20000081098 */
[----:B------:R-:W-:Y:S07]  /*1e620*/  STL [R1+0x1860], R201 ;  /* 0x001860c901007387 */ /* 0x000fee0000100800 */
[C---:B----4-:R-:W-:Y:S01]  /*1e630*/  HMMA.1688.F32.TF32 R148, R56.reuse, R16, R148 ;  /* 0x000000103894723c */ /* 0x050fe20000081094 */
[----:B------:R-:W-:Y:S04]  /*1e640*/  STL [R1+0x185c], R202 ;  /* 0x00185cca01007387 */ /* 0x000fe80000100800 */
[----:B------:R-:W-:Y:S03]  /*1e650*/  LDS R230, [R0+0xd380] ;  /* 0x00d3800000e67984 */ /* 0x000fe60000000800 */
[C---:B------:R-:W-:Y:S01]  /*1e660*/  HMMA.1688.F32.TF32 R140, R56.reuse, R12, R140 ;  /* 0x0000000c388c723c */ /* 0x040fe2000008108c */
[----:B------:R-:W-:Y:S04]  /*1e670*/  STL [R1+0x1838], R203 ;  /* 0x001838cb01007387 */ /* 0x000fe80000100800 */
[----:B------:R-:W-:Y:S03]  /*1e680*/  LDS R229, [R3+0xc380] ;  /* 0x00c3800003e57984 */ /* 0x000fe60000000800 */
[C---:B-1----:R-:W-:Y:S01]  /*1e690*/  HMMA.1688.F32.TF32 R176, R56.reuse, R4, R240 ;  /* 0x0000000438b0723c */ /* 0x042fe200000810f0 */
[----:B------:R-:W-:Y:S04]  /*1e6a0*/  STL [R1+0x180c], R26 ;  /* 0x00180c1a01007387 */ /* 0x000fe80000100800 */
[----:B------:R-:W-:Y:S03]  /*1e6b0*/  LDS R231, [R3+0xd380] ;  /* 0x00d3800003e77984 */ /* 0x000fe60000000800 */
[C---:B------:R-:W-:Y:S01]  /*1e6c0*/  HMMA.1688.F32.TF32 R172, R56.reuse, R32, R172 ;  /* 0x0000002038ac723c */ /* 0x040fe200000810ac */
[----:B------:R-:W-:Y:S07]  /*1e6d0*/  STL [R1+0x1808], R27 ;  /* 0x0018081b01007387 */ /* 0x000fee0000100800 */
[----:B------:R-:W-:Y:S01]  /*1e6e0*/  HMMA.1688.F32.TF32 R164, R56, R28, R164 ;  /* 0x0000001c38a4723c */ /* 0x000fe200000810a4 */
[----:B------:R-:W-:Y:S07]  /*1e6f0*/  STL [R1+0x1804], R22 ;  /* 0x0018041601007387 */ /* 0x000fee0000100800 */
[C---:B------:R-:W-:Y:S01]  /*1e700*/  HMMA.1688.F32.TF32 R104, R52.reuse, R8, R104 ;  /* 0x000000083468723c */ /* 0x040fe20000081068 */
[----:B------:R-:W-:Y:S07]  /*1e710*/  STL [R1+0x1800], R23 ;  /* 0x0018001701007387 */ /* 0x000fee0000100800 */
[----:B------:R-:W-:Y:S01]  /*1e720*/  HMMA.1688.F32.TF32 R56, R52, R4, R100 ;  /* 0x000000043438723c */ /* 0x000fe20000081064 */
[----:B------:R-:W-:Y:S04]  /*1e730*/  STL [R1+0x17fc], R18 ;  /* 0x0017fc1201007387 */ /* 0x000fe80000100800 */
[----:B------:R-:W-:Y:S04]  /*1e740*/  STL [R1+0x17f8], R19 ;  /* 0x0017f81301007387 */ /* 0x000fe80000100800 */
[----:B------:R1:W-:Y:S04]  /*1e750*/  STL [R1+0x1814], R14 ;  /* 0x0018140e01007387 */ /* 0x0003e80000100800 */
[----:B------:R2:W-:Y:S04]  /*1e760*/  STL [R1+0x1810], R15 ;  /* 0x0018100f01007387 */ /* 0x0005e80000100800 */
[----:B------:R-:W-:Y:S04]  /*1e770*/  STL.64 [R1+0xd0], R184 ;  /* 0x0000d0b801007387 */ /* 0x000fe80000100a00 */
[----:B------:R-:W-:Y:S04]  /*1e780*/  STL.64 [R1+0xd8], R186 ;  /* 0x0000d8ba01007387 */ /* 0x000fe80000100a00 */
[----:B------:R-:W-:Y:S04]  /*1e790*/  STL.64 [R1+0x90], R160 ;  /* 0x000090a001007387 */ /* 0x000fe80000100a00 */
[----:B------:R-:W-:Y:S04]  /*1e7a0*/  STL.64 [R1+0x98], R162 ;  /* 0x000098a201007387 */ /* 0x000fe80000100a00 */
[----:B------:R-:W-:Y:S04]  /*1e7b0*/  STL.64 [R1+0x80], R152 ;  /* 0x0000809801007387 */ /* 0x000fe80000100a00 */
[----:B------:R-:W-:Y:S04]  /*1e7c0*/  STL.64 [R1+0x88], R154 ;  /* 0x0000889a01007387 */ /* 0x000fe80000100a00 */
[----:B------:R-:W-:Y:S04]  /*1e7d0*/  STL.64 [R1+0x70], R148 ;  /* 0x0000709401007387 */ /* 0x000fe80000100a00 */
[----:B------:R-:W-:Y:S04]  /*1e7e0*/  STL.64 [R1+0x78], R150 ;  /* 0x0000789601007387 */ /* 0x000fe80000100a00 */
[----:B------:R3:W-:Y:S01]  /*1e7f0*/  STL.64 [R1+0x60], R140 ;  /* 0x0000608c01007387 */ /* 0x0007e20000100a00 */
[----:B-1----:R-:W-:-:S03]  /*1e800*/  MOV R14, R58 ;  /* 0x0000003a000e7202 */ /* 0x002fc60000000f00 */
[----:B------:R1:W-:Y:S01]  /*1e810*/  STL.64 [R1+0x68], R142 ;  /* 0x0000688e01007387 */ /* 0x0003e20000100a00 */
[----:B--2---:R-:W-:-:S03]  /*1e820*/  IMAD.MOV.U32 R15, RZ, RZ, R59 ;  /* 0x000000ffff0f7224 */ /* 0x004fc600078e003b */
[----:B------:R-:W-:Y:S04]  /*1e830*/  STL.64 [R1+0x50], R104 ;  /* 0x0000506801007387 */ /* 0x000fe80000100a00 */
[----:B------:R-:W-:Y:S04]  /*1e840*/  STL.64 [R1+0x58], R106 ;  /* 0x0000586a01007387 */ /* 0x000fe80000100a00 */
[----:B------:R2:W-:Y:S01]  /*1e850*/  STL.64 [R1+0x40], R56 ;  /* 0x0000403801007387 */ /* 0x0005e20000100a00 */
[----:B---3--:R-:W-:Y:S01]  /*1e860*/  IMAD.MOV.U32 R140, RZ, RZ, R40 ;  /* 0x000000ffff8c7224 */ /* 0x008fe200078e0028 */
[----:B-1----:R-:W-:Y:S01]  /*1e870*/  MOV R142, R44 ;  /* 0x0000002c008e7202 */ /* 0x002fe20000000f00 */
[----:B------:R-:W-:Y:S01]  /*1e880*/  IMAD.MOV.U32 R141, RZ, RZ, R45 ;  /* 0x000000ffff8d7224 */ /* 0x000fe200078e002d */
[----:B------:R-:W-:Y:S01]  /*1e890*/  MOV R237, R172 ;  /* 0x000000ac00ed7202 */ /* 0x000fe20000000f00 */
[----:B------:R-:W-:-:S02]  /*1e8a0*/  IMAD.MOV.U32 R143, RZ, RZ, R49 ;  /* 0x000000ffff8f7224 */ /* 0x000fc400078e0031 */
[----:B------:R-:W-:Y:S01]  /*1e8b0*/  IMAD.MOV.U32 R238, RZ, RZ, R173 ;  /* 0x000000ffffee7224 */ /* 0x000fe200078e00ad */
[----:B------:R-:W-:Y:S01]  /*1e8c0*/  MOV R200, R164 ;  /* 0x000000a400c87202 */ /* 0x000fe20000000f00 */
[----:B------:R-:W-:Y:S02]  /*1e8d0*/  IMAD.MOV.U32 R163, RZ, RZ, R48 ;  /* 0x000000ffffa37224 */ /* 0x000fe400078e0030 */
[----:B------:R-:W-:Y:S01]  /*1e8e0*/  IMAD.MOV.U32 R239, RZ, RZ, R174 ;  /* 0x000000ffffef7224 */ /* 0x000fe200078e00ae */
[----:B--2---:R-:W-:Y:S01]  /*1e8f0*/  HMMA.1688.F32.TF32 R56, R52, R32, R248 ;  /* 0x000000203438723c */ /* 0x004fe200000810f8 */
[----:B------:R-:W-:Y:S02]  /*1e900*/  IMAD.MOV.U32 R240, RZ, RZ, R175 ;  /* 0x000000fffff07224 */ /* 0x000fe400078e00af */
[----:B------:R-:W-:Y:S02]  /*1e910*/  IMAD.MOV.U32 R201, RZ, RZ, R165 ;  /* 0x000000ffffc97224 */ /* 0x000fe400078e00a5 */
[----:B------:R-:W-:-:S02]  /*1e920*/  IMAD.MOV.U32 R202, RZ, RZ, R166 ;  /* 0x000000ffffca7224 */ /* 0x000fc400078e00a6 */
[----:B------:R-:W-:Y:S01]  /*1e930*/  IMAD.MOV.U32 R236, RZ, RZ, R167 ;  /* 0x000000ffffec7224 */ /* 0x000fe200078e00a7 */
[----:B------:R-:W-:Y:S01]  /*1e940*/  MOV R153, R42 ;  /* 0x0000002a00997202 */ /* 0x000fe20000000f00 */
[----:B------:R-:W-:Y:S01]  /*1e950*/  IMAD.MOV.U32 R152, RZ, RZ, R41 ;  /* 0x000000ffff987224 */ /* 0x000fe200078e0029 */
[----:B------:R-:W-:Y:S01]  /*1e960*/  HMMA.1688.F32.TF32 R36, R52, R24, R36 ;  /* 0x000000183424723c */ /* 0x000fe20000081024 */
[----:B------:R-:W-:Y:S02]  /*1e970*/  IMAD.MOV.U32 R154, RZ, RZ, R43 ;  /* 0x000000ffff9a7224 */ /* 0x000fe400078e002b */
[----:B------:R-:W-:Y:S02]  /*1e980*/  IMAD.MOV.U32 R203, RZ, RZ, R179 ;  /* 0x000000ffffcb7224 */ /* 0x000fe400078e00b3 */
[----:B------:R-:W-:Y:S01]  /*1e990*/  IMAD.MOV.U32 R243, RZ, RZ, R178 ;  /* 0x000000fffff37224 */ /* 0x000fe200078e00b2 */
[----:B------:R-:W-:Y:S01]  /*1e9a0*/  MOV R241, R176 ;  /* 0x000000b000f17202 */ /* 0x000fe20000000f00 */
[----:B------:R-:W-:Y:S01]  /*1e9b0*/  IMAD.MOV.U32 R155, RZ, RZ, R46 ;  /* 0x000000ffff9b7224 */ /* 0x000fe200078e002e */
[----:B------:R-:W-:Y:S01]  /*1e9c0*/  MOV R149, R50 ;  /* 0x0000003200957202 */ /* 0x000fe20000000f00 */
[----:B------:R-:W-:Y:S01]  /*1e9d0*/  IMAD.MOV.U32 R148, RZ, RZ, R47 ;  /* 0x000000ffff947224 */ /* 0x000fe200078e002f */
[----:B------:R-:W-:Y:S04]  /*1e9e0*/  LDS R104, [R0+0xc100] ;  /* 0x00c1000000687984 */ /* 0x000fe80000000800 */
[----:B------:R-:W-:Y:S01]  /*1e9f0*/  IMAD.MOV.U32 R18, RZ, RZ, R56 ;  /* 0x000000ffff127224 */ /* 0x000fe200078e0038 */
[----:B------:R-:W-:Y:S01]  /*1ea00*/  MOV R252, R58 ;  /* 0x0000003a00fc7202 */ /* 0x000fe20000000f00 */
[----:B------:R-:W-:Y:S01]  /*1ea10*/  IMAD.MOV.U32 R19, RZ, RZ, R57 ;  /* 0x000000ffff137224 */ /* 0x000fe200078e0039 */
[----:B------:R-:W-:Y:S01]  /*1ea20*/  LDS R106, [R0+0xd100] ;  /* 0x00d10000006a7984 */ /* 0x000fe20000000800 */
[----:B------:R-:W-:-:S02]  /*1ea30*/  IMAD.MOV.U32 R2, RZ, RZ, R59 ;  /* 0x000000ffff027224 */ /* 0x000fc400078e003b */
[----:B------:R-:W-:Y:S01]  /*1ea40*/  HMMA.1688.F32.TF32 R56, R52, R28, R244 ;  /* 0x0000001c3438723c */ /* 0x000fe200000810f4 */
[----:B------:R-:W-:Y:S04]  /*1ea50*/  STL [R1+0x181c], R15 ;  /* 0x00181c0f01007387 */ /* 0x000fe80000100800 */
[----:B------:R-:W-:Y:S04]  /*1ea60*/  STL [R1+0x1818], R14 ;  /* 0x0018180e01007387 */ /* 0x000fe80000100800 */
[----:B------:R-:W-:Y:S04]  /*1ea70*/  STL [R1+0x182c], R2 ;  /* 0x00182c0201007387 */ /* 0x000fe80000100800 */
[----:B------:R-:W-:Y:S04]  /*1ea80*/  STL [R1+0x1828], R252 ;  /* 0x001828fc01007387 */ /* 0x000fe80000100800 */
[----:B------:R1:W-:Y:S01]  /*1ea90*/  STL [R1+0x1824], R19 ;  /* 0x0018241301007387 */ /* 0x0003e20000100800 */
[----:B------:R-:W-:-:S03]  /*1eaa0*/  IMAD.MOV.U32 R150, RZ, RZ, R51 ;  /* 0x000000ffff967224 */ /* 0x000fc600078e0033 */
[----:B------:R-:W-:Y:S03]  /*1eab0*/  LDS R105, [R3+0xc100] ;  /* 0x00c1000003697984 */ /* 0x000fe60000000800 */
[----:B------:R-:W-:Y:S01]  /*1eac0*/  IMAD.MOV.U32 R27, RZ, RZ, R57 ;  /* 0x000000ffff1b7224 */ /* 0x000fe200078e0039 */
[----:B------:R-:W2:Y:S01]  /*1ead0*/  LDS R107, [R3+0xd100] ;  /* 0x00d10000036b7984 */ /* 0x000ea20000000800 */
[----:B------:R-:W-:-:S03]  /*1eae0*/  IMAD.MOV.U32 R26, RZ, RZ, R56 ;  /* 0x000000ffff1a7224 */ /* 0x000fc600078e0038 */
[----:B------:R3:W-:Y:S04]  /*1eaf0*/  STL [R1+0x1820], R18 ;  /* 0x0018201201007387 */ /* 0x0007e80000100800 */
[----:B------:R4:W-:Y:S04]  /*1eb00*/  STL [R1+0x1834], R27 ;  /* 0x0018341b01007387 */ /* 0x0009e80000100800 */
[----:B------:R1:W-:Y:S04]  /*1eb10*/  STL [R1+0x1830], R26 ;  /* 0x0018301a01007387 */ /* 0x0003e80000100800 */
[----:B------:R-:W2:Y:S04]  /*1eb20*/  LDL.LU R40, [R1+0x1904] ;  /* 0x0019040001287983 */ /* 0x000ea80000300800 */
        /* <DEDUP_REMOVED lines=12> */
[----:B------:R-:W-:Y:S04]  /*1ebf0*/  LDS R100, [R0+0xc180] ;  /* 0x00c1800000647984 */ /* 0x000fe80000000800 */
[----:B------:R-:W-:Y:S04]  /*1ec00*/  LDS R102, [R0+0xd180] ;  /* 0x00d1800000667984 */ /* 0x000fe80000000800 */
[----:B------:R-:W-:Y:S04]  /*1ec10*/  LDS R101, [R3+0xc180] ;  /* 0x00c1800003657984 */ /* 0x000fe80000000800 */
[----:B------:R-:W1:Y:S01]  /*1ec20*/  LDS R103, [R3+0xd180] ;  /* 0x00d1800003677984 */ /* 0x000e620000000800 */
[----:B--2---:R-:W-:-:S02]  /*1ec30*/  IMAD.MOV.U32 R167, RZ, RZ, R40 ;  /* 0x000000ffffa77224 */ /* 0x004fc400078e0028 */
[----:B---3--:R-:W-:Y:S01]  /*1ec40*/  IMAD.MOV.U32 R166, RZ, RZ, R45 ;  /* 0x000000ffffa67224 */ /* 0x008fe200078e002d */
[----:B----4-:R-:W-:Y:S01]  /*1ec50*/  MOV R165, R44 ;  /* 0x0000002c00a57202 */ /* 0x010fe20000000f00 */
[----:B------:R-:W-:Y:S02]  /*1ec60*/  IMAD.MOV.U32 R164, RZ, RZ, R49 ;  /* 0x000000ffffa47224 */ /* 0x000fe400078e0031 */
[----:B------:R-:W2:Y:S04]  /*1ec70*/  LDL.LU R49, [R1+0x18f0] ;  /* 0x0018f00001317983 */ /* 0x000ea80000300800 */
[----:B------:R-:W3:Y:S04]  /*1ec80*/  LDL.LU R44, [R1+0x18ec] ;  /* 0x0018ec00012c7983 */ /* 0x000ee80000300800 */
[----:B------:R-:W3:Y:S04]  /*1ec90*/  LDL.LU R45, [R1+0x18e8] ;  /* 0x0018e800012d7983 */ /* 0x000ee80000300800 */
[----:B------:R-:W4:Y:S04]  /*1eca0*/  LDL.LU R40, [R1+0x18e4] ;  /* 0x0018e40001287983 */ /* 0x000f280000300800 */
[----:B------:R-:W4:Y:S04]  /*1ecb0*/  LDL.LU R41, [R1+0x18e0] ;  /* 0x0018e00001297983 */ /* 0x000f280000300800 */
[----:B------:R-:W4:Y:S04]  /*1ecc0*/  LDL.LU R42, [R1+0x18dc] ;  /* 0x0018dc00012a7983 */ /* 0x000f280000300800 */
[----:B------:R-:W4:Y:S04]  /*1ecd0*/  LDL.LU R43, [R1+0x18d8] ;  /* 0x0018d800012b7983 */ /* 0x000f280000300800 */
[----:B------:R-:W3:Y:S04]  /*1ece0*/  LDL.LU R46, [R1+0x18d4] ;  /* 0x0018d400012e7983 */ /* 0x000ee80000300800 */
[----:B------:R-:W3:Y:S04]  /*1ecf0*/  LDL.LU R47, [R1+0x18d0] ;  /* 0x0018d000012f7983 */ /* 0x000ee80000300800 */
[----:B------:R-:W2:Y:S04]  /*1ed00*/  LDL.LU R50, [R1+0x18cc] ;  /* 0x0018cc0001327983 */ /* 0x000ea80000300800 */
[----:B------:R-:W2:Y:S04]  /*1ed10*/  LDL.LU R51, [R1+0x18c8] ;  /* 0x0018c80001337983 */ /* 0x000ea80000300800 */
[----:B------:R-:W2:Y:S01]  /*1ed20*/  LDL.LU R151, [R1+0x1ec] ;  /* 0x0001ec0001977983 */ /* 0x000ea20000300800 */
[----:B-1----:R-:W-:Y:S01]  /*1ed30*/  IMAD.MOV.U32 R19, RZ, RZ, R36 ;  /* 0x000000ffff137224 */ /* 0x002fe200078e0024 */
[----:B------:R-:W-:Y:S01]  /*1ed40*/  MOV R15, R38 ;  /* 0x00000026000f7202 */ /* 0x000fe20000000f00 */
[----:B------:R-:W-:-:S02]  /*1ed50*/  IMAD.MOV.U32 R18, RZ, RZ, R37 ;  /* 0x000000ffff127224 */ /* 0x000fc400078e0025 */
[----:B------:R-:W-:Y:S01]  /*1ed60*/  IMAD.MOV.U32 R14, RZ, RZ, R39 ;  /* 0x000000ffff0e7224 */ /* 0x000fe200078e0027 */
[----:B------:R-:W-:Y:S01]  /*1ed70*/  MOV R186, R133 ;  /* 0x0000008500ba7202 */ /* 0x000fe20000000f00 */
        /* <DEDUP_REMOVED lines=17> */
[-C--:B------:R-:W-:Y:S08]  /*1ee90*/  HMMA.1688.F32.TF32 R56, R104, R20.reuse, R140 ;  /* 0x000000146838723c */ /* 0x080ff0000008108c */
[C---:B----4-:R-:W-:Y:S08]  /*1eea0*/  HMMA.1688.F32.TF32 R36, R52.reuse, R20, R40 ;  /* 0x000000143424723c */ /* 0x050ff00000081028 */
[C---:B---3--:R-:W-:Y:S08]  /*1eeb0*/  HMMA.1688.F32.TF32 R248, R52.reuse, R16, R44 ;  /* 0x0000001034f8723c */ /* 0x048ff0000008102c */
[----:B--2---:R-:W-:Y:S08]  /*1eec0*/  HMMA.1688.F32.TF32 R244, R52, R12, R48 ;  /* 0x0000000c34f4723c */ /* 0x004ff00000081030 */
[----:B------:R-:W-:Y:S01]  /*1eed0*/  IMAD.MOV.U32 R27, RZ, RZ, R36 ;  /* 0x000000ffff1b7224 */ /* 0x000fe200078e0024 */
[----:B------:R-:W-:Y:S01]  /*1eee0*/  MOV R2, R38 ;  /* 0x0000002600027202 */ /* 0x000fe20000000f00 */
[----:B------:R-:W-:-:S02]  /*1eef0*/  IMAD.MOV.U32 R26, RZ, RZ, R37 ;  /* 0x000000ffff1a7224 */ /* 0x000fc400078e0025 */
[----:B------:R-:W-:Y:S02]  /*1ef00*/  IMAD.MOV.U32 R252, RZ, RZ, R39 ;  /* 0x000000fffffc7224 */ /* 0x000fe400078e0027 */
[C---:B------:R-:W-:Y:S08]  /*1ef10*/  HMMA.1688.F32.TF32 R36, R104.reuse, R8, R172 ;  /* 0x000000086824723c */ /* 0x040ff000000810ac */
[C---:B------:R-:W-:Y:S08]  /*1ef20*/  HMMA.1688.F32.TF32 R40, R104.reuse, R4, R164 ;  /* 0x000000046828723c */ /* 0x040ff000000810a4 */
[C---:B------:R-:W-:Y:S08]  /*1ef30*/  HMMA.1688.F32.TF32 R44, R104.reuse, R32, R160 ;  /* 0x00000020682c723c */ /* 0x040ff000000810a0 */
[C---:B------:R-:W-:Y:S08]  /*1ef40*/  HMMA.1688.F32.TF32 R48, R104.reuse, R28, R152 ;  /* 0x0000001c6830723c */ /* 0x040ff00000081098 */
[----:B------:R-:W-:Y:S01]  /*1ef50*/  HMMA.1688.F32.TF32 R52, R104, R24, R148 ;  /* 0x000000186834723c */ /* 0x000fe20000081094 */
[----:B------:R-:W-:Y:S04]  /*1ef60*/  STL.64 [R1+0x1790], R250 ;  /* 0x001790fa01007387 */ /* 0x000fe80000100a00 */
[----:B------:R-:W-:Y:S04]  /*1ef70*/  STL.64 [R1+0x1788], R248 ;  /* 0x001788f801007387 */ /* 0x000fe80000100a00 */
[----:B------:R1:W-:Y:S04]  /*1ef80*/  STL.64 [R1+0x17a0], R246 ;  /* 0x0017a0f601007387 */ /* 0x0003e80000100a00 */
[----:B------:R2:W-:Y:S04]  /*1ef90*/  STL.64 [R1+0x1798], R244 ;  /* 0x001798f401007387 */ /* 0x0005e80000100a00 */
        /* <DEDUP_REMOVED lines=8> */
[----:B------:R-:W-:Y:S01]  /*1f020*/  STL.64 [R1+0x17f0], R54 ;  /* 0x0017f03601007387 */ /* 0x000fe20000100a00 */
[----:B-1----:R-:W-:-:S03]  /*1f030*/  IMAD.MOV.U32 R247, RZ, RZ, R124 ;  /* 0x000000fffff77224 */ /* 0x002fc600078e007c */
[----:B------:R-:W-:Y:S01]  /*1f040*/  STL.64 [R1+0x17e8], R52 ;  /* 0x0017e83401007387 */ /* 0x000fe20000100a00 */
[----:B------:R-:W-:-:S03]  /*1f050*/  MOV R246, R125 ;  /* 0x0000007d00f67202 */ /* 0x000fc60000000f00 */
[----:B------:R-:W4:Y:S01]  /*1f060*/  LDL.LU R81, [R1+0x18c4] ;  /* 0x0018c40001517983 */ /* 0x000f220000300800 */
[----:B------:R-:W-:-:S03]  /*1f070*/  IMAD.MOV.U32 R124, RZ, RZ, R77 ;  /* 0x000000ffff7c7224 */ /* 0x000fc600078e004d */
[----:B------:R-:W4:Y:S01]  /*1f080*/  LDL.LU R82, [R1+0x18c0] ;  /* 0x0018c00001527983 */ /* 0x000f220000300800 */
[----:B--2---:R-:W-:-:S03]  /*1f090*/  IMAD.MOV.U32 R245, RZ, RZ, R126 ;  /* 0x000000fffff57224 */ /* 0x004fc600078e007e */
[----:B------:R-:W4:Y:S01]  /*1f0a0*/  LDL.LU R83, [R1+0x18bc] ;  /* 0x0018bc0001537983 */ /* 0x000f220000300800 */
[----:B------:R-:W-:Y:S01]  /*1f0b0*/  IMAD.MOV.U32 R125, RZ, RZ, R78 ;  /* 0x000000ffff7d7224 */ /* 0x000fe200078e004e */
[----:B------:R-:W-:Y:S02]  /*1f0c0*/  MOV R126, R72 ;  /* 0x00000048007e7202 */ /* 0x000fe40000000f00 */
[----:B------:R-:W2:Y:S01]  /*1f0d0*/  LDL.LU R76, [R1+0x18b8] ;  /* 0x0018b800014c7983 */ /* 0x000ea20000300800 */
[----:B------:R-:W-:-:S03]  /*1f0e0*/  IMAD.MOV.U32 R244, RZ, RZ, R127 ;  /* 0x000000fffff47224 */ /* 0x000fc600078e007f */
[----:B------:R-:W2:Y:S01]  /*1f0f0*/  LDL.LU R77, [R1+0x18b4] ;  /* 0x0018b400014d7983 */ /* 0x000ea20000300800 */
[----:B------:R-:W-:-:S03]  /*1f100*/  IMAD.MOV.U32 R127, RZ, RZ, R73 ;  /* 0x000000ffff7f7224 */ /* 0x000fc600078e0049 */
[----:B------:R-:W2:Y:S04]  /*1f110*/  LDL.LU R78, [R1+0x18b0] ;  /* 0x0018b000014e7983 */ /* 0x000ea80000300800 */
[----:B------:R-:W2:Y:S01]  /*1f120*/  LDL.LU R72, [R1+0x18ac] ;  /* 0x0018ac0001487983 */ /* 0x000ea20000300800 */
[----:B------:R-:W-:-:S03]  /*1f130*/  IMAD.MOV.U32 R251, RZ, RZ, R136 ;  /* 0x000000fffffb7224 */ /* 0x000fc600078e0088 */
[----:B------:R-:W2:Y:S01]  /*1f140*/  LDL.LU R73, [R1+0x18a8] ;  /* 0x0018a80001497983 */ /* 0x000ea20000300800 */
[----:B------:R-:W-:-:S03]  /*1f150*/  MOV R250, R137 ;  /* 0x0000008900fa7202 */ /* 0x000fc60000000f00 */
[----:B------:R-:W2:Y:S01]  /*1f160*/  LDL.LU R74, [R1+0x18a4] ;  /* 0x0018a400014a7983 */ /* 0x000ea20000300800 */
[----:B------:R-:W-:-:S03]  /*1f170*/  IMAD.MOV.U32 R136, RZ, RZ, R70 ;  /* 0x000000ffff887224 */ /* 0x000fc600078e0046 */
[----:B------:R-:W2:Y:S01]  /*1f180*/  LDL.LU R75, [R1+0x18a0] ;  /* 0x0018a000014b7983 */ /* 0x000ea20000300800 */
[----:B------:R-:W-:-:S03]  /*1f190*/  IMAD.MOV.U32 R249, RZ, RZ, R138 ;  /* 0x000000fffff97224 */ /* 0x000fc600078e008a */
[----:B------:R-:W2:Y:S01]  /*1f1a0*/  LDL.LU R68, [R1+0x189c] ;  /* 0x00189c0001447983 */ /* 0x000ea20000300800 */
        /* <DEDUP_REMOVED lines=22> */
[----:B------:R-:W2:Y:S01]  /*1f310*/  LDL.LU R60, [R1+0x1880] ;  /* 0x00188000013c7983 */ /* 0x000ea20000300800 */
[----:B---3--:R-:W-:-:S03]  /*1f320*/  IMAD.MOV.U32 R36, RZ, RZ, R63 ;  /* 0x000000ffff247224 */ /* 0x008fc600078e003f */
[----:B------:R-:W3:Y:S01]  /*1f330*/  LDL.LU R61, [R1+0x187c] ;  /* 0x00187c00013d7983 */ /* 0x000ee20000300800 */
[----:B------:R-:W-:Y:S01]  /*1f340*/  IMAD.MOV.U32 R37, RZ, RZ, R71 ;  /* 0x000000ffff257224 */ /* 0x000fe200078e0047 */
[----:B------:R-:W-:Y:S02]  /*1f350*/  MOV R38, R79 ;  /* 0x0000004f00267202 */ /* 0x000fe40000000f00 */
[----:B------:R-:W3:Y:S01]  /*1f360*/  LDL.LU R62, [R1+0x1878] ;  /* 0x00187800013e7983 */ /* 0x000ee20000300800 */
[----:B------:R-:W-:-:S03]  /*1f370*/  IMAD.MOV.U32 R39, RZ, RZ, R87 ;  /* 0x000000ffff277224 */ /* 0x000fc600078e0057 */
[----:B------:R-:W3:Y:S04]  /*1f380*/  LDL.LU R63, [R1+0x1874] ;  /* 0x00187400013f7983 */ /* 0x000ee80000300800 */
[----:B------:R-:W3:Y:S04]  /*1f390*/  LDL.LU R71, [R1+0x1870] ;  /* 0x0018700001477983 */ /* 0x000ee80000300800 */
[----:B------:R-:W3:Y:S04]  /*1f3a0*/  LDL.LU R79, [R1+0x186c] ;  /* 0x00186c00014f7983 */ /* 0x000ee80000300800 */
[----:B------:R-:W3:Y:S01]  /*1f3b0*/  LDL.LU R87, [R1+0x1868] ;  /* 0x0018680001577983 */ /* 0x000ee20000300800 */
[----:B------:R-:W-:Y:S01]  /*1f3c0*/  IMAD.MOV.U32 R164, RZ, RZ, R131 ;  /* 0x000000ffffa47224 */ /* 0x000fe200078e0083 */
[----:B------:R-:W-:Y:S01]  /*1f3d0*/  MOV R166, R129 ;  /* 0x0000008100a67202 */ /* 0x000fe20000000f00 */
[----:B------:R-:W-:Y:S01]  /*1f3e0*/  IMAD.MOV.U32 R165, RZ, RZ, R130 ;  /* 0x000000ffffa57224 */ /* 0x000fe200078e0082 */
[----:B------:R-:W-:Y:S01]  /*1f3f0*/  LDS R129, [R3+0xc200] ;  /* 0x00c2000003817984 */ /* 0x000fe20000000800 */
[----:B------:R-:W-:-:S03]  /*1f400*/  IMAD.MOV.U32 R167, RZ, RZ, R128 ;  /* 0x000000ffffa77224 */ /* 0x000fc600078e0080 */
[----:B------:R-:W-:Y:S04]  /*1f410*/  LDS R128, [R0+0xc200] ;  /* 0x00c2000000807984 */ /* 0x000fe80000000800 */
[----:B------:R-:W-:Y:S04]  /*1f420*/  LDS R130, [R0+0xd200] ;  /* 0x00d2000000827984 */ /* 0x000fe80000000800 */
[----:B------:R-:W1:Y:S04]  /*1f430*/  LDS R131, [R3+0xd200] ;  /* 0x00d2000003837984 */ /* 0x000e680000000800 */
[----:B------:R-:W-:Y:S04]  /*1f440*/  LDS R160, [R0+0xc280] ;  /* 0x00c2800000a07984 */ /* 0x000fe80000000800 */
[----:B------:R-:W-:Y:S04]  /*1f450*/  LDS R162, [R0+0xd280] ;  /* 0x00d2800000a27984 */ /* 0x000fe80000000800 */
[----:B------:R-:W-:Y:S04]  /*1f460*/  LDS R161, [R3+0xc280] ;  /* 0x00c2800003a17984 */ /* 0x000fe80000000800 */
[----:B------:R-:W1:Y:S01]  /*1f470*/  LDS R163, [R3+0xd280] ;  /* 0x00d2800003a37984 */ /* 0x000e620000000800 */
[C---:B------:R-:W-:Y:S08]  /*1f480*/  HMMA.1688.F32.TF32 R88, R100.reuse, R20, R88 ;  /* 0x000000146458723c */ /* 0x040ff00000081058 */
[C---:B------:R-:W-:Y:S08]  /*1f490*/  HMMA.1688.F32.TF32 R92, R100.reuse, R16, R92 ;  /* 0x00000010645c723c */ /* 0x040ff0000008105c */
[----:B------:R-:W-:Y:S08]  /*1f4a0*/  HMMA.1688.F32.TF32 R96, R100, R12, R96 ;  /* 0x0000000c6460723c */ /* 0x000ff00000081060 */
[C---:B-1----:R-:W-:Y:S08]  /*1f4b0*/  HMMA.1688.F32.TF32 R108, R128.reuse, R32, R108 ;  /* 0x00000020806c723c */ /* 0x042ff0000008106c */
[----:B------:R-:W-:Y:S08]  /*1f4c0*/  HMMA.1688.F32.TF32 R112, R128, R28, R112 ;  /* 0x0000001c8070723c */ /* 0x000ff00000081070 */
[C---:B------:R-:W-:Y:S08]  /*1f4d0*/  HMMA.1688.F32.TF32 R148, R160.reuse, R24, R188 ;  /* 0x00000018a094723c */ /* 0x040ff000000810bc */
[----:B------:R-:W-:Y:S08]  /*1f4e0*/  HMMA.1688.F32.TF32 R152, R160, R20, R180 ;  /* 0x00000014a098723c */ /* 0x000ff000000810b4 */
[C---:B------:R-:W-:Y:S08]  /*1f4f0*/  HMMA.1688.F32.TF32 R116, R128.reuse, R24, R116 ;  /* 0x000000188074723c */ /* 0x040ff00000081074 */
[C---:B------:R-:W-:Y:S08]  /*1f500*/  HMMA.1688.F32.TF32 R120, R128.reuse, R20, R120 ;  /* 0x000000148078723c */ /* 0x040ff00000081078 */
[----:B------:R-:W-:Y:S08]  /*1f510*/  HMMA.1688.F32.TF32 R124, R128, R16, R124 ;  /* 0x00000010807c723c */ /* 0x000ff0000008107c */
[C---:B------:R-:W-:Y:S08]  /*1f520*/  HMMA.1688.F32.TF32 R144, R160.reuse, R28, R144 ;  /* 0x0000001ca090723c */ /* 0x040ff00000081090 */
[----:B------:R-:W-:Y:S08]  /*1f530*/  HMMA.1688.F32.TF32 R156, R160, R16, R156 ;  /* 0x00000010a09c723c */ /* 0x000ff0000008109c */
[C---:B----4-:R-:W-:Y:S08]  /*1f540*/  HMMA.1688.F32.TF32 R80, R100.reuse, R28, R80 ;  /* 0x0000001c6450723c */ /* 0x050ff00000081050 */
[C---:B--2---:R-:W-:Y:S08]  /*1f550*/  HMMA.1688.F32.TF32 R72, R100.reuse, R4, R72 ;  /* 0x000000046448723c */ /* 0x044ff00000081048 */
[C---:B---3--:R-:W-:Y:S08]  /*1f560*/  HMMA.1688.F32.TF32 R68, R100.reuse, R8, R68 ;  /* 0x000000086444723c */ /* 0x048ff00000081044 */
[C---:B------:R-:W-:Y:S08]  /*1f570*/  HMMA.1688.F32.TF32 R76, R100.reuse, R32, R76 ;  /* 0x00000020644c723c */ /* 0x040ff0000008104c */
[----:B------:R-:W-:Y:S08]  /*1f580*/  HMMA.1688.F32.TF32 R84, R100, R24, R84 ;  /* 0x000000186454723c */ /* 0x000ff00000081054 */
[----:B------:R-:W-:Y:S08]  /*1f590*/  HMMA.1688.F32.TF32 R100, R128, R8, R140 ;  /* 0x000000088064723c */ /* 0x000ff0000008108c */
[----:B------:R-:W-:Y:S01]  /*1f5a0*/  HMMA.1688.F32.TF32 R140, R160, R32, R192 ;  /* 0x00000020a08c723c */ /* 0x000fe200000810c0 */
[----:B------:R-:W-:Y:S04]  /*1f5b0*/  LDS R192, [R0+0xc300] ;  /* 0x00c3000000c07984 */ /* 0x000fe80000000800 */
[----:B------:R-:W-:Y:S04]  /*1f5c0*/  LDS R194, [R0+0xd300] ;  /* 0x00d3000000c27984 */ /* 0x000fe80000000800 */
[----:B------:R-:W-:Y:S04]  /*1f5d0*/  LDS R193, [R3+0xc300] ;  /* 0x00c3000003c17984 */ /* 0x000fe80000000800 */
[----:B------:R-:W1:Y:S01]  /*1f5e0*/  LDS R195, [R3+0xd300] ;  /* 0x00d3000003c37984 */ /* 0x000e620000000800 */
[C---:B------:R-:W-:Y:S08]  /*1f5f0*/  HMMA.1688.F32.TF32 R60, R104.reuse, R16, R60 ;  /* 0x00000010683c723c */ /* 0x040ff0000008103c */
[----:B------:R-:W-:Y:S08]  /*1f600*/  HMMA.1688.F32.TF32 R64, R104, R12, R64 ;  /* 0x0000000c6840723c */ /* 0x000ff00000081040 */
[C---:B------:R-:W-:Y:S08]  /*1f610*/  HMMA.1688.F32.TF32 R104, R128.reuse, R4, R136 ;  /* 0x000000048068723c */ /* 0x040ff00000081088 */
[----:B------:R-:W-:Y:S08]  /*1f620*/  HMMA.1688.F32.TF32 R128, R128, R12, R132 ;  /* 0x0000000c8080723c */ /* 0x000ff00000081084 */
[----:B------:R-:W-:Y:S01]  /*1f630*/  HMMA.1688.F32.TF32 R132, R160, R8, R232 ;  /* 0x00000008a084723c */ /* 0x000fe200000810e8 */
[----:B------:R-:W-:Y:S04]  /*1f640*/  LDS R232, [R0+0xe080] ;  /* 0x00e0800000e87984 */ /* 0x000fe80000000800 */
[----:B------:R-:W-:Y:S03]  /*1f650*/  LDS R234, [R0+0xf080] ;  /* 0x00f0800000ea7984 */ /* 0x000fe60000000800 */
[C---:B-1----:R-:W-:Y:S01]  /*1f660*/  HMMA.1688.F32.TF32 R188, R192.reuse, R16, R248 ;  /* 0x00000010c0bc723c */ /* 0x042fe200000810f8 */
[----:B------:R-:W-:Y:S04]  /*1f670*/  LDS R233, [R3+0xe080] ;  /* 0x00e0800003e97984 */ /* 0x000fe80000000800 */
[----:B------:R-:W-:Y:S02]  /*1f680*/  LDS R235, [R3+0xf080] ;  /* 0x00f0800003eb7984 */ /* 0x000fe40000000800 */
[----:B------:R-:W-:Y:S01]  /*1f690*/  IMAD.MOV.U32 R248, RZ, RZ, R200 ;  /* 0x000000fffff87224 */ /* 0x000fe200078e00c8 */
[----:B------:R-:W-:Y:S01]  /*1f6a0*/  MOV R250, R202 ;  /* 0x000000ca00fa7202 */ /* 0x000fe20000000f00 */
[----:B------:R-:W2:Y:S01]  /*1f6b0*/  LDL.LU R200, [R1+0x1864] ;  /* 0x0018640001c87983 */ /* 0x000ea20000300800 */
[----:B------:R-:W-:Y:S01]  /*1f6c0*/  IMAD.MOV.U32 R249, RZ, RZ, R201 ;  /* 0x000000fffff97224 */ /* 0x000fe200078e00c9 */
[----:B------:R-:W-:Y:S01]  /*1f6d0*/  HMMA.1688.F32.TF32 R180, R192, R24, R244 ;  /* 0x00000018c0b4723c */ /* 0x000fe200000810f4 */
[----:B------:R-:W-:Y:S01]  /*1f6e0*/  IMAD.MOV.U32 R251, RZ, RZ, R236 ;  /* 0x000000fffffb7224 */ /* 0x000fe200078e00ec */
[----:B------:R-:W2:Y:S04]  /*1f6f0*/  LDL.LU R201, [R1+0x1860] ;  /* 0x0018600001c97983 */ /* 0x000ea80000300800 */
[----:B------:R-:W2:Y:S01]  /*1f700*/  LDL.LU R202, [R1+0x185c] ;  /* 0x00185c0001ca7983 */ /* 0x000ea20000300800 */
[----:B------:R-:W-:Y:S01]  /*1f710*/  IMAD.MOV.U32 R244, RZ, RZ, R237 ;  /* 0x000000fffff47224 */ /* 0x000fe200078e00ed */
[----:B------:R-:W-:Y:S01]  /*1f720*/  HMMA.1688.F32.TF32 R136, R160, R4, R196 ;  /* 0x00000004a088723c */ /* 0x000fe200000810c4 */
[----:B------:R-:W-:Y:S01]  /*1f730*/  IMAD.MOV.U32 R245, RZ, RZ, R238 ;  /* 0x000000fffff57224 */ /* 0x000fe200078e00ee */
[----:B------:R-:W3:Y:S01]  /*1f740*/  LDL.LU R236, [R1+0x1858] ;  /* 0x0018580001ec7983 */ /* 0x000ee20000300800 */
[----:B------:R-:W-:Y:S01]  /*1f750*/  MOV R246, R239 ;  /* 0x000000ef00f67202 */ /* 0x000fe20000000f00 */
[----:B------:R-:W-:-:S02]  /*1f760*/  IMAD.MOV.U32 R247, RZ, RZ, R240 ;  /* 0x000000fffff77224 */ /* 0x000fc400078e00f0 */
[----:B------:R-:W3:Y:S02]  /*1f770*/  LDL.LU R237, [R1+0x1854] ;  /* 0x0018540001ed7983 */ /* 0x000ee40000300800 */
[----:B------:R-:W-:Y:S02]  /*1f780*/  HMMA.1688.F32.TF32 R160, R160, R12, R168 ;  /* 0x0000000ca0a0723c */ /* 0x000fe400000810a8 */
[----:B------:R-:W3:Y:S04]  /*1f790*/  LDL.LU R238, [R1+0x1850] ;  /* 0x0018500001ee7983 */ /* 0x000ee80000300800 */
[----:B------:R-:W3:Y:S02]  /*1f7a0*/  LDL.LU R239, [R1+0x184c] ;  /* 0x00184c0001ef7983 */ /* 0x000ee40000300800 */
[----:B------:R-:W-:Y:S02]  /*1f7b0*/  HMMA.1688.F32.TF32 R168, R192, R4, R36 ;  /* 0x00000004c0a8723c */ /* 0x000fe40000081024 */
[----:B------:R-:W4:Y:S05]  /*1f7c0*/  LDL.LU R240, [R1+0x1848] ;  /* 0x0018480001f07983 */ /* 0x000f2a0000300800 */
[----:B------:R-:W-:Y:S01]  /*1f7d0*/  IMAD.MOV.U32 R36, RZ, RZ, R241 ;  /* 0x000000ffff247224 */ /* 0x000fe200078e00f1 */
[----:B------:R-:W-:Y:S01]  /*1f7e0*/  MOV R38, R243 ;  /* 0x000000f300267202 */ /* 0x000fe20000000f00 */
[----:B------:R-:W4:Y:S01]  /*1f7f0*/  LDL.LU R241, [R1+0x1844] ;  /* 0x0018440001f17983 */ /* 0x000f220000300800 */
[----:B------:R-:W-:-:S02]  /*1f800*/  IMAD.MOV.U32 R37, RZ, RZ, R242 ;  /* 0x000000ffff257224 */ /* 0x000fc400078e00f2 */
[----:B------:R-:W-:Y:S01]  /*1f810*/  IMAD.MOV.U32 R39, RZ, RZ, R203 ;  /* 0x000000ffff277224 */ /* 0x000fe200078e00cb */
[----:B------:R-:W4:Y:S04]  /*1f820*/  LDL.LU R242, [R1+0x1840] ;  /* 0x0018400001f27983 */ /* 0x000f280000300800 */
[----:B------:R-:W4:Y:S04]  /*1f830*/  LDL.LU R243, [R1+0x183c] ;  /* 0x00183c0001f37983 */ /* 0x000f280000300800 */
[----:B------:R-:W2:Y:S01]  /*1f840*/  LDL.LU R203, [R1+0x1838] ;  /* 0x0018380001cb7983 */ /* 0x000ea20000300800 */
[C---:B------:R-:W-:Y:S03]  /*1f850*/  HMMA.1688.F32.TF32 R204, R228.reuse, R32, R204 ;  /* 0x00000020e4cc723c */ /* 0x040fe600000810cc */
[----:B------:R-:W4:Y:S04]  /*1f860*/  LDL.LU R40, [R1+0xd0] ;  /* 0x0000d00001287983 */ /* 0x000f280000300800 */
[----:B------:R-:W4:Y:S01]  /*1f870*/  LDL.LU R41, [R1+0xd4] ;  /* 0x0000d40001297983 */ /* 0x000f220000300800 */
[C---:B------:R-:W-:Y:S03]  /*1f880*/  HMMA.1688.F32.TF32 R208, R228.reuse, R28, R208 ;  /* 0x0000001ce4d0723c */ /* 0x040fe600000810d0 */
[----:B------:R-:W4:Y:S04]  /*1f890*/  LDL.LU R42, [R1+0xd8] ;  /* 0x0000d800012a7983 */ /* 0x000f280000300800 */
[----:B------:R-:W4:Y:S01]  /*1f8a0*/  LDL.LU R43, [R1+0xdc] ;  /* 0x0000dc00012b7983 */ /* 0x000f220000300800 */
[C---:B------:R-:W-:Y:S08]  /*1f8b0*/  HMMA.1688.F32.TF32 R212, R228.reuse, R24, R212 ;  /* 0x00000018e4d4723c */ /* 0x040ff000000810d4 */
[C---:B------:R-:W-:Y:S08]  /*1f8c0*/  HMMA.1688.F32.TF32 R216, R228.reuse, R20, R216 ;  /* 0x00000014e4d8723c */ /* 0x040ff000000810d8 */
[C---:B------:R-:W-:Y:S08]  /*1f8d0*/  HMMA.1688.F32.TF32 R220, R228.reuse, R16, R220 ;  /* 0x00000010e4dc723c */ /* 0x040ff000000810dc */
[----:B------:R-:W-:Y:S08]  /*1f8e0*/  HMMA.1688.F32.TF32 R224, R228, R12, R224 ;  /* 0x0000000ce4e0723c */ /* 0x000ff000000810e0 */
[C---:B------:R-:W-:Y:S08]  /*1f8f0*/  HMMA.1688.F32.TF32 R164, R192.reuse, R8, R164 ;  /* 0x00000008c0a4723c */ /* 0x040ff000000810a4 */
[C---:B------:R-:W-:Y:S08]  /*1f900*/  HMMA.1688.F32.TF32 R172, R192.reuse, R32, R172 ;  /* 0x00000020c0ac723c */ /* 0x040ff000000810ac */
[C---:B------:R-:W-:Y:S08]  /*1f910*/  HMMA.1688.F32.TF32 R176, R192.reuse, R28, R176 ;  /* 0x0000001cc0b0723c */ /* 0x040ff000000810b0 */
[----:B------:R-:W-:Y:S08]  /*1f920*/  HMMA.1688.F32.TF32 R184, R192, R20, R184 ;  /* 0x00000014c0b8723c */ /* 0x000ff000000810b8 */
[C---:B---3--:R-:W-:Y:S01]  /*1f930*/  HMMA.1688.F32.TF32 R196, R228.reuse, R8, R236 ;  /* 0x00000008e4c4723c */ /* 0x048fe200000810ec */
[----:B------:R-:W-:Y:S04]  /*1f940*/  LDS R236, [R0+0xe100] ;  /* 0x00e1000000ec7984 */ /* 0x000fe80000000800 */
[----:B------:R-:W-:Y:S04]  /*1f950*/  LDS R238, [R0+0xf100] ;  /* 0x00f1000000ee7984 */ /* 0x000fe80000000800 */
[----:B------:R-:W-:Y:S04]  /*1f960*/  LDS R237, [R3+0xe100] ;  /* 0x00e1000003ed7984 */ /* 0x000fe80000000800 */
[----:B------:R-:W-:Y:S01]  /*1f970*/  LDS R239, [R3+0xf100] ;  /* 0x00f1000003ef7984 */ /* 0x000fe20000000800 */
[----:B--2---:R-:W-:Y:S03]  /*1f980*/  HMMA.1688.F32.TF32 R200, R228, R4, R200 ;  /* 0x00000004e4c8723c */ /* 0x004fe600000810c8 */
[----:B------:R-:W-:Y:S04]  /*1f990*/  LDS R228, [R0+0xe000] ;  /* 0x00e0000000e47984 */ /* 0x000fe80000000800 */
[----:B------:R-:W-:Y:S04]  /*1f9a0*/  LDS R230, [R0+0xf000] ;  /* 0x00f0000000e67984 */ /* 0x000fe80000000800 */
[----:B------:R-:W-:Y:S04]  /*1f9b0*/  LDS R229, [R3+0xe000] ;  /* 0x00e0000003e57984 */ /* 0x000fe80000000800 */
[----:B------:R-:W1:Y:S01]  /*1f9c0*/  LDS R231, [R3+0xf000] ;  /* 0x00f0000003e77984 */ /* 0x000e620000000800 */
[----:B----4-:R-:W-:Y:S03]  /*1f9d0*/  HMMA.1688.F32.TF32 R192, R192, R12, R240 ;  /* 0x0000000cc0c0723c */ /* 0x010fe600000810f0 */
[----:B------:R2:W-:Y:S05]  /*1f9e0*/  STL [R1+0x1748], R196 ;  /* 0x001748c401007387 */ /* 0x0005ea0000100800 */
[C---:B-1----:R-:W-:Y:S01]  /*1f9f0*/  HMMA.1688.F32.TF32 R36, R228.reuse, R6, R36 ;  /* 0x00000006e424723c */ /* 0x042fe20000081024 */
[----:B------:R1:W-:Y:S04]  /*1fa00*/  STL [R1+0x1744], R197 ;  /* 0x001744c501007387 */ /* 0x0003e80000100800 */
[----:B------:R3:W-:Y:S04]  /*1fa10*/  STL [R1+0x1740], R198 ;  /* 0x001740c601007387 */ /* 0x0007e80000100800 */
[----:B------:R2:W-:Y:S01]  /*1fa20*/  STL [R1+0x173c], R199 ;  /* 0x00173cc701007387 */ /* 0x0005e20000100800 */
[----:B------:R-:W-:Y:S03]  /*1fa30*/  HMMA.1688.F32.TF32 R40, R228, R10, R40 ;  /* 0x0000000ae428723c */ /* 0x000fe60000081028 */
[----:B------:R-:W-:Y:S04]  /*1fa40*/  LDS R240, [R0+0xe180] ;  /* 0x00e1800000f07984 */ /* 0x000fe80000000800 */
[----:B------:R-:W-:Y:S04]  /*1fa50*/  LDS R242, [R0+0xf180] ;  /* 0x00f1800000f27984 */ /* 0x000fe80000000800 */
[----:B------:R-:W-:Y:S03]  /*1fa60*/  LDS R241, [R3+0xe180] ;  /* 0x00e1800003f17984 */ /* 0x000fe60000000800 */
[----:B------:R-:W-:Y:S01]  /*1fa70*/  IMAD.MOV.U32 R17, RZ, RZ, R36 ;  /* 0x000000ffff117224 */ /* 0x000fe200078e0024 */
[----:B------:R-:W-:Y:S01]  /*1fa80*/  MOV R13, R38 ;  /* 0x00000026000d7202 */ /* 0x000fe20000000f00 */
[----:B------:R-:W-:Y:S01]  /*1fa90*/  IMAD.MOV.U32 R16, RZ, RZ, R37 ;  /* 0x000000ffff107224 */ /* 0x000fe200078e0025 */
[----:B------:R-:W1:Y:S01]  /*1faa0*/  LDS R243, [R3+0xf180] ;  /* 0x00f1800003f37984 */ /* 0x000e620000000800 */
[----:B------:R-:W-:-:S02]  /*1fab0*/  IMAD.MOV.U32 R12, RZ, RZ, R39 ;  /* 0x000000ffff0c7224 */ /* 0x000fc400078e0027 */
[----:B------:R-:W-:Y:S01]  /*1fac0*/  HMMA.1688.F32.TF32 R36, R228, R34, R244 ;  /* 0x00000022e424723c */ /* 0x000fe200000810f4 */
[----:B------:R1:W-:Y:S04]  /*1fad0*/  STL [R1+0x1758], R200 ;  /* 0x001758c801007387 */ /* 0x0003e80000100800 */
[----:B------:R1:W-:Y:S04]  /*1fae0*/  STL [R1+0x1754], R201 ;  /* 0x001754c901007387 */ /* 0x0003e80000100800 */
[----:B------:R1:W-:Y:S04]  /*1faf0*/  STL [R1+0x1750], R202 ;  /* 0x001750ca01007387 */ /* 0x0003e80000100800 */
[----:B------:R1:W-:Y:S04]  /*1fb00*/  STL [R1+0x174c], R203 ;  /* 0x00174ccb01007387 */ /* 0x0003e80000100800 */
[----:B------:R-:W-:Y:S04]  /*1fb10*/  STL [R1+0x1768], R204 ;  /* 0x001768cc01007387 */ /* 0x000fe80000100800 */
[----:B------:R-:W-:Y:S04]  /*1fb20*/  STL [R1+0x1764], R205 ;  /* 0x001764cd01007387 */ /* 0x000fe80000100800 */
[----:B------:R-:W-:Y:S04]  /*1fb30*/  STL [R1+0x1760], R206 ;  /* 0x001760ce01007387 */ /* 0x000fe80000100800 */
[----:B------:R-:W-:Y:S04]  /*1fb40*/  STL [R1+0x175c], R207 ;  /* 0x00175ccf01007387 */ /* 0x000fe80000100800 */
[----:B------:R1:W-:Y:S01]  /*1fb50*/  STL [R1+0x1778], R208 ;  /* 0x001778d001007387 */ /* 0x0003e20000100800 */
[----:B------:R-:W-:-:S03]  /*1fb60*/  IMAD.MOV.U32 R9, RZ, RZ, R36 ;  /* 0x000000ffff097224 */ /* 0x000fc600078e0024 */
[----:B------:R1:W-:Y:S01]  /*1fb70*/  STL [R1+0x1774], R209 ;  /* 0x001774d101007387 */ /* 0x0003e20000100800 */
[----:B------:R-:W-:Y:S01]  /*1fb80*/  IMAD.MOV.U32 R8, RZ, RZ, R37 ;  /* 0x000000ffff087224 */ /* 0x000fe200078e0025 */
[----:B------:R-:W-:Y:S02]  /*1fb90*/  MOV R5, R38 ;  /* 0x0000002600057202 */ /* 0x000fe40000000f00 */
[----:B------:R1:W-:Y:S01]  /*1fba0*/  STL [R1+0x1770], R210 ;  /* 0x001770d201007387 */ /* 0x0003e20000100800 */
[----:B------:R-:W-:-:S03]  /*1fbb0*/  IMAD.MOV.U32 R4, RZ, RZ, R39 ;  /* 0x000000ffff047224 */ /* 0x000fc600078e0027 */
[----:B------:R1:W-:Y:S01]  /*1fbc0*/  STL [R1+0x176c], R211 ;  /* 0x00176cd301007387 */ /* 0x0003e20000100800 */
[----:B------:R-:W-:Y:S03]  /*1fbd0*/  HMMA.1688.F32.TF32 R36, R228, R30, R248 ;  /* 0x0000001ee424723c */ /* 0x000fe600000810f8 */
[----:B------:R-:W-:Y:S04]  /*1fbe0*/  STL [R1+0x1784], R213 ;  /* 0x001784d501007387 */ /* 0x000fe80000100800 */
[----:B------:R-:W-:Y:S01]  /*1fbf0*/  STL [R1+0x1780], R214 ;  /* 0x001780d601007387 */ /* 0x000fe20000100800 */
[----:B------:R-:W-:Y:S01]  /*1fc00*/  IMAD.MOV.U32 R248, RZ, RZ, R27 ;  /* 0x000000fffff87224 */ /* 0x000fe200078e001b */
[----:B------:R-:W-:Y:S01]  /*1fc10*/  MOV R250, R2 ;  /* 0x0000000200fa7202 */ /* 0x000fe20000000f00 */
[----:B------:R-:W-:Y:S01]  /*1fc20*/  IMAD.MOV.U32 R249, RZ, RZ, R26 ;  /* 0x000000fffff97224 */ /* 0x000fe200078e001a */
[----:B------:R1:W-:Y:S01]  /*1fc30*/  STL [R1+0x177c], R215 ;  /* 0x00177cd701007387 */ /* 0x0003e20000100800 */
[----:B------:R-:W-:-:S03]  /*1fc40*/  IMAD.MOV.U32 R251, RZ, RZ, R252 ;  /* 0x000000fffffb7224 */ /* 0x000fc600078e00fc */
[----:B------:R-:W4:Y:S04]  /*1fc50*/  LDL.LU R27, [R1+0x1834] ;  /* 0x00183400011b7983 */ /* 0x000f280000300800 */
[----:B------:R-:W4:Y:S04]  /*1fc60*/  LDL.LU R26, [R1+0x1830] ;  /* 0x00183000011a7983 */ /* 0x000f280000300800 */
[----:B------:R-:W4:Y:S04]  /*1fc70*/  LDL.LU R2, [R1+0x182c] ;  /* 0x00182c0001027983 */ /* 0x000f280000300800 */
[----:B------:R-:W4:Y:S04]  /*1fc80*/  LDL.LU R252, [R1+0x1828] ;  /* 0x0018280001fc7983 */ /* 0x000f280000300800 */
[----:B--2---:R-:W2:Y:S04]  /*1fc90*/  LDL.LU R196, [R1+0x90] ;  /* 0x0000900001c47983 */ /* 0x004ea80000300800 */
[----:B-1----:R-:W2:Y:S04]  /*1fca0*/  LDL.LU R197, [R1+0x94] ;  /* 0x0000940001c57983 */ /* 0x002ea80000300800 */
[----:B---3--:R-:W2:Y:S04]  /*1fcb0*/  LDL.LU R198, [R1+0x98] ;  /* 0x0000980001c67983 */ /* 0x008ea80000300800 */
[----:B------:R-:W2:Y:S01]  /*1fcc0*/  LDL.LU R199, [R1+0x9c] ;  /* 0x00009c0001c77983 */ /* 0x000ea20000300800 */
[----:B------:R-:W-:-:S03]  /*1fcd0*/  IMAD.MOV.U32 R244, RZ, RZ, R19 ;  /* 0x000000fffff47224 */ /* 0x000fc600078e0013 */
[----:B------:R-:W3:Y:S01]  /*1fce0*/  LDL.LU R200, [R1+0x80] ;  /* 0x0000800001c87983 */ /* 0x000ee20000300800 */
[----:B------:R-:W-:-:S03]  /*1fcf0*/  IMAD.MOV.U32 R245, RZ, RZ, R18 ;  /* 0x000000fffff57224 */ /* 0x000fc600078e0012 */
[----:B------:R-:W3:Y:S01]  /*1fd00*/  LDL.LU R201, [R1+0x84] ;  /* 0x0000840001c97983 */ /* 0x000ee20000300800 */
[----:B------:R-:W-:-:S03]  /*1fd10*/  MOV R246, R15 ;  /* 0x0000000f00f67202 */ /* 0x000fc60000000f00 */
[----:B------:R-:W3:Y:S01]  /*1fd20*/  LDL.LU R202, [R1+0x88] ;  /* 0x0000880001ca7983 */ /* 0x000ee20000300800 */
[----:B------:R-:W-:-:S03]  /*1fd30*/  IMAD.MOV.U32 R247, RZ, RZ, R14 ;  /* 0x000000fffff77224 */ /* 0x000fc600078e000e */
[----:B------:R-:W3:Y:S04]  /*1fd40*/  LDL.LU R203, [R1+0x8c] ;  /* 0x00008c0001cb7983 */ /* 0x000ee80000300800 */
[----:B------:R-:W2:Y:S04]  /*1fd50*/  LDL.LU R19, [R1+0x1824] ;  /* 0x0018240001137983 */ /* 0x000ea80000300800 */
[----:B------:R-:W2:Y:S04]  /*1fd60*/  LDL.LU R18, [R1+0x1820] ;  /* 0x0018200001127983 */ /* 0x000ea80000300800 */
        /* <DEDUP_REMOVED lines=15> */
[----:B------:R-:W-:-:S03]  /*1fe60*/  IMAD.MOV.U32 R32, RZ, RZ, R37 ;  /* 0x000000ffff207224 */ /* 0x000fc600078e0025 */
[----:B------:R-:W3:Y:S04]  /*1fe70*/  LDL.LU R44, [R1+0x40] ;  /* 0x00004000012c7983 */ /* 0x000ee80000300800 */
[----:B------:R-:W3:Y:S01]  /*1fe80*/  LDL.LU R45, [R1+0x44] ;  /* 0x00004400012d7983 */ /* 0x000ee20000300800 */
[----:B------:R-:W-:Y:S01]  /*1fe90*/  MOV R29, R38 ;  /* 0x00000026001d7202 */ /* 0x000fe20000000f00 */
[----:B------:R-:W-:Y:S02]  /*1fea0*/  IMAD.MOV.U32 R28, RZ, RZ, R39 ;  /* 0x000000ffff1c7224 */ /* 0x000fe400078e0027 */
[----:B------:R-:W-:Y:S02]  /*1feb0*/  IMAD.MOV.U32 R38, RZ, RZ, R22 ;  /* 0x000000ffff267224 */ /* 0x000fe400078e0016 */
[----:B------:R-:W-:-:S02]  /*1fec0*/  IMAD.MOV.U32 R25, RZ, RZ, R40 ;  /* 0x000000ffff197224 */ /* 0x000fc400078e0028 */
[----:B------:R-:W-:Y:S02]  /*1fed0*/  IMAD.MOV.U32 R39, RZ, RZ, R23 ;  /* 0x000000ffff277224 */ /* 0x000fe400078e0017 */
[----:B------:R-:W-:Y:S02]  /*1fee0*/  IMAD.MOV.U32 R24, RZ, RZ, R41 ;  /* 0x000000ffff187224 */ /* 0x000fe400078e0029 */
[----:B----4-:R-:W-:Y:S01]  /*1fef0*/  IMAD.MOV.U32 R37, RZ, RZ, R27 ;  /* 0x000000ffff257224 */ /* 0x010fe200078e001b */
[----:B------:R-:W-:Y:S01]  /*1ff00*/  MOV R36, R26 ;  /* 0x0000001a00247202 */ /* 0x000fe20000000f00 */
[----:B--2---:R-:W-:Y:S02]  /*1ff10*/  IMAD.MOV.U32 R47, RZ, RZ, R15 ;  /* 0x000000ffff2f7224 */ /* 0x004fe400078e000f */
[----:B---3--:R-:W-:Y:S02]  /*1ff20*/  IMAD.MOV.U32 R46, RZ, RZ, R14 ;  /* 0x000000ffff2e7224 */ /* 0x008fe400078e000e */
[----:B------:R-:W2:Y:S04]  /*1ff30*/  LDL.LU R14, [R1+0x1814] ;  /* 0x00181400010e7983 */ /* 0x000ea80000300800 */
[----:B------:R-:W2:Y:S04]  /*1ff40*/  LDL.LU R15, [R1+0x1810] ;  /* 0x00181000010f7983 */ /* 0x000ea80000300800 */
[----:B------:R-:W3:Y:S04]  /*1ff50*/  LDL.LU R26, [R1+0x180c] ;  /* 0x00180c00011a7983 */ /* 0x000ee80000300800 */
[----:B------:R-:W3:Y:S01]  /*1ff60*/  LDL.LU R27, [R1+0x1808] ;  /* 0x00180800011b7983 */ /* 0x000ee20000300800 */
[----:B------:R-:W-:Y:S01]  /*1ff70*/  MOV R40, R18 ;  /* 0x0000001200287202 */ /* 0x000fe20000000f00 */
[----:B------:R-:W-:-:S02]  /*1ff80*/  IMAD.MOV.U32 R41, RZ, RZ, R19 ;  /* 0x000000ffff297224 */ /* 0x000fc400078e0013 */
[----:B------:R-:W4:Y:S04]  /*1ff90*/  LDL.LU R22, [R1+0x1804] ;  /* 0x0018040001167983 */ /* 0x000f280000300800 */
[----:B------:R-:W4:Y:S04]  /*1ffa0*/  LDL.LU R23, [R1+0x1800] ;  /* 0x0018000001177983 */ /* 0x000f280000300800 */
[----:B------:R-:W4:Y:S04]  /*1ffb0*/  LDL.LU R18, [R1+0x17fc] ;  /* 0x0017fc0001127983 */ /* 0x000f280000300800 */
[----:B------:R-:W4:Y:S01]  /*1ffc0*/  LDL.LU R19, [R1+0x17f8] ;  /* 0x0017f80001137983 */ /* 0x000f220000300800 */
[----:B------:R-:W-:Y:S01]  /*1ffd0*/  MOV R21, R42 ;  /* 0x0000002a00157202 */ /* 0x000fe20000000f00 */
[----:B------:R-:W-:-:S02]  /*1ffe0*/  IMAD.MOV.U32 R42, RZ, RZ, R252 ;  /* 0x000000ffff2a7224 */ /* 0x000fc400078e00fc */
[----:B------:R-:W-:Y:S02]  /*1fff0*/  IMAD.MOV.U32 R20, RZ, RZ, R43 ;  /* 0x000000ffff147224 */ /* 0x000fe400078e002b */
[----:B------:R-:W-:Y:S01]  /*20000*/  IMAD.MOV.U32 R43, RZ, RZ, R2 ;  /* 0x000000ffff2b7224 */ /* 0x000fe200078e0002 */
[C---:B------:R-:W-:Y:S08]  /*20010*/  HMMA.1688.F32.TF32 R36, R232.reuse, R30, R36 ;  /* 0x0000001ee824723c */ /* 0x040ff00000081024 */
[C---:B------:R-:W-:Y:S08]  /*20020*/  HMMA.1688.F32.TF32 R48, R232.reuse, R10, R48 ;  /* 0x0000000ae830723c */ /* 0x040ff00000081030 */
[C---:B------:R-:W-:Y:S08]  /*20030*/  HMMA.1688.F32.TF32 R44, R232.reuse, R6, R44 ;  /* 0x00000006e82c723c */ /* 0x040ff0000008102c */
[----:B------:R-:W-:Y:S11]  /*20040*/  HMMA.1688.F32.TF32 R40, R232, R34, R40 ;  /* 0x00000022e828723c */ /* 0x000ff60000081028 */
[----:B------:R-:W-:Y:S05]  /*20050*/  @!UPT UIADD3 URZ, URZ, URZ, URZ ;  /* 0x0000003f3f3ff290 */ /* 0x000fea000fffe03f */
[----:B------:R-:W-:Y:S01]  /*20060*/  IMAD.MOV.U32 R215, RZ, RZ, R46 ;  /* 0x000000ffffd77224 */ /* 0x000fe200078e002e */
[----:B------:R-:W-:Y:S01]  /*20070*/  MOV R213, R44 ;  /* 0x0000002c00d57202 */ /* 0x000fe20000000f00 */
[----:B------:R-:W-:Y:S01]  /*20080*/  IMAD.MOV.U32 R214, RZ, RZ, R45 ;  /* 0x000000ffffd67224 */ /* 0x000fe200078e002d */
[C---:B---3--:R-:W-:Y:S08]  /*20090*/  HMMA.1688.F32.TF32 R204, R228.reuse, R26, R196 ;  /* 0x0000001ae4cc723c */ /* 0x048ff000000810c4 */
[C---:B--2---:R-:W-:Y:S08]  /*200a0*/  HMMA.1688.F32.TF32 R208, R228.reuse, R14, R208 ;  /* 0x0000000ee4d0723c */ /* 0x044ff000000810d0 */
[----:B----4-:R-:W-:Y:S08]  /*200b0*/  HMMA.1688.F32.TF32 R52, R228, R18, R52 ;  /* 0x00000012e434723c */ /* 0x010ff00000081034 */
[----:B------:R-:W-:Y:S01]  /*200c0*/  MOV R197, R204 ;  /* 0x000000cc00c57202 */ /* 0x000fe20000000f00 */
[----:B------:R-:W-:-:S02]  /*200d0*/  IMAD.MOV.U32 R198, RZ, RZ, R205 ;  /* 0x000000ffffc67224 */ /* 0x000fc400078e00cd */
[----:B------:R-:W-:Y:S02]  /*200e0*/  IMAD.MOV.U32 R199, RZ, RZ, R206 ;  /* 0x000000ffffc77224 */ /* 0x000fe400078e00ce */
[----:B------:R-:W-:Y:S02]  /*200f0*/  IMAD.MOV.U32 R252, RZ, RZ, R207 ;  /* 0x000000fffffc7224 */ /* 0x000fe400078e00cf */
[----:B------:R-:W-:Y:S08]  /*20100*/  HMMA.1688.F32.TF32 R204, R228, R22, R200 ;  /* 0x00000016e4cc723c */ /* 0x000ff000000810c8 */
[----:B------:R-:W-:Y:S01]  /*20110*/  HMMA.1688.F32.TF32 R244, R232, R26, R244 ;  /* 0x0000001ae8f4723c */ /* 0x000fe200000810f4 */
[----:B------:R-:W-:-:S02]  /*20120*/  IMAD.MOV.U32 R200, RZ, RZ, R55 ;  /* 0x000000ffffc87224 */ /* 0x000fc400078e0037 */
[----:B------:R-:W-:-:S05]  /*20130*/  IMAD.MOV.U32 R228, RZ, RZ, R211 ;  /* 0x000000ffffe47224 */ /* 0x000fca00078e00d3 */
[----:B------:R-:W-:Y:S01]  /*20140*/  HMMA.1688.F32.TF32 R248, R232, R22, R248 ;  /* 0x00000016e8f8723c */ /* 0x000fe200000810f8 */
[----:B------:R-:W-:Y:S01]  /*20150*/  IMAD.MOV.U32 R230, RZ, RZ, R209 ;  /* 0x000000ffffe67224 */ /* 0x000fe200078e00d1 */
[----:B------:R-:W-:Y:S01]  /*20160*/  MOV R231, R208 ;  /* 0x000000d000e77202 */ /* 0x000fe20000000f00 */
[----:B------:R-:W-:Y:S01]  /*20170*/  IMAD.MOV.U32 R229, RZ, RZ, R210 ;  /* 0x000000ffffe57224 */ /* 0x000fe200078e00d2 */
[----:B------:R-:W-:Y:S01]  /*20180*/  MOV R209, R48 ;  /* 0x0000003000d17202 */ /* 0x000fe20000000f00 */
[----:B------:R-:W-:-:S03]  /*20190*/  IMAD.MOV.U32 R211, RZ, RZ, R50 ;  /* 0x000000ffffd37224 */ /* 0x000fc600078e0032 */
[----:B------:R-:W-:Y:S01]  /*201a0*/  IMAD.MOV.U32 R196, RZ, RZ, R207 ;  /* 0x000000ffffc47224 */ /* 0x000fe200078e00cf */
[----:B------:R-:W-:Y:S01]  /*201b0*/  MOV R201, R204 ;  /* 0x000000cc00c97202 */ /* 0x000fe20000000f00 */
[----:B------:R-:W-:Y:S01]  /*201c0*/  IMAD.MOV.U32 R202, RZ, RZ, R205 ;  /* 0x000000ffffca7224 */ /* 0x000fe200078e00cd */
[----:B------:R-:W-:Y:S01]  /*201d0*/  MOV R205, R52 ;  /* 0x0000003400cd7202 */ /* 0x000fe20000000f00 */
[----:B------:R-:W-:Y:S02]  /*201e0*/  IMAD.MOV.U32 R203, RZ, RZ, R206 ;  /* 0x000000ffffcb7224 */ /* 0x000fe400078e00ce */
[----:B------:R-:W-:Y:S02]  /*201f0*/  IMAD.MOV.U32 R207, RZ, RZ, R54 ;  /* 0x000000ffffcf7224 */ /* 0x000fe400078e0036 */
[----:B------:R-:W-:Y:S01]  /*20200*/  IMAD.MOV.U32 R206, RZ, RZ, R53 ;  /* 0x000000ffffce7224 */ /* 0x000fe200078e0035 */
[----:B------:R-:W2:Y:S01]  /*20210*/  LDL.LU.64 R54, [R1+0x17f0] ;  /* 0x0017f00001367983 */ /* 0x000ea20000300a00 */
[----:B------:R-:W-:-:S02]  /*20220*/  IMAD.MOV.U32 R204, RZ, RZ, R51 ;  /* 0x000000ffffcc7224 */ /* 0x000fc400078e0033 */
[----:B------:R-:W-:Y:S01]  /*20230*/  IMAD.MOV.U32 R210, RZ, RZ, R49 ;  /* 0x000000ffffd27224 */ /* 0x000fe200078e0031 */
[----:B------:R-:W2:Y:S01]  /*20240*/  LDL.LU.64 R52, [R1+0x17e8] ;  /* 0x0017e80001347983 */ /* 0x000ea20000300a00 */
[----:B------:R-:W-:-:S03]  /*20250*/  IMAD.MOV.U32 R208, RZ, RZ, R47 ;  /* 0x000000ffffd07224 */ /* 0x000fc600078e002f */
[----:B------:R-:W3:Y:S04]  /*20260*/  LDL.LU.64 R50, [R1+0x17e0] ;  /* 0x0017e00001327983 */ /* 0x000ee80000300a00 */
[----:B------:R-:W3:Y:S04]  /*20270*/  LDL.LU.64 R48, [R1+0x17d8] ;  /* 0x0017d80001307983 */ /* 0x000ee80000300a00 */
[----:B------:R-:W4:Y:S04]  /*20280*/  LDL.LU.64 R46, [R1+0x17d0] ;  /* 0x0017d000012e7983 */ /* 0x000f280000300a00 */
[----:B------:R-:W4:Y:S04]  /*20290*/  LDL.LU.64 R44, [R1+0x17c8] ;  /* 0x0017c800012c7983 */ /* 0x000f280000300a00 */
[----:B------:R-:W-:Y:S04]  /*202a0*/  STL.64 [R1+0xc0], R40 ;  /* 0x0000c02801007387 */ /* 0x000fe80000100a00 */
[----:B------:R1:W-:Y:S04]  /*202b0*/  STL.64 [R1+0xc8], R42 ;  /* 0x0000c82a01007387 */ /* 0x0003e80000100a00 */
[----:B-1----:R-:W2:Y:S04]  /*202c0*/  LDL.LU.64 R42, [R1+0x17c0] ;  /* 0x0017c000012a7983 */ /* 0x002ea80000300a00 */
[----:B------:R-:W2:Y:S04]  /*202d0*/  LDL.LU.64 R40, [R1+0x17b8] ;  /* 0x0017b80001287983 */ /* 0x000ea80000300a00 */
        /* <DEDUP_REMOVED lines=11> */
[----:B------:R-:W4:Y:S01]  /*20390*/  LDL.LU.64 R248, [R1+0x1788] ;  /* 0x0017880001f87983 */ /* 0x000f220000300a00 */
[----:B--2---:R-:W-:Y:S08]  /*203a0*/  HMMA.1688.F32.TF32 R40, R236, R6, R40 ;  /* 0x00000006ec28723c */ /* 0x004ff00000081028 */
[C---:B---3--:R-:W-:Y:S08]  /*203b0*/  HMMA.1688.F32.TF32 R244, R232.reuse, R14, R244 ;  /* 0x0000000ee8f4723c */ /* 0x048ff000000810f4 */
[----:B----4-:R-:W-:Y:S08]  /*203c0*/  HMMA.1688.F32.TF32 R248, R232, R18, R248 ;  /* 0x00000012e8f8723c */ /* 0x010ff000000810f8 */
[C---:B------:R-:W-:Y:S08]  /*203d0*/  HMMA.1688.F32.TF32 R232, R236.reuse, R10, R36 ;  /* 0x0000000aece8723c */ /* 0x040ff00000081024 */
[C---:B------:R-:W-:Y:S07]  /*203e0*/  HMMA.1688.F32.TF32 R36, R236.reuse, R34, R44 ;  /* 0x00000022ec24723c */ /* 0x040fee000008102c */
        /* <DEDUP_REMOVED lines=9> */
[----:B------:R1:W-:Y:S02]  /*20480*/  STL.64 [R1+0x248], R38 ;  /* 0x0002482601007387 */ /* 0x0003e40000100a00 */
[C---:B-1----:R-:W-:Y:S08]  /*20490*/  HMMA.1688.F32.TF32 R36, R236.reuse, R22, R56 ;  /* 0x00000016ec24723c */ /* 0x042ff00000081038 */
[C---:B------:R-:W-:Y:S11]  /*204a0*/  HMMA.1688.F32.TF32 R40, R236.reuse, R26, R52 ;  /* 0x0000001aec28723c */ /* 0x040ff60000081034 */
[----:B------:R-:W-:Y:S05]  /*204b0*/  @!UPT UIADD3 URZ, URZ, URZ, URZ ;  /* 0x0000003f3f3ff290 */ /* 0x000fea000fffe03f */
        /* <DEDUP_REMOVED lines=11> */
[C---:B------:R-:W-:Y:S08]  /*20570*/  HMMA.1688.F32.TF32 R36, R236.reuse, R14, R64 ;  /* 0x0000000eec24723c */ /* 0x040ff00000081040 */
[----:B------:R-:W-:Y:S01]  /*20580*/  HMMA.1688.F32.TF32 R44, R236, R30, R48 ;  /* 0x0000001eec2c723c */ /* 0x000fe20000081030 */
[----:B------:R-:W-:Y:S04]  /*20590*/  LDS R48, [R0+0xe200] ;  /* 0x00e2000000307984 */ /* 0x000fe80000000800 */
[----:B------:R-:W-:Y:S04]  /*205a0*/  LDS R50, [R0+0xf200] ;  /* 0x00f2000000327984 */ /* 0x000fe80000000800 */
[----:B------:R-:W-:Y:S04]  /*205b0*/  LDS R49, [R3+0xe200] ;  /* 0x00e2000003317984 */ /* 0x000fe80000000800 */
[----:B------:R-:W1:Y:S03]  /*205c0*/  LDS R51, [R3+0xf200] ;  /* 0x00f2000003337984 */ /* 0x000e660000000800 */
[----:B------:R-:W-:Y:S01]  /*205d0*/  MOV R67, R36 ;  /* 0x0000002400437202 */ /* 0x000fe20000000f00 */
[----:B------:R-:W-:-:S02]  /*205e0*/  IMAD.MOV.U32 R66, RZ, RZ, R37 ;  /* 0x000000ffff427224 */ /* 0x000fc400078e0025 */
[----:B------:R-:W-:Y:S02]  /*205f0*/  IMAD.MOV.U32 R65, RZ, RZ, R38 ;  /* 0x000000ffff417224 */ /* 0x000fe400078e0026 */
[----:B------:R-:W-:Y:S02]  /*20600*/  IMAD.MOV.U32 R64, RZ, RZ, R39 ;  /* 0x000000ffff407224 */ /* 0x000fe400078e0027 */
[C---:B------:R-:W-:Y:S01]  /*20610*/  HMMA.1688.F32.TF32 R36, R240.reuse, R6, R72 ;  /* 0x00000006f024723c */ /* 0x040fe20000081048 */
[----:B------:R-:W-:Y:S04]  /*20620*/  STL.64 [R1+0x230], R44 ;  /* 0x0002302c01007387 */ /* 0x000fe80000100a00 */
[----:B------:R-:W-:Y:S04]  /*20630*/  STL.64 [R1+0x238], R46 ;  /* 0x0002382e01007387 */ /* 0x000fe80000100a00 */
[----:B------:R-:W-:Y:S04]  /*20640*/  STL.64 [R1+0x220], R40 ;  /* 0x0002202801007387 */ /* 0x000fe80000100a00 */
[----:B------:R2:W-:Y:S01]  /*20650*/  STL.64 [R1+0x228], R42 ;  /* 0x0002282a01007387 */ /* 0x0005e20000100a00 */
[C---:B------:R-:W-:Y:S03]  /*20660*/  HMMA.1688.F32.TF32 R236, R240.reuse, R22, R88 ;  /* 0x00000016f0ec723c */ /* 0x040fe60000081058 */
[----:B------:R-:W-:Y:S04]  /*20670*/  LDS R44, [R0+0xe280] ;  /* 0x00e28000002c7984 */ /* 0x000fe80000000800 */
[----:B------:R-:W-:Y:S01]  /*20680*/  LDS R46, [R0+0xf280] ;  /* 0x00f28000002e7984 */ /* 0x000fe20000000800 */
[----:B--2---:R-:W-:Y:S03]  /*20690*/  HMMA.1688.F32.TF32 R40, R240, R10, R68 ;  /* 0x0000000af028723c */ /* 0x004fe60000081044 */
[----:B------:R-:W-:Y:S04]  /*206a0*/  LDS R45, [R3+0xe280] ;  /* 0x00e28000032d7984 */ /* 0x000fe80000000800 */
[----:B------:R-:W2:Y:S01]  /*206b0*/  LDS R47, [R3+0xf280] ;  /* 0x00f28000032f7984 */ /* 0x000ea20000000800 */
[----:B------:R-:W-:Y:S01]  /*206c0*/  MOV R71, R36 ;  /* 0x0000002400477202 */ /* 0x000fe20000000f00 */
[----:B------:R-:W-:-:S02]  /*206d0*/  IMAD.MOV.U32 R70, RZ, RZ, R37 ;  /* 0x000000ffff467224 */ /* 0x000fc400078e0025 */
[----:B------:R-:W-:Y:S02]  /*206e0*/  IMAD.MOV.U32 R69, RZ, RZ, R38 ;  /* 0x000000ffff457224 */ /* 0x000fe400078e0026 */
[----:B------:R-:W-:Y:S02]  /*206f0*/  IMAD.MOV.U32 R68, RZ, RZ, R39 ;  /* 0x000000ffff447224 */ /* 0x000fe400078e0027 */
[C---:B------:R-:W-:Y:S08]  /*20700*/  HMMA.1688.F32.TF32 R36, R240.reuse, R30, R80 ;  /* 0x0000001ef024723c */ /* 0x040ff00000081050 */
[----:B------:R-:W-:Y:S04]  /*20710*/  STL.64 [R1+0x50], R40 ;  /* 0x0000502801007387 */ /* 0x000fe80000100a00 */
[----:B------:R3:W-:Y:S01]  /*20720*/  STL.64 [R1+0x58], R42 ;  /* 0x0000582a01007387 */ /* 0x0007e20000100a00 */
[C---:B------:R-:W-:Y:S08]  /*20730*/  HMMA.1688.F32.TF32 R232, R240.reuse, R18, R92 ;  /* 0x00000012f0e8723c */ /* 0x040ff0000008105c */
[----:B---3--:R-:W-:Y:S03]  /*20740*/  HMMA.1688.F32.TF32 R40, R240, R34, R76 ;  /* 0x00000022f028723c */ /* 0x008fe6000008104c */
[----:B------:R-:W-:Y:S01]  /*20750*/  MOV R75, R36 ;  /* 0x00000024004b7202 */ /* 0x000fe20000000f00 */
[----:B------:R-:W-:-:S02]  /*20760*/  IMAD.MOV.U32 R74, RZ, RZ, R37 ;  /* 0x000000ffff4a7224 */ /* 0x000fc400078e0025 */
[----:B------:R-:W-:Y:S02]  /*20770*/  IMAD.MOV.U32 R73, RZ, RZ, R38 ;  /* 0x000000ffff497224 */ /* 0x000fe400078e0026 */
[----:B------:R-:W-:Y:S02]  /*20780*/  IMAD.MOV.U32 R72, RZ, RZ, R39 ;  /* 0x000000ffff487224 */ /* 0x000fe400078e0027 */
[----:B------:R-:W-:Y:S08]  /*20790*/  HMMA.1688.F32.TF32 R36, R240, R26, R84 ;  /* 0x0000001af024723c */ /* 0x000ff00000081054 */
[----:B-1----:R-:W-:Y:S05]  /*207a0*/  HMMA.1688.F32.TF32 R60, R48, R6, R104 ;  /* 0x00000006303c723c */ /* 0x002fea0000081068 */
[----:B------:R-:W-:Y:S04]  /*207b0*/  STL.64 [R1+0x30], R40 ;  /* 0x0000302801007387 */ /* 0x000fe80000100a00 */
[----:B------:R-:W-:Y:S04]  /*207c0*/  STL.64 [R1+0x38], R42 ;  /* 0x0000382a01007387 */ /* 0x000fe80000100a00 */
[----:B------:R1:W-:Y:S04]  /*207d0*/  STL [R1+0x1700], R236 ;  /* 0x001700ec01007387 */ /* 0x0003e80000100800 */
[----:B------:R-:W-:Y:S04]  /*207e0*/  STL.64 [R1+0x10], R36 ;  /* 0x0000102401007387 */ /* 0x000fe80000100a00 */
[----:B------:R-:W-:Y:S04]  /*207f0*/  STL.64 [R1+0x18], R38 ;  /* 0x0000182601007387 */ /* 0x000fe80000100a00 */
[----:B------:R3:W-:Y:S01]  /*20800*/  STL [R1+0x16fc], R237 ;  /* 0x0016fced01007387 */ /* 0x0007e20000100800 */
[----:B------:R-:W-:Y:S03]  /*20810*/  HMMA.1688.F32.TF32 R240, R240, R14, R96 ;  /* 0x0000000ef0f0723c */ /* 0x000fe60000081060 */
[----:B------:R4:W-:Y:S01]  /*20820*/  STL [R1+0x16f8], R238 ;  /* 0x0016f8ee01007387 */ /* 0x0009e20000100800 */
[----:B-1----:R-:W-:-:S03]  /*20830*/  IMAD.MOV.U32 R236, RZ, RZ, R61 ;  /* 0x000000ffffec7224 */ /* 0x002fc600078e003d */
[----:B------:R-:W-:Y:S01]  /*20840*/  STL [R1+0x16f4], R239 ;  /* 0x0016f4ef01007387 */ /* 0x000fe20000100800 */
[----:B---3--:R-:W-:-:S03]  /*20850*/  IMAD.MOV.U32 R237, RZ, RZ, R62 ;  /* 0x000000ffffed7224 */ /* 0x008fc600078e003e */
[----:B------:R-:W-:Y:S01]  /*20860*/  STL [R1+0x1708], R232 ;  /* 0x001708e801007387 */ /* 0x000fe20000100800 */
[----:B----4-:R-:W-:-:S03]  /*20870*/  IMAD.MOV.U32 R238, RZ, RZ, R63 ;  /* 0x000000ffffee7224 */ /* 0x010fc600078e003f */
[----:B------:R1:W-:Y:S01]  /*20880*/  STL [R1+0x1704], R233 ;  /* 0x001704e901007387 */ /* 0x0003e20000100800 */
[C---:B------:R-:W-:Y:S03]  /*20890*/  HMMA.1688.F32.TF32 R76, R48.reuse, R10, R100 ;  /* 0x0000000a304c723c */ /* 0x040fe60000081064 */
[----:B------:R-:W-:Y:S04]  /*208a0*/  LDS R40, [R0+0xe300] ;  /* 0x00e3000000287984 */ /* 0x000fe80000000800 */
[----:B------:R-:W-:Y:S01]  /*208b0*/  LDS R42, [R0+0xf300] ;  /* 0x00f30000002a7984 */ /* 0x000fe20000000800 */
[----:B-1----:R-:W-:Y:S02]  /*208c0*/  MOV R233, R60 ;  /* 0x0000003c00e97202 */ /* 0x002fe40000000f00 */
[C---:B------:R-:W-:Y:S01]  /*208d0*/  HMMA.1688.F32.TF32 R60, R48.reuse, R34, R108 ;  /* 0x00000022303c723c */ /* 0x040fe2000008106c */
[----:B------:R-:W-:Y:S04]  /*208e0*/  STL [R1+0x16f0], R234 ;  /* 0x0016f0ea01007387 */ /* 0x000fe80000100800 */
[----:B------:R-:W-:Y:S04]  /*208f0*/  STL [R1+0x16ec], R235 ;  /* 0x0016eceb01007387 */ /* 0x000fe80000100800 */
[----:B------:R1:W-:Y:S04]  /*20900*/  STL [R1+0x1714], R240 ;  /* 0x001714f001007387 */ /* 0x0003e80000100800 */
[----:B------:R3:W-:Y:S04]  /*20910*/  STL [R1+0x1710], R241 ;  /* 0x001710f101007387 */ /* 0x0007e80000100800 */
[----:B------:R4:W-:Y:S01]  /*20920*/  STL [R1+0x170c], R242 ;  /* 0x00170cf201007387 */ /* 0x0009e20000100800 */
[----:B------:R-:W-:Y:S03]  /*20930*/  HMMA.1688.F32.TF32 R80, R48, R22, R120 ;  /* 0x000000163050723c */ /* 0x000fe60000081078 */
[----:B------:R-:W-:Y:S03]  /*20940*/  LDS R41, [R3+0xe300] ;  /* 0x00e3000003297984 */ /* 0x000fe60000000800 */
[----:B-1----:R-:W-:Y:S01]  /*20950*/  MOV R240, R60 ;  /* 0x0000003c00f07202 */ /* 0x002fe20000000f00 */
[----:B---3--:R-:W-:Y:S01]  /*20960*/  IMAD.MOV.U32 R241, RZ, RZ, R61 ;  /* 0x000000fffff17224 */ /* 0x008fe200078e003d */
[----:B------:R-:W1:Y:S01]  /*20970*/  LDS R43, [R3+0xf300] ;  /* 0x00f30000032b7984 */ /* 0x000e620000000800 */
[----:B----4-:R-:W-:-:S02]  /*20980*/  IMAD.MOV.U32 R242, RZ, RZ, R62 ;  /* 0x000000fffff27224 */ /* 0x010fc400078e003e */
[----:B------:R-:W-:Y:S01]  /*20990*/  IMAD.MOV.U32 R232, RZ, RZ, R63 ;  /* 0x000000ffffe87224 */ /* 0x000fe200078e003f */
[C---:B--2---:R-:W-:Y:S08]  /*209a0*/  HMMA.1688.F32.TF32 R144, R44.reuse, R30, R144 ;  /* 0x0000001e2c90723c */ /* 0x044ff00000081090 */
[C---:B------:R-:W-:Y:S08]  /*209b0*/  HMMA.1688.F32.TF32 R148, R44.reuse, R26, R148 ;  /* 0x0000001a2c94723c */ /* 0x040ff00000081094 */
[----:B------:R-:W-:Y:S01]  /*209c0*/  HMMA.1688.F32.TF32 R160, R44, R14, R160 ;  /* 0x0000000e2ca0723c */ /* 0x000fe200000810a0 */
[----:B------:R-:W-:Y:S01]  /*209d0*/  MOV R88, R205 ;  /* 0x000000cd00587202 */ /* 0x000fe20000000f00 */
[----:B------:R-:W-:-:S02]  /*209e0*/  IMAD.MOV.U32 R89, RZ, RZ, R206 ;  /* 0x000000ffff597224 */ /* 0x000fc400078e00ce */
[----:B------:R-:W-:Y:S01]  /*209f0*/  IMAD.MOV.U32 R90, RZ, RZ, R207 ;  /* 0x000000ffff5a7224 */ /* 0x000fe200078e00cf */
[----:B------:R-:W-:Y:S01]  /*20a00*/  MOV R92, R201 ;  /* 0x000000c9005c7202 */ /* 0x000fe20000000f00 */
[----:B------:R-:W-:Y:S01]  /*20a10*/  IMAD.MOV.U32 R91, RZ, RZ, R200 ;  /* 0x000000ffff5b7224 */ /* 0x000fe200078e00c8 */
[----:B------:R-:W-:Y:S01]  /*20a20*/  LDS R36, [R0+0xe380] ;  /* 0x00e3800000247984 */ /* 0x000fe20000000800 */
[----:B------:R-:W-:Y:S03]  /*20a30*/  HMMA.1688.F32.TF32 R60, R48, R30, R112 ;  /* 0x0000001e303c723c */ /* 0x000fe60000081070 */
[----:B------:R2:W-:Y:S01]  /*20a40*/  STL [R1+0x16e8], R243 ;  /* 0x0016e8f301007387 */ /* 0x0005e20000100800 */
[----:B------:R-:W-:Y:S02]  /*20a50*/  IMAD.MOV.U32 R93, RZ, RZ, R202 ;  /* 0x000000ffff5d7224 */ /* 0x000fe400078e00ca */
[----:B------:R-:W-:Y:S01]  /*20a60*/  IMAD.MOV.U32 R94, RZ, RZ, R203 ;  /* 0x000000ffff5e7224 */ /* 0x000fe200078e00cb */
[----:B------:R-:W-:Y:S01]  /*20a70*/  LDS R38, [R0+0xf380] ;  /* 0x00f3800000267984 */ /* 0x000fe20000000800 */
[----:B------:R-:W-:-:S03]  /*20a80*/  IMAD.MOV.U32 R95, RZ, RZ, R196 ;  /* 0x000000ffff5f7224 */ /* 0x000fc600078e00c4 */
[----:B------:R-:W-:Y:S04]  /*20a90*/  LDS R37, [R3+0xe380] ;  /* 0x00e3800003257984 */ /* 0x000fe80000000800 */
[----:B------:R-:W3:Y:S09]  /*20aa0*/  LDS R39, [R3+0xf380] ;  /* 0x00f3800003277984 */ /* 0x000ef20000000800 */
[----:B------:R-:W-:Y:S01]  /*20ab0*/  MOV R239, R60 ;  /* 0x0000003c00ef7202 */ /* 0x000fe20000000f00 */
[----:B------:R-:W-:-:S02]  /*20ac0*/  IMAD.MOV.U32 R234, RZ, RZ, R61 ;  /* 0x000000ffffea7224 */ /* 0x000fc400078e003d */
[----:B------:R-:W-:Y:S02]  /*20ad0*/  IMAD.MOV.U32 R235, RZ, RZ, R62 ;  /* 0x000000ffffeb7224 */ /* 0x000fe400078e003e */
[----:B--2---:R-:W-:Y:S02]  /*20ae0*/  IMAD.MOV.U32 R243, RZ, RZ, R63 ;  /* 0x000000fffff37224 */ /* 0x004fe400078e003f */
[C---:B------:R-:W-:Y:S01]  /*20af0*/  HMMA.1688.F32.TF32 R60, R48.reuse, R26, R116 ;  /* 0x0000001a303c723c */ /* 0x040fe20000081074 */
[----:B------:R-:W-:Y:S04]  /*20b00*/  STL.64 [R1+0x1f0], R76 ;  /* 0x0001f04c01007387 */ /* 0x000fe80000100a00 */
[----:B------:R2:W-:Y:S04]  /*20b10*/  STL.64 [R1+0x1f8], R78 ;  /* 0x0001f84e01007387 */ /* 0x0005e80000100a00 */
[----:B------:R4:W-:Y:S04]  /*20b20*/  STL [R1+0x1724], R238 ;  /* 0x001724ee01007387 */ /* 0x0009e80000100800 */
[----:B------:R1:W-:Y:S04]  /*20b30*/  STL [R1+0x1720], R237 ;  /* 0x001720ed01007387 */ /* 0x0003e80000100800 */
[----:B------:R3:W-:Y:S01]  /*20b40*/  STL [R1+0x171c], R233 ;  /* 0x00171ce901007387 */ /* 0x0007e20000100800 */
[----:B--2---:R-:W-:Y:S03]  /*20b50*/  HMMA.1688.F32.TF32 R76, R48, R18, R124 ;  /* 0x00000012304c723c */ /* 0x004fe6000008107c */
[----:B------:R2:W-:Y:S03]  /*20b60*/  STL [R1+0x1718], R236 ;  /* 0x001718ec01007387 */ /* 0x0005e60000100800 */
[----:B----4-:R-:W-:Y:S01]  /*20b70*/  MOV R238, R60 ;  /* 0x0000003c00ee7202 */ /* 0x010fe20000000f00 */
[----:B-1----:R-:W-:-:S02]  /*20b80*/  IMAD.MOV.U32 R237, RZ, RZ, R61 ;  /* 0x000000ffffed7224 */ /* 0x002fc400078e003d */
[----:B---3--:R-:W-:Y:S02]  /*20b90*/  IMAD.MOV.U32 R233, RZ, RZ, R62 ;  /* 0x000000ffffe97224 */ /* 0x008fe400078e003e */
[----:B--2---:R-:W-:Y:S02]  /*20ba0*/  IMAD.MOV.U32 R236, RZ, RZ, R63 ;  /* 0x000000ffffec7224 */ /* 0x004fe400078e003f */
[----:B------:R-:W-:Y:S08]  /*20bb0*/  HMMA.1688.F32.TF32 R60, R48, R14, R128 ;  /* 0x0000000e303c723c */ /* 0x000ff00000081080 */
[----:B------:R-:W-:Y:S01]  /*20bc0*/  HMMA.1688.F32.TF32 R48, R44, R10, R132 ;  /* 0x0000000a2c30723c */ /* 0x000fe20000081084 */
[----:B------:R1:W-:Y:S04]  /*20bd0*/  STL [R1+0x1734], R232 ;  /* 0x001734e801007387 */ /* 0x0003e80000100800 */
[----:B------:R2:W-:Y:S04]  /*20be0*/  STL [R1+0x1730], R242 ;  /* 0x001730f201007387 */ /* 0x0005e80000100800 */
[----:B------:R3:W-:Y:S04]  /*20bf0*/  STL [R1+0x172c], R241 ;  /* 0x00172cf101007387 */ /* 0x0007e80000100800 */
[----:B------:R4:W-:Y:S11]  /*20c00*/  STL [R1+0x1728], R240 ;  /* 0x001728f001007387 */ /* 0x0009f60000100800 */
[----:B-1----:R-:W-:Y:S01]  /*20c10*/  MOV R232, R48 ;  /* 0x0000003000e87202 */ /* 0x002fe20000000f00 */
[----:B--2---:R-:W-:-:S02]  /*20c20*/  IMAD.MOV.U32 R242, RZ, RZ, R49 ;  /* 0x000000fffff27224 */ /* 0x004fc400078e0031 */
[----:B---3--:R-:W-:Y:S02]  /*20c30*/  IMAD.MOV.U32 R241, RZ, RZ, R50 ;  /* 0x000000fffff17224 */ /* 0x008fe400078e0032 */
[----:B----4-:R-:W-:Y:S02]  /*20c40*/  IMAD.MOV.U32 R240, RZ, RZ, R51 ;  /* 0x000000fffff07224 */ /* 0x010fe400078e0033 */
[C---:B------:R-:W-:Y:S08]  /*20c50*/  HMMA.1688.F32.TF32 R48, R44.reuse, R6, R136 ;  /* 0x000000062c30723c */ /* 0x040ff00000081088 */
[C---:B------:R-:W-:Y:S08]  /*20c60*/  HMMA.1688.F32.TF32 R128, R44.reuse, R22, R152 ;  /* 0x000000162c80723c */ /* 0x040ff00000081098 */
[----:B------:R-:W-:Y:S08]  /*20c70*/  HMMA.1688.F32.TF32 R132, R44, R18, R156 ;  /* 0x000000122c84723c */ /* 0x000ff0000008109c */
[----:B------:R-:W-:Y:S01]  /*20c80*/  MOV R139, R48 ;  /* 0x00000030008b7202 */ /* 0x000fe20000000f00 */
[----:B------:R-:W-:-:S02]  /*20c90*/  IMAD.MOV.U32 R138, RZ, RZ, R49 ;  /* 0x000000ffff8a7224 */ /* 0x000fc400078e0031 */
[----:B------:R-:W-:Y:S02]  /*20ca0*/  IMAD.MOV.U32 R137, RZ, RZ, R50 ;  /* 0x000000ffff897224 */ /* 0x000fe400078e0032 */
[----:B------:R-:W-:Y:S02]  /*20cb0*/  IMAD.MOV.U32 R136, RZ, RZ, R51 ;  /* 0x000000ffff887224 */ /* 0x000fe400078e0033 */
[----:B------:R-:W-:Y:S08]  /*20cc0*/  HMMA.1688.F32.TF32 R48, R44, R34, R140 ;  /* 0x000000222c30723c */ /* 0x000ff0000008108c */
[----:B------:R-:W-:Y:S01]  /*20cd0*/  HMMA.1688.F32.TF32 R44, R40, R6, R168 ;  /* 0x00000006282c723c */ /* 0x000fe200000810a8 */
[----:B------:R-:W-:Y:S04]  /*20ce0*/  STL.64 [R1+0x1a0], R80 ;  /* 0x0001a05001007387 */ /* 0x000fe80000100a00 */
[----:B------:R-:W-:Y:S04]  /*20cf0*/  STL.64 [R1+0x1a8], R82 ;  /* 0x0001a85201007387 */ /* 0x000fe80000100a00 */
[----:B------:R-:W-:Y:S04]  /*20d00*/  STL.64 [R1+0x190], R76 ;  /* 0x0001904c01007387 */ /* 0x000fe80000100a00 */
[----:B------:R-:W-:Y:S04]  /*20d10*/  STL.64 [R1+0x198], R78 ;  /* 0x0001984e01007387 */ /* 0x000fe80000100a00 */
[----:B------:R-:W-:Y:S04]  /*20d20*/  STL [R1+0x1680], R144 ;  /* 0x0016809001007387 */ /* 0x000fe80000100800 */
[----:B------:R-:W-:Y:S04]  /*20d30*/  STL [R1+0x167c], R145 ;  /* 0x00167c9101007387 */ /* 0x000fe80000100800 */
[----:B------:R-:W-:Y:S01]  /*20d40*/  STL [R1+0x1678], R146 ;  /* 0x0016789201007387 */ /* 0x000fe20000100800 */
[----:B------:R-:W-:-:S03]  /*20d50*/  MOV R119, R48 ;  /* 0x0000003000777202 */ /* 0x000fc60000000f00 */
[----:B------:R-:W-:Y:S01]  /*20d60*/  STL [R1+0x1674], R147 ;  /* 0x0016749301007387 */ /* 0x000fe20000100800 */
[----:B------:R-:W-:-:S03]  /*20d70*/  IMAD.MOV.U32 R118, RZ, RZ, R49 ;  /* 0x000000ffff767224 */ /* 0x000fc600078e0031 */
[----:B------:R-:W-:Y:S01]  /*20d80*/  STL [R1+0x1690], R148 ;  /* 0x0016909401007387 */ /* 0x000fe20000100800 */
[----:B------:R-:W-:Y:S02]  /*20d90*/  IMAD.MOV.U32 R117, RZ, RZ, R50 ;  /* 0x000000ffff757224 */ /* 0x000fe400078e0032 */
[----:B------:R-:W-:Y:S01]  /*20da0*/  IMAD.MOV.U32 R116, RZ, RZ, R51 ;  /* 0x000000ffff747224 */ /* 0x000fe200078e0033 */
[----:B------:R-:W-:Y:S01]  /*20db0*/  STL [R1+0x168c], R149 ;  /* 0x00168c9501007387 */ /* 0x000fe20000100800 */
[----:B------:R-:W-:Y:S03]  /*20dc0*/  HMMA.1688.F32.TF32 R48, R40, R10, R164 ;  /* 0x0000000a2830723c */ /* 0x000fe600000810a4 */
[----:B------:R-:W-:Y:S04]  /*20dd0*/  STL [R1+0x1688], R150 ;  /* 0x0016889601007387 */ /* 0x000fe80000100800 */
[----:B------:R-:W-:Y:S01]  /*20de0*/  STL [R1+0x1684], R151 ;  /* 0x0016849701007387 */ /* 0x000fe20000100800 */
[----:B------:R-:W-:-:S03]  /*20df0*/  IMAD.MOV.U32 R2, RZ, RZ, R47 ;  /* 0x000000ffff027224 */ /* 0x000fc600078e002f */
[----:B------:R1:W-:Y:S01]  /*20e00*/  STL [R1+0x1670], R129 ;  /* 0x0016708101007387 */ /* 0x0003e20000100800 */
[----:B------:R-:W-:Y:S03]  /*20e10*/  HMMA.1688.F32.TF32 R152, R40, R30, R176 ;  /* 0x0000001e2898723c */ /* 0x000fe600000810b0 */
[----:B------:R2:W-:Y:S04]  /*20e20*/  STL [R1+0x166c], R130 ;  /* 0x00166c8201007387 */ /* 0x0005e80000100800 */
[----:B------:R3:W-:Y:S01]  /*20e30*/  STL [R1+0x1668], R131 ;  /* 0x0016688301007387 */ /* 0x0007e20000100800 */
[----:B-1----:R-:W-:Y:S01]  /*20e40*/  MOV R129, R44 ;  /* 0x0000002c00817202 */ /* 0x002fe20000000f00 */
[----:B--2---:R-:W-:-:S02]  /*20e50*/  IMAD.MOV.U32 R130, RZ, RZ, R45 ;  /* 0x000000ffff827224 */ /* 0x004fc400078e002d */
[----:B---3--:R-:W-:Y:S02]  /*20e60*/  IMAD.MOV.U32 R131, RZ, RZ, R46 ;  /* 0x000000ffff837224 */ /* 0x008fe400078e002e */
[C---:B------:R-:W-:Y:S01]  /*20e70*/  HMMA.1688.F32.TF32 R44, R40.reuse, R34, R172 ;  /* 0x00000022282c723c */ /* 0x040fe200000810ac */
        /* <DEDUP_REMOVED lines=11> */
[----:B-1----:R-:W-:Y:S02]  /*20f30*/  HMMA.1688.F32.TF32 R44, R40, R26, R180 ;  /* 0x0000001a282c723c */ /* 0x002fe400000810b4 */
[----:B------:R-:W-:Y:S01]  /*20f40*/  STL.64 [R1+0x16c8], R152 ;  /* 0x0016c89801007387 */ /* 0x000fe20000100a00 */
[----:B------:R-:W-:Y:S01]  /*20f50*/  MOV R76, R213 ;  /* 0x000000d5004c7202 */ /* 0x000fe20000000f00 */
[----:B------:R-:W-:-:S02]  /*20f60*/  IMAD.MOV.U32 R77, RZ, RZ, R214 ;  /* 0x000000ffff4d7224 */ /* 0x000fc400078e00d6 */
[----:B------:R-:W-:Y:S01]  /*20f70*/  IMAD.MOV.U32 R78, RZ, RZ, R215 ;  /* 0x000000ffff4e7224 */ /* 0x000fe200078e00d7 */
[----:B------:R-:W-:Y:S01]  /*20f80*/  MOV R80, R209 ;  /* 0x000000d100507202 */ /* 0x000fe20000000f00 */
[----:B------:R-:W-:Y:S02]  /*20f90*/  IMAD.MOV.U32 R79, RZ, RZ, R208 ;  /* 0x000000ffff4f7224 */ /* 0x000fe400078e00d0 */
[----:B------:R-:W-:Y:S02]  /*20fa0*/  IMAD.MOV.U32 R81, RZ, RZ, R210 ;  /* 0x000000ffff517224 */ /* 0x000fe400078e00d2 */
[----:B------:R-:W-:Y:S11]  /*20fb0*/  IMAD.MOV.U32 R82, RZ, RZ, R211 ;  /* 0x000000ffff527224 */ /* 0x000ff600078e00d3 */
[----:B------:R-:W-:Y:S01]  /*20fc0*/  @!UPT UIADD3 URZ, URZ, URZ, URZ ;  /* 0x0000003f3f3ff290 */ /* 0x000fe2000fffe03f */
[----:B------:R-:W-:Y:S01]  /*20fd0*/  IMAD.MOV.U32 R150, RZ, RZ, R46 ;  /* 0x000000ffff967224 */ /* 0x000fe200078e002e */
[----:B------:R-:W-:Y:S01]  /*20fe0*/  MOV R148, R44 ;  /* 0x0000002c00947202 */ /* 0x000fe20000000f00 */
[----:B------:R-:W-:Y:S02]  /*20ff0*/  IMAD.MOV.U32 R151, RZ, RZ, R47 ;  /* 0x000000ffff977224 */ /* 0x000fe400078e002f */
[----:B------:R-:W-:-:S03]  /*21000*/  IMAD.MOV.U32 R149, RZ, RZ, R45 ;  /* 0x000000ffff957224 */ /* 0x000fc600078e002d */
[----:B------:R-:W-:Y:S04]  /*21010*/  STL.64 [R1+0x16e0], R150 ;  /* 0x0016e09601007387 */ /* 0x000fe80000100a00 */
[----:B------:R-:W-:Y:S04]  /*21020*/  STL.64 [R1+0x16d8], R148 ;  /* 0x0016d89401007387 */ /* 0x000fe80000100a00 */
[----:B------:R-:W2:Y:S04]  /*21030*/  LDL.LU R213, [R1+0x1784] ;  /* 0x0017840001d57983 */ /* 0x000ea80000300800 */
[----:B------:R-:W2:Y:S04]  /*21040*/  LDL.LU R214, [R1+0x1780] ;  /* 0x0017800001d67983 */ /* 0x000ea80000300800 */
[----:B------:R-:W2:Y:S01]  /*21050*/  LDL.LU R215, [R1+0x177c] ;  /* 0x00177c0001d77983 */ /* 0x000ea20000300800 */
[----:B------:R-:W-:-:S03]  /*21060*/  IMAD.MOV.U32 R83, RZ, RZ, R204 ;  /* 0x000000ffff537224 */ /* 0x000fc600078e00cc */
        /* <DEDUP_REMOVED lines=9> */
[----:B------:R-:W-:-:S03]  /*21100*/  MOV R96, R197 ;  /* 0x000000c500607202 */ /* 0x000fc60000000f00 */
[----:B------:R-:W2:Y:S01]  /*21110*/  LDL.LU R201, [R1+0x1754] ;  /* 0x0017540001c97983 */ /* 0x000ea20000300800 */
[----:B------:R-:W-:-:S03]  /*21120*/  IMAD.MOV.U32 R97, RZ, RZ, R198 ;  /* 0x000000ffff617224 */ /* 0x000fc600078e00c6 */
[----:B------:R-:W2:Y:S01]  /*21130*/  LDL.LU R202, [R1+0x1750] ;  /* 0x0017500001ca7983 */ /* 0x000ea20000300800 */
[----:B------:R-:W-:-:S03]  /*21140*/  IMAD.MOV.U32 R98, RZ, RZ, R199 ;  /* 0x000000ffff627224 */ /* 0x000fc600078e00c7 */
[----:B------:R-:W2:Y:S01]  /*21150*/  LDL.LU R203, [R1+0x174c] ;  /* 0x00174c0001cb7983 */ /* 0x000ea20000300800 */
[----:B------:R-:W-:-:S03]  /*21160*/  IMAD.MOV.U32 R99, RZ, RZ, R252 ;  /* 0x000000ffff637224 */ /* 0x000fc600078e00fc */
[----:B------:R-:W2:Y:S04]  /*21170*/  LDL.LU R196, [R1+0x1748] ;  /* 0x0017480001c47983 */ /* 0x000ea80000300800 */
[----:B------:R-:W2:Y:S04]  /*21180*/  LDL.LU R197, [R1+0x1744] ;  /* 0x0017440001c57983 */ /* 0x000ea80000300800 */
[----:B------:R-:W2:Y:S04]  /*21190*/  LDL.LU R198, [R1+0x1740] ;  /* 0x0017400001c67983 */ /* 0x000ea80000300800 */
[----:B------:R-:W2:Y:S04]  /*211a0*/  LDL.LU R199, [R1+0x173c] ;  /* 0x00173c0001c77983 */ /* 0x000ea80000300800 */
[----:B------:R-:W2:Y:S01]  /*211b0*/  LDL.LU R252, [R1+0x1738] ;  /* 0x0017380001fc7983 */ /* 0x000ea20000300800 */
[----:B------:R-:W-:Y:S01]  /*211c0*/  HMMA.1688.F32.TF32 R172, R40, R18, R188 ;  /* 0x0000001228ac723c */ /* 0x000fe200000810bc */
[----:B------:R-:W-:-:S02]  /*211d0*/  IMAD.MOV.U32 R102, RZ, RZ, R29 ;  /* 0x000000ffff667224 */ /* 0x000fc400078e001d */
[----:B------:R-:W-:Y:S01]  /*211e0*/  IMAD.MOV.U32 R103, RZ, RZ, R28 ;  /* 0x000000ffff677224 */ /* 0x000fe200078e001c */
[----:B------:R-:W-:Y:S01]  /*211f0*/  LDS R29, [R3+0x10000] ;  /* 0x01000000031d7984 */ /* 0x000fe20000000800 */
[----:B------:R-:W-:Y:S02]  /*21200*/  IMAD.MOV.U32 R250, RZ, RZ, R13 ;  /* 0x000000fffffa7224 */ /* 0x000fe400078e000d */
[----:B------:R-:W-:Y:S01]  /*21210*/  IMAD.MOV.U32 R251, RZ, RZ, R12 ;  /* 0x000000fffffb7224 */ /* 0x000fe200078e000c */
[----:B------:R-:W-:Y:S01]  /*21220*/  HMMA.1688.F32.TF32 R44, R40, R14, R192 ;  /* 0x0000000e282c723c */ /* 0x000fe200000810c0 */
[----:B------:R-:W-:Y:S01]  /*21230*/  LDS R28, [R0+0x10000] ;  /* 0x01000000001c7984 */ /* 0x000fe20000000800 */
[----:B------:R-:W-:Y:S01]  /*21240*/  MOV R248, R17 ;  /* 0x0000001100f87202 */ /* 0x000fe20000000f00 */
[----:B------:R-:W-:-:S05]  /*21250*/  IMAD.MOV.U32 R249, RZ, RZ, R16 ;  /* 0x000000fffff97224 */ /* 0x000fca00078e0010 */
[----:B------:R-:W-:Y:S01]  /*21260*/  HMMA.1688.F32.TF32 R220, R36, R18, R220 ;  /* 0x0000001224dc723c */ /* 0x000fe200000810dc */
[----:B------:R-:W-:Y:S01]  /*21270*/  MOV R123, R60 ;  /* 0x0000003c007b7202 */ /* 0x000fe20000000f00 */
[----:B------:R-:W-:Y:S01]  /*21280*/  IMAD.MOV.U32 R122, RZ, RZ, R61 ;  /* 0x000000ffff7a7224 */ /* 0x000fe200078e003d */
[----:B------:R-:W-:Y:S01]  /*21290*/  LDS R60, [R0+0x10080] ;  /* 0x01008000003c7984 */ /* 0x000fe20000000800 */
[----:B------:R-:W-:Y:S02]  /*212a0*/  IMAD.MOV.U32 R121, RZ, RZ, R62 ;  /* 0x000000ffff797224 */ /* 0x000fe400078e003e */
[----:B------:R-:W-:Y:S01]  /*212b0*/  IMAD.MOV.U32 R120, RZ, RZ, R63 ;  /* 0x000000ffff787224 */ /* 0x000fe200078e003f */
[----:B------:R-:W-:Y:S01]  /*212c0*/  LDS R62, [R0+0x11080] ;  /* 0x01108000003e7984 */ /* 0x000fe20000000800 */
[----:B------:R-:W-:Y:S03]  /*212d0*/  HMMA.1688.F32.TF32 R164, R40, R22, R184 ;  /* 0x0000001628a4723c */ /* 0x000fe600000810b8 */
[----:B------:R-:W-:Y:S01]  /*212e0*/  LDS R61, [R3+0x10080] ;  /* 0x01008000033d7984 */ /* 0x000fe20000000800 */
[----:B------:R-:W-:-:S03]  /*212f0*/  IMAD.MOV.U32 R246, RZ, RZ, R5 ;  /* 0x000000fffff67224 */ /* 0x000fc600078e0005 */
[----:B------:R-:W-:Y:S01]  /*21300*/  LDS R63, [R3+0x11080] ;  /* 0x01108000033f7984 */ /* 0x000fe20000000800 */
[----:B------:R-:W-:Y:S01]  /*21310*/  IMAD.MOV.U32 R247, RZ, RZ, R4 ;  /* 0x000000fffff77224 */ /* 0x000fe200078e0004 */
[----:B------:R-:W-:Y:S01]  /*21320*/  MOV R104, R25 ;  /* 0x0000001900687202 */ /* 0x000fe20000000f00 */
[----:B------:R-:W-:Y:S02]  /*21330*/  IMAD.MOV.U32 R105, RZ, RZ, R24 ;  /* 0x000000ffff697224 */ /* 0x000fe400078e0018 */
[----:B------:R-:W-:Y:S02]  /*21340*/  IMAD.MOV.U32 R106, RZ, RZ, R21 ;  /* 0x000000ffff6a7224 */ /* 0x000fe400078e0015 */
[----:B------:R-:W-:Y:S01]  /*21350*/  IMAD.MOV.U32 R107, RZ, RZ, R20 ;  /* 0x000000ffff6b7224 */ /* 0x000fe200078e0014 */
[----:B------:R-:W-:Y:S01]  /*21360*/  MOV R244, R9 ;  /* 0x0000000900f47202 */ /* 0x000fe20000000f00 */
[----:B------:R-:W-:Y:S01]  /*21370*/  IMAD.MOV.U32 R245, RZ, RZ, R8 ;  /* 0x000000fffff57224 */ /* 0x000fe200078e0008 */
[----:B------:R-:W-:Y:S01]  /*21380*/  HMMA.1688.F32.TF32 R216, R36, R22, R216 ;  /* 0x0000001624d8723c */ /* 0x000fe200000810d8 */
[----:B------:R-:W-:Y:S01]  /*21390*/  MOV R84, R231 ;  /* 0x000000e700547202 */ /* 0x000fe20000000f00 */
[----:B------:R-:W-:-:S02]  /*213a0*/  IMAD.MOV.U32 R85, RZ, RZ, R230 ;  /* 0x000000ffff557224 */ /* 0x000fc400078e00e6 */
[----:B------:R-:W-:Y:S02]  /*213b0*/  IMAD.MOV.U32 R86, RZ, RZ, R229 ;  /* 0x000000ffff567224 */ /* 0x000fe400078e00e5 */
[----:B------:R-:W-:Y:S01]  /*213c0*/  IMAD.MOV.U32 R87, RZ, RZ, R228 ;  /* 0x000000ffff577224 */ /* 0x000fe200078e00e4 */
[----:B------:R-:W-:Y:S01]  /*213d0*/  MOV R100, R33 ;  /* 0x0000002100647202 */ /* 0x000fe20000000f00 */
[----:B------:R-:W-:Y:S01]  /*213e0*/  IMAD.MOV.U32 R101, RZ, RZ, R32 ;  /* 0x000000ffff657224 */ /* 0x000fe200078e0020 */
[C---:B---3--:R-:W-:Y:S01]  /*213f0*/  HMMA.1688.F32.TF32 R208, R36.reuse, R30, R208 ;  /* 0x0000001e24d0723c */ /* 0x048fe200000810d0 */
[----:B------:R-:W-:Y:S04]  /*21400*/  LDS R30, [R0+0x11000] ;  /* 0x01100000001e7984 */ /* 0x000fe80000000800 */
[----:B------:R-:W-:Y:S03]  /*21410*/  LDS R31, [R3+0x11000] ;  /* 0x01100000031f7984 */ /* 0x000fe60000000800 */
[C---:B----4-:R-:W-:Y:S08]  /*21420*/  HMMA.1688.F32.TF32 R188, R36.reuse, R34, R204 ;  /* 0x0000002224bc723c */ /* 0x050ff000000810cc */
[C---:B------:R-:W-:Y:S01]  /*21430*/  HMMA.1688.F32.TF32 R204, R36.reuse, R14, R224 ;  /* 0x0000000e24cc723c */ /* 0x040fe200000810e0 */
[----:B--2---:R-:W1:Y:S04]  /*21440*/  LDSM.16.M88.4 R12, [R252+0x20100] ;  /* 0x02010000fc0c783b */ /* 0x004e680000000200 */
[----:B------:R-:W2:Y:S03]  /*21450*/  LDSM.16.M88.4 R16, [R252+0x22100] ;  /* 0x02210000fc10783b */ /* 0x000ea60000000200 */
[C---:B------:R-:W-:Y:S01]  /*21460*/  HMMA.1688.F32.TF32 R184, R36.reuse, R6, R200 ;  /* 0x0000000624b8723c */ /* 0x040fe200000810c8 */
[----:B------:R-:W3:Y:S04]  /*21470*/  LDSM.16.M88.4 R4, [R252+0x2a100] ;  /* 0x02a10000fc04783b */ /* 0x000ee80000000200 */
[----:B------:R-:W4:Y:S03]  /*21480*/  LDSM.16.M88.4 R224, [R252+0x2c100] ;  /* 0x02c10000fce0783b */ /* 0x000f260000000200 */
[C---:B------:R-:W-:Y:S01]  /*21490*/  HMMA.1688.F32.TF32 R180, R36.reuse, R10, R196 ;  /* 0x0000000a24b4723c */ /* 0x040fe200000810c4 */
[----:B------:R-:W-:Y:S04]  /*214a0*/  LDSM.16.M88.4 R20, [R252+0x26100] ;  /* 0x02610000fc14783b */ /* 0x000fe80000000200 */
[----:B------:R-:W-:Y:S03]  /*214b0*/  LDSM.16.M88.4 R8, [R252+0x28100] ;  /* 0x02810000fc08783b */ /* 0x000fe60000000200 */
[----:B------:R-:W-:Y:S01]  /*214c0*/  HMMA.1688.F32.TF32 R212, R36, R26, R212 ;  /* 0x0000001a24d4723c */ /* 0x000fe200000810d4 */
[----:B------:R-:W3:Y:S04]  /*214d0*/  LDSM.16.M88.4 R24, [R252+0x24100] ;  /* 0x02410000fc18783b */ /* 0x000ee80000000200 */
[----:B------:R-:W3:Y:S03]  /*214e0*/  LDSM.16.M88.4 R228, [R252+0x2e100] ;  /* 0x02e10000fce4783b */ /* 0x000ee60000000200 */
[C---:B-1----:R-:W-:Y:S08]  /*214f0*/  HMMA.1688.F32.TF32 R40, R28.reuse, R12, R104 ;  /* 0x0000000c1c28723c */ /* 0x042ff00000081068 */
[-C--:B--2---:R-:W-:Y:S01]  /*21500*/  HMMA.1688.F32.TF32 R248, R28, R16.reuse, R248 ;  /* 0x000000101cf8723c */ /* 0x084fe200000810f8 */
[----:B------:R-:W-:Y:S07]  /*21510*/  STL [R1+0x1490], R252 ;  /* 0x001490fc01007387 */ /* 0x000fee0000100800 */
[----:B------:R-:W-:Y:S07]  /*21520*/  HMMA.1688.F32.TF32 R36, R60, R16, R76 ;  /* 0x000000103c24723c */ /* 0x000fee000008104c */
[----:B------:R-:W-:Y:S04]  /*21530*/  STL.64 [R1], R40 ;  /* 0x0000002801007387 */ /* 0x000fe80000100a00 */
[----:B------:R-:W-:Y:S04]  /*21540*/  STL [R1+0x8], R42 ;  /* 0x0000082a01007387 */ /* 0x000fe80000100800 */
[----:B------:R-:W-:Y:S04]  /*21550*/  STL.64 [R1+0x1660], R250 ;  /* 0x001660fa01007387 */ /* 0x000fe80000100a00 */
[----:B------:R1:W-:Y:S01]  /*21560*/  STL.64 [R1+0x1658], R248 ;  /* 0x001658f801007387 */ /* 0x0003e20000100a00 */
[C---:B---3--:R-:W-:Y:S03]  /*21570*/  HMMA.1688.F32.TF32 R168, R28.reuse, R4, R92 ;  /* 0x000000041ca8723c */ /* 0x048fe6000008105c */
[----:B------:R-:W2:Y:S04]  /*21580*/  LDL.LU R76, [R1+0x230] ;  /* 0x00023000014c7983 */ /* 0x000ea80000300800 */
[----:B------:R-:W2:Y:S04]  /*21590*/  LDL.LU R77, [R1+0x234] ;  /* 0x00023400014d7983 */ /* 0x000ea80000300800 */
[----:B------:R-:W2:Y:S01]  /*215a0*/  LDL.LU R78, [R1+0x238] ;  /* 0x00023800014e7983 */ /* 0x000ea20000300800 */
[----:B----4-:R-:W-:Y:S03]  /*215b0*/  HMMA.1688.F32.TF32 R196, R28, R224, R88 ;  /* 0x000000e01cc4723c */ /* 0x010fe60000081058 */
[----:B------:R-:W2:Y:S04]  /*215c0*/  LDL.LU R79, [R1+0x23c] ;  /* 0x00023c00014f7983 */ /* 0x000ea80000300800 */
[----:B------:R-:W3:Y:S01]  /*215d0*/  LDL.LU R92, [R1+0x70] ;  /* 0x00007000015c7983 */ /* 0x000ee20000300800 */
[----:B------:R-:W-:-:S03]  /*215e0*/  MOV R91, R56 ;  /* 0x00000038005b7202 */ /* 0x000fc60000000f00 */
[----:B------:R-:W3:Y:S01]  /*215f0*/  LDL.LU R93, [R1+0x74] ;  /* 0x00007400015d7983 */ /* 0x000ee20000300800 */
[----:B------:R-:W-:-:S03]  /*21600*/  IMAD.MOV.U32 R90, RZ, RZ, R57 ;  /* 0x000000ffff5a7224 */ /* 0x000fc600078e0039 */
[----:B------:R-:W3:Y:S01]  /*21610*/  LDL.LU R94, [R1+0x78] ;  /* 0x00007800015e7983 */ /* 0x000ee20000300800 */
[----:B------:R-:W-:Y:S01]  /*21620*/  HMMA.1688.F32.TF32 R244, R28, R24, R244 ;  /* 0x000000181cf4723c */ /* 0x000fe200000810f4 */
[----:B------:R-:W-:Y:S02]  /*21630*/  IMAD.MOV.U32 R89, RZ, RZ, R58 ;  /* 0x000000ffff597224 */ /* 0x000fe400078e003a */
[----:B------:R-:W3:Y:S01]  /*21640*/  LDL.LU R95, [R1+0x7c] ;  /* 0x00007c00015f7983 */ /* 0x000ee20000300800 */
[----:B------:R-:W-:-:S03]  /*21650*/  IMAD.MOV.U32 R88, RZ, RZ, R59 ;  /* 0x000000ffff587224 */ /* 0x000fc600078e003b */
[----:B------:R-:W4:Y:S01]  /*21660*/  LDL.LU R56, [R1+0x80] ;  /* 0x0000800001387983 */ /* 0x000f220000300800 */
[C---:B------:R-:W-:Y:S03]  /*21670*/  HMMA.1688.F32.TF32 R156, R28.reuse, R20, R100 ;  /* 0x000000141c9c723c */ /* 0x040fe60000081064 */
[----:B------:R-:W4:Y:S04]  /*21680*/  LDL.LU R57, [R1+0x84] ;  /* 0x0000840001397983 */ /* 0x000f280000300800 */
[----:B------:R-:W4:Y:S01]  /*21690*/  LDL.LU R58, [R1+0x88] ;  /* 0x00008800013a7983 */ /* 0x000f220000300800 */
[C---:B------:R-:W-:Y:S03]  /*216a0*/  HMMA.1688.F32.TF32 R192, R28.reuse, R8, R96 ;  /* 0x000000081cc0723c */ /* 0x040fe60000081060 */
[----:B------:R-:W4:Y:S05]  /*216b0*/  LDL.LU R59, [R1+0x8c] ;  /* 0x00008c00013b7983 */ /* 0x000f2a0000300800 */
[----:B------:R-:W-:Y:S07]  /*216c0*/  HMMA.1688.F32.TF32 R28, R28, R228, R84 ;  /* 0x000000e41c1c723c */ /* 0x000fee0000081054 */
[----:B------:R-:W-:Y:S01]  /*216d0*/  MOV R87, R52 ;  /* 0x0000003400577202 */ /* 0x000fe20000000f00 */
[----:B------:R-:W-:Y:S01]  /*216e0*/  IMAD.MOV.U32 R86, RZ, RZ, R53 ;  /* 0x000000ffff567224 */ /* 0x000fe200078e0035 */
[----:B------:R-:W2:Y:S01]  /*216f0*/  LDL.LU R52, [R1+0x90] ;  /* 0x0000900001347983 */ /* 0x000ea20000300800 */
[----:B------:R-:W-:-:S02]  /*21700*/  IMAD.MOV.U32 R85, RZ, RZ, R54 ;  /* 0x000000ffff557224 */ /* 0x000fc400078e0036 */
[----:B------:R-:W-:Y:S01]  /*21710*/  IMAD.MOV.U32 R84, RZ, RZ, R55 ;  /* 0x000000ffff547224 */ /* 0x000fe200078e0037 */
        /* <DEDUP_REMOVED lines=11> */
[----:B------:R-:W-:-:S03]  /*217d0*/  MOV R111, R72 ;  /* 0x00000048006f7202 */ /* 0x000fc60000000f00 */
[----:B------:R-:W3:Y:S01]  /*217e0*/  LDL.LU R124, [R1+0xa0] ;  /* 0x0000a000017c7983 */ /* 0x000ee20000300800 */
        /* <DEDUP_REMOVED lines=22> */
[----:B------:R-:W-:Y:S03]  /*21950*/  HMMA.1688.F32.TF32 R32, R60, R12, R80 ;  /* 0x0000000c3c20723c */ /* 0x000fe60000081050 */
        /* <DEDUP_REMOVED lines=16> */
[----:B-1----:R-:W-:-:S03]  /*21a60*/  IMAD.MOV.U32 R248, RZ, RZ, R232 ;  /* 0x000000fffff87224 */ /* 0x002fc600078e00e8 */
[----:B------:R-:W3:Y:S01]  /*21a70*/  LDL.LU R112, [R1+0x10] ;  /* 0x0000100001707983 */ /* 0x000ee20000300800 */
[----:B------:R-:W-:-:S03]  /*21a80*/  IMAD.MOV.U32 R249, RZ, RZ, R242 ;  /* 0x000000fffff97224 */ /* 0x000fc600078e00f2 */
[----:B------:R-:W3:Y:S01]  /*21a90*/  LDL.LU R113, [R1+0x14] ;  /* 0x0000140001717983 */ /* 0x000ee20000300800 */
[----:B------:R-:W-:-:S03]  /*21aa0*/  IMAD.MOV.U32 R250, RZ, RZ, R241 ;  /* 0x000000fffffa7224 */ /* 0x000fc600078e00f1 */
[----:B------:R-:W3:Y:S01]  /*21ab0*/  LDL.LU R114, [R1+0x18] ;  /* 0x0000180001727983 */ /* 0x000ee20000300800 */
[----:B------:R-:W-:-:S03]  /*21ac0*/  MOV R252, R43 ;  /* 0x0000002b00fc7202 */ /* 0x000fc60000000f00 */
[----:B------:R-:W3:Y:S01]  /*21ad0*/  LDL.LU R115, [R1+0x1c] ;  /* 0x00001c0001737983 */ /* 0x000ee20000300800 */
[----:B------:R-:W-:-:S03]  /*21ae0*/  MOV R251, R240 ;  /* 0x000000f000fb7202 */ /* 0x000fc60000000f00 */
[----:B------:R-:W3:Y:S04]  /*21af0*/  LDL.LU R232, [R1+0x1734] ;  /* 0x0017340001e87983 */ /* 0x000ee80000300800 */
[----:B------:R-:W4:Y:S04]  /*21b00*/  LDL.LU R242, [R1+0x1730] ;  /* 0x0017300001f27983 */ /* 0x000f280000300800 */
[----:B------:R-:W4:Y:S04]  /*21b10*/  LDL.LU R241, [R1+0x172c] ;  /* 0x00172c0001f17983 */ /* 0x000f280000300800 */
[----:B------:R-:W4:Y:S01]  /*21b20*/  LDL.LU R240, [R1+0x1728] ;  /* 0x0017280001f07983 */ /* 0x000f220000300800 */
[----:B--2---:R-:W-:Y:S07]  /*21b30*/  HMMA.1688.F32.TF32 R40, R60, R24, R132 ;  /* 0x000000183c28723c */ /* 0x004fee0000081084 */
[----:B------:R-:W-:-:S02]  /*21b40*/  IMAD.MOV.U32 R132, RZ, RZ, R238 ;  /* 0x000000ffff847224 */ /* 0x000fc400078e00ee */
[----:B------:R-:W2:Y:S01]  /*21b50*/  LDL.LU R238, [R1+0x1724] ;  /* 0x0017240001ee7983 */ /* 0x000ea20000300800 */
[----:B------:R-:W-:Y:S01]  /*21b60*/  IMAD.MOV.U32 R133, RZ, RZ, R237 ;  /* 0x000000ffff857224 */ /* 0x000fe200078e00ed */
[----:B------:R-:W-:Y:S01]  /*21b70*/  MOV R135, R236 ;  /* 0x000000ec00877202 */ /* 0x000fe20000000f00 */
[----:B------:R-:W-:Y:S01]  /*21b80*/  IMAD.MOV.U32 R134, RZ, RZ, R233 ;  /* 0x000000ffff867224 */ /* 0x000fe200078e00e9 */
[----:B------:R-:W2:Y:S04]  /*21b90*/  LDL.LU R237, [R1+0x1720] ;  /* 0x0017200001ed7983 */ /* 0x000ea80000300800 */
[----:B------:R-:W2:Y:S04]  /*21ba0*/  LDL.LU R233, [R1+0x171c] ;  /* 0x00171c0001e97983 */ /* 0x000ea80000300800 */
[----:B------:R-:W2:Y:S01]  /*21bb0*/  LDL.LU R236, [R1+0x1718] ;  /* 0x0017180001ec7983 */ /* 0x000ea20000300800 */
[----:B------:R-:W-:-:S02]  /*21bc0*/  IMAD.MOV.U32 R160, RZ, RZ, R239 ;  /* 0x000000ffffa07224 */ /* 0x000fc400078e00ef */
[----:B------:R-:W-:Y:S02]  /*21bd0*/  IMAD.MOV.U32 R161, RZ, RZ, R234 ;  /* 0x000000ffffa17224 */ /* 0x000fe400078e00ea */
[----:B------:R-:W-:Y:S01]  /*21be0*/  IMAD.MOV.U32 R162, RZ, RZ, R235 ;  /* 0x000000ffffa27224 */ /* 0x000fe200078e00eb */
[----:B------:R-:W-:Y:S02]  /*21bf0*/  MOV R163, R243 ;  /* 0x000000f300a37202 */ /* 0x000fe40000000f00 */
[----:B---3--:R-:W-:Y:S01]  /*21c00*/  MOV R131, R232 ;  /* 0x000000e800837202 */ /* 0x008fe20000000f00 */
[----:B----4-:R-:W-:Y:S02]  /*21c10*/  IMAD.MOV.U32 R130, RZ, RZ, R242 ;  /* 0x000000ffff827224 */ /* 0x010fe400078e00f2 */
[----:B------:R-:W-:Y:S02]  /*21c20*/  IMAD.MOV.U32 R129, RZ, RZ, R241 ;  /* 0x000000ffff817224 */ /* 0x000fe400078e00f1 */
[----:B------:R-:W-:-:S02]  /*21c30*/  IMAD.MOV.U32 R128, RZ, RZ, R240 ;  /* 0x000000ffff807224 */ /* 0x000fc400078e00f0 */
[----:B------:R-:W3:Y:S04]  /*21c40*/  LDL.LU R240, [R1+0x1714] ;  /* 0x0017140001f07983 */ /* 0x000ee80000300800 */
[----:B------:R-:W3:Y:S04]  /*21c50*/  LDL.LU R241, [R1+0x1710] ;  /* 0x0017100001f17983 */ /* 0x000ee80000300800 */
[----:B------:R-:W3:Y:S04]  /*21c60*/  LDL.LU R242, [R1+0x170c] ;  /* 0x00170c0001f27983 */ /* 0x000ee80000300800 */
[----:B------:R-:W4:Y:S01]  /*21c70*/  LDL.LU R232, [R1+0x1708] ;  /* 0x0017080001e87983 */ /* 0x000f220000300800 */
[----:B--2---:R-:W-:Y:S01]  /*21c80*/  MOV R155, R238 ;  /* 0x000000ee009b7202 */ /* 0x004fe20000000f00 */
[----:B------:R-:W-:-:S02]  /*21c90*/  IMAD.MOV.U32 R154, RZ, RZ, R237 ;  /* 0x000000ffff9a7224 */ /* 0x000fc400078e00ed */
[----:B------:R-:W-:Y:S02]  /*21ca0*/  IMAD.MOV.U32 R152, RZ, RZ, R233 ;  /* 0x000000ffff987224 */ /* 0x000fe400078e00e9 */
[----:B------:R-:W4:Y:S01]  /*21cb0*/  LDL.LU R233, [R1+0x1704] ;  /* 0x0017040001e97983 */ /* 0x000f220000300800 */
[----:B------:R-:W-:-:S03]  /*21cc0*/  IMAD.MOV.U32 R153, RZ, RZ, R236 ;  /* 0x000000ffff997224 */ /* 0x000fc600078e00ec */
        /* <DEDUP_REMOVED lines=10> */
[----:B------:R-:W3:Y:S01]  /*21d70*/  LDL.LU R243, [R1+0x16e8] ;  /* 0x0016e80001f37983 */ /* 0x000ee20000300800 */
[----:B------:R-:W-:Y:S01]  /*21d80*/  MOV R144, R44 ;  /* 0x0000002c00907202 */ /* 0x000fe20000000f00 */
[----:B------:R-:W-:-:S02]  /*21d90*/  IMAD.MOV.U32 R145, RZ, RZ, R45 ;  /* 0x000000ffff917224 */ /* 0x000fc400078e002d */
[----:B------:R-:W-:Y:S02]  /*21da0*/  IMAD.MOV.U32 R146, RZ, RZ, R46 ;  /* 0x000000ffff927224 */ /* 0x000fe400078e002e */
[----:B------:R-:W-:Y:S01]  /*21db0*/  IMAD.MOV.U32 R147, RZ, RZ, R47 ;  /* 0x000000ffff937224 */ /* 0x000fe200078e002f */
[C---:B------:R-:W-:Y:S08]  /*21dc0*/  HMMA.1688.F32.TF32 R52, R60.reuse, R4, R52 ;  /* 0x000000043c34723c */ /* 0x040ff00000081034 */
[C---:B------:R-:W-:Y:S08]  /*21dd0*/  HMMA.1688.F32.TF32 R44, R60.reuse, R20, R48 ;  /* 0x000000143c2c723c */ /* 0x040ff00000081030 */
[C---:B------:R-:W-:Y:S01]  /*21de0*/  HMMA.1688.F32.TF32 R48, R60.reuse, R8, R124 ;  /* 0x000000083c30723c */ /* 0x040fe2000008107c */
[----:B------:R-:W-:Y:S04]  /*21df0*/  LDS R124, [R0+0x10180] ;  /* 0x01018000007c7984 */ /* 0x000fe80000000800 */
[----:B------:R-:W-:Y:S03]  /*21e00*/  LDS R126, [R0+0x11180] ;  /* 0x01118000007e7984 */ /* 0x000fe60000000800 */
[C---:B------:R-:W-:Y:S01]  /*21e10*/  HMMA.1688.F32.TF32 R56, R60.reuse, R224, R56 ;  /* 0x000000e03c38723c */ /* 0x040fe20000081038 */
[----:B------:R-:W-:Y:S04]  /*21e20*/  LDS R125, [R3+0x10180] ;  /* 0x01018000037d7984 */ /* 0x000fe80000000800 */
[----:B------:R-:W1:Y:S03]  /*21e30*/  LDS R127, [R3+0x11180] ;  /* 0x01118000037f7984 */ /* 0x000e660000000800 */
        /* <DEDUP_REMOVED lines=9> */
[-C--:B-1----:R-:W-:Y:S08]  /*21ed0*/  HMMA.1688.F32.TF32 R96, R124, R12.reuse, R96 ;  /* 0x0000000c7c60723c */ /* 0x082ff00000081060 */
[C---:B------:R-:W-:Y:S08]  /*21ee0*/  HMMA.1688.F32.TF32 R64, R92.reuse, R12, R64 ;  /* 0x0000000c5c40723c */ /* 0x040ff00000081040 */
        /* <DEDUP_REMOVED lines=11> */
[C---:B------:R-:W-:Y:S08]  /*21fa0*/  HMMA.1688.F32.TF32 R100, R124.reuse, R16, R100 ;  /* 0x000000107c64723c */ /* 0x040ff00000081064 */
[C---:B------:R-:W-:Y:S08]  /*21fb0*/  HMMA.1688.F32.TF32 R104, R124.reuse, R24, R104 ;  /* 0x000000187c68723c */ /* 0x040ff00000081068 */
[C---:B------:R-:W-:Y:S08]  /*21fc0*/  HMMA.1688.F32.TF32 R108, R124.reuse, R20, R108 ;  /* 0x000000147c6c723c */ /* 0x040ff0000008106c */
[C---:B------:R-:W-:Y:S08]  /*21fd0*/  HMMA.1688.F32.TF32 R112, R124.reuse, R8, R112 ;  /* 0x000000087c70723c */ /* 0x040ff00000081070 */
[----:B--2---:R-:W-:Y:S07]  /*21fe0*/  HMMA.1688.F32.TF32 R116, R124, R4, R236 ;  /* 0x000000047c74723c */ /* 0x004fee00000810ec */
[----:B------:R-:W-:Y:S01]  /*21ff0*/  IMAD.MOV.U32 R236, RZ, RZ, R123 ;  /* 0x000000ffffec7224 */ /* 0x000fe200078e007b */
[----:B------:R-:W-:Y:S01]  /*22000*/  MOV R239, R120 ;  /* 0x0000007800ef7202 */ /* 0x000fe20000000f00 */
[----:B------:R-:W-:-:S02]  /*22010*/  IMAD.MOV.U32 R237, RZ, RZ, R122 ;  /* 0x000000ffffed7224 */ /* 0x000fc400078e007a */
[----:B------:R-:W-:Y:S02]  /*22020*/  IMAD.MOV.U32 R238, RZ, RZ, R121 ;  /* 0x000000ffffee7224 */ /* 0x000fe400078e0079 */
[C---:B----4-:R-:W-:Y:S01]  /*22030*/  HMMA.1688.F32.TF32 R120, R124.reuse, R224, R232 ;  /* 0x000000e07c78723c */ /* 0x050fe200000810e8 */
[----:B------:R-:W2:Y:S04]  /*22040*/  LDL.LU R232, [R1+0x190] ;  /* 0x0001900001e87983 */ /* 0x000ea80000300800 */
[----:B------:R-:W2:Y:S03]  /*22050*/  LDL.LU R233, [R1+0x194] ;  /* 0x0001940001e97983 */ /* 0x000ea60000300800 */
[----:B---3--:R-:W-:Y:S01]  /*22060*/  HMMA.1688.F32.TF32 R124, R124, R228, R240 ;  /* 0x000000e47c7c723c */ /* 0x008fe200000810f0 */
[----:B------:R-:W2:Y:S04]  /*22070*/  LDL.LU R234, [R1+0x198] ;  /* 0x0001980001ea7983 */ /* 0x000ea80000300800 */
[----:B------:R-:W2:Y:S04]  /*22080*/  LDL.LU R235, [R1+0x19c] ;  /* 0x00019c0001eb7983 */ /* 0x000ea80000300800 */
[----:B------:R-:W3:Y:S04]  /*22090*/  LDL.LU R240, [R1+0x1a0] ;  /* 0x0001a00001f07983 */ /* 0x000ee80000300800 */
[----:B------:R-:W3:Y:S04]  /*220a0*/  LDL.LU R241, [R1+0x1a4] ;  /* 0x0001a40001f17983 */ /* 0x000ee80000300800 */
[----:B------:R-:W3:Y:S04]  /*220b0*/  LDL.LU R242, [R1+0x1a8] ;  /* 0x0001a80001f27983 */ /* 0x000ee80000300800 */
[----:B------:R-:W3:Y:S01]  /*220c0*/  LDL.LU R243, [R1+0x1ac] ;  /* 0x0001ac0001f37983 */ /* 0x000ee20000300800 */
[C---:B-1----:R-:W-:Y:S11]  /*220d0*/  HMMA.1688.F32.TF32 R148, R140.reuse, R12, R148 ;  /* 0x0000000c8c94723c */ /* 0x042ff60000081094 */
[----:B------:R-:W-:Y:S11]  /*220e0*/  @!UPT UIADD3 URZ, URZ, URZ, URZ ;  /* 0x0000003f3f3ff290 */ /* 0x000ff6000fffe03f */
[----:B------:R-:W-:Y:S01]  /*220f0*/  @!UPT UIADD3 URZ, URZ, URZ, URZ ;  /* 0x0000003f3f3ff290 */ /* 0x000fe2000fffe03f */
[----:B------:R-:W-:Y:S04]  /*22100*/  STL.64 [R1+0xd0], R148 ;  /* 0x0000d09401007387 */ /* 0x000fe80000100a00 */
[----:B------:R1:W-:Y:S04]  /*22110*/  STL.64 [R1+0xd8], R150 ;  /* 0x0000d89601007387 */ /* 0x0003e80000100a00 */
[----:B-1----:R-:W4:Y:S04]  /*22120*/  LDL.LU.64 R150, [R1+0x16e0] ;  /* 0x0016e00001967983 */ /* 0x002f280000300a00 */
[----:B------:R-:W4:Y:S01]  /*22130*/  LDL.LU.64 R148, [R1+0x16d8] ;  /* 0x0016d80001947983 */ /* 0x000f220000300a00 */
[----:B------:R-:W-:Y:S01]  /*22140*/  HMMA.1688.F32.TF32 R152, R140, R16, R152 ;  /* 0x000000108c98723c */ /* 0x000fe20000081098 */
[----:B------:R-:W-:Y:S01]  /*22150*/  IMAD.MOV.U32 R200, RZ, RZ, R139 ;  /* 0x000000ffffc87224 */ /* 0x000fe200078e008b */
[----:B------:R-:W-:Y:S01]  /*22160*/  MOV R203, R136 ;  /* 0x0000008800cb7202 */ /* 0x000fe20000000f00 */
[----:B------:R-:W-:Y:S01]  /*22170*/  IMAD.MOV.U32 R201, RZ, RZ, R138 ;  /* 0x000000ffffc97224 */ /* 0x000fe200078e008a */
[----:B------:R-:W-:Y:S01]  /*22180*/  LDS R136, [R0+0x10280] ;  /* 0x0102800000887984 */ /* 0x000fe20000000800 */
[----:B------:R-:W-:-:S03]  /*22190*/  IMAD.MOV.U32 R202, RZ, RZ, R137 ;  /* 0x000000ffffca7224 */ /* 0x000fc600078e0089 */
[C---:B------:R-:W-:Y:S01]  /*221a0*/  HMMA.1688.F32.TF32 R128, R140.reuse, R24, R128 ;  /* 0x000000188c80723c */ /* 0x040fe20000081080 */
[----:B------:R-:W-:Y:S04]  /*221b0*/  LDS R138, [R0+0x11280] ;  /* 0x01128000008a7984 */ /* 0x000fe80000000800 */
[----:B------:R-:W-:Y:S04]  /*221c0*/  LDS R137, [R3+0x10280] ;  /* 0x0102800003897984 */ /* 0x000fe80000000800 */
[----:B------:R-:W1:Y:S01]  /*221d0*/  LDS R139, [R3+0x11280] ;  /* 0x01128000038b7984 */ /* 0x000e620000000800 */
[C---:B------:R-:W-:Y:S08]  /*221e0*/  HMMA.1688.F32.TF32 R160, R140.reuse, R20, R160 ;  /* 0x000000148ca0723c */ /* 0x040ff000000810a0 */
[C---:B------:R-:W-:Y:S01]  /*221f0*/  HMMA.1688.F32.TF32 R132, R140.reuse, R8, R132 ;  /* 0x000000088c84723c */ /* 0x040fe20000081084 */
[----:B------:R-:W-:Y:S04]  /*22200*/  STL.64 [R1+0xc0], R152 ;  /* 0x0000c09801007387 */ /* 0x000fe80000100a00 */
[----:B------:R1:W-:Y:S04]  /*22210*/  STL.64 [R1+0xc8], R154 ;  /* 0x0000c89a01007387 */ /* 0x0003e80000100a00 */
[----:B-1----:R-:W4:Y:S04]  /*22220*/  LDL.LU.64 R154, [R1+0x16d0] ;  /* 0x0016d000019a7983 */ /* 0x002f280000300a00 */
[----:B------:R-:W4:Y:S04]  /*22230*/  LDL.LU.64 R152, [R1+0x16c8] ;  /* 0x0016c80001987983 */ /* 0x000f280000300a00 */
        /* <DEDUP_REMOVED lines=12> */
[C---:B---3--:R-:W-:Y:S11]  /*22300*/  HMMA.1688.F32.TF32 R240, R140.reuse, R4, R240 ;  /* 0x000000048cf0723c */ /* 0x048ff600000810f0 */
[----:B------:R-:W-:Y:S11]  /*22310*/  @!UPT UIADD3 URZ, URZ, URZ, URZ ;  /* 0x0000003f3f3ff290 */ /* 0x000ff6000fffe03f */
[----:B------:R-:W-:Y:S01]  /*22320*/  @!UPT UIADD3 URZ, URZ, URZ, URZ ;  /* 0x0000003f3f3ff290 */ /* 0x000fe2000fffe03f */
[----:B------:R-:W-:Y:S04]  /*22330*/  STL.64 [R1+0x80], R240 ;  /* 0x000080f001007387 */ /* 0x000fe80000100a00 */
[----:B------:R2:W-:Y:S02]  /*22340*/  STL.64 [R1+0x88], R242 ;  /* 0x000088f201007387 */ /* 0x0005e40000100a00 */
[C---:B--2---:R-:W-:Y:S08]  /*22350*/  HMMA.1688.F32.TF32 R240, R140.reuse, R224, R232 ;  /* 0x000000e08cf0723c */ /* 0x044ff000000810e8 */
[----:B------:R-:W-:Y:S08]  /*22360*/  HMMA.1688.F32.TF32 R232, R140, R228, R236 ;  /* 0x000000e48ce8723c */ /* 0x000ff000000810ec */
[----:B------:R-:W-:Y:S07]  /*22370*/  HMMA.1688.F32.TF32 R140, R136, R12, R248 ;  /* 0x0000000c888c723c */ /* 0x000fee00000810f8 */
[----:B------:R4:W-:Y:S04]  /*22380*/  STL.64 [R1+0x70], R240 ;  /* 0x000070f001007387 */ /* 0x0009e80000100a00 */
[----:B------:R1:W-:Y:S04]  /*22390*/  STL.64 [R1+0x78], R242 ;  /* 0x000078f201007387 */ /* 0x0003e80000100a00 */
[----:B------:R-:W-:Y:S01]  /*223a0*/  STL.64 [R1+0x60], R232 ;  /* 0x000060e801007387 */ /* 0x000fe20000100a00 */
[----:B----4-:R-:W-:-:S03]  /*223b0*/  IMAD.MOV.U32 R240, RZ, RZ, R148 ;  /* 0x000000fffff07224 */ /* 0x010fc600078e0094 */
[----:B------:R-:W-:Y:S01]  /*223c0*/  STL.64 [R1+0x68], R234 ;  /* 0x000068ea01007387 */ /* 0x000fe20000100a00 */
[----:B------:R-:W-:-:S03]  /*223d0*/  IMAD.MOV.U32 R241, RZ, RZ, R149 ;  /* 0x000000fffff17224 */ /* 0x000fc600078e0095 */
[----:B------:R-:W2:Y:S01]  /*223e0*/  LDL.LU R148, [R1+0x1690] ;  /* 0x0016900001947983 */ /* 0x000ea20000300800 */
[----:B-1----:R-:W-:-:S03]  /*223f0*/  IMAD.MOV.U32 R242, RZ, RZ, R150 ;  /* 0x000000fffff27224 */ /* 0x002fc600078e0096 */
[----:B------:R-:W-:Y:S01]  /*22400*/  STL.64 [R1+0x50], R140 ;  /* 0x0000508c01007387 */ /* 0x000fe20000100a00 */
[----:B------:R-:W-:-:S03]  /*22410*/  MOV R243, R151 ;  /* 0x0000009700f37202 */ /* 0x000fc60000000f00 */
[----:B------:R1:W-:Y:S01]  /*22420*/  STL.64 [R1+0x58], R142 ;  /* 0x0000588e01007387 */ /* 0x0003e20000100a00 */
[----:B------:R-:W-:-:S03]  /*22430*/  IMAD.MOV.U32 R248, RZ, RZ, R144 ;  /* 0x000000fffff87224 */ /* 0x000fc600078e0090 */
[----:B------:R-:W2:Y:S01]  /*22440*/  LDL.LU R149, [R1+0x168c] ;  /* 0x00168c0001957983 */ /* 0x000ea20000300800 */
[----:B------:R-:W-:-:S03]  /*22450*/  IMAD.MOV.U32 R249, RZ, RZ, R145 ;  /* 0x000000fffff97224 */ /* 0x000fc600078e0091 */
[----:B------:R-:W2:Y:S01]  /*22460*/  LDL.LU R150, [R1+0x1688] ;  /* 0x0016880001967983 */ /* 0x000ea20000300800 */
[----:B------:R-:W-:-:S03]  /*22470*/  IMAD.MOV.U32 R250, RZ, RZ, R146 ;  /* 0x000000fffffa7224 */ /* 0x000fc600078e0092 */
[----:B------:R-:W2:Y:S01]  /*22480*/  LDL.LU R151, [R1+0x1684] ;  /* 0x0016840001977983 */ /* 0x000ea20000300800 */
[----:B------:R-:W-:-:S03]  /*22490*/  MOV R251, R147 ;  /* 0x0000009300fb7202 */ /* 0x000fc60000000f00 */
[----:B------:R-:W3:Y:S04]  /*224a0*/  LDL.LU R144, [R1+0x1680] ;  /* 0x0016800001907983 */ /* 0x000ee80000300800 */
[----:B------:R-:W3:Y:S04]  /*224b0*/  LDL.LU R145, [R1+0x167c] ;  /* 0x00167c0001917983 */ /* 0x000ee80000300800 */
[----:B------:R-:W3:Y:S04]  /*224c0*/  LDL.LU R146, [R1+0x1678] ;  /* 0x0016780001927983 */ /* 0x000ee80000300800 */
[----:B------:R-:W3:Y:S01]  /*224d0*/  LDL.LU R147, [R1+0x1674] ;  /* 0x0016740001937983 */ /* 0x000ee20000300800 */
[C---:B------:R-:W-:Y:S08]  /*224e0*/  HMMA.1688.F32.TF32 R176, R136.reuse, R24, R176 ;  /* 0x0000001888b0723c */ /* 0x040ff000000810b0 */
[----:B-1----:R-:W-:Y:S01]  /*224f0*/  HMMA.1688.F32.TF32 R140, R136, R16, R200 ;  /* 0x00000010888c723c */ /* 0x002fe200000810c8 */
[----:B------:R-:W-:Y:S04]  /*22500*/  LDS R200, [R0+0x10380] ;  /* 0x0103800000c87984 */ /* 0x000fe80000000800 */
[----:B------:R-:W-:Y:S04]  /*22510*/  LDS R202, [R0+0x11380] ;  /* 0x0113800000ca7984 */ /* 0x000fe80000000800 */
[----:B------:R-:W-:Y:S04]  /*22520*/  LDS R201, [R3+0x10380] ;  /* 0x0103800003c97984 */ /* 0x000fe80000000800 */
[----:B------:R-:W-:Y:S03]  /*22530*/  LDS R203, [R3+0x11380] ;  /* 0x0113800003cb7984 */ /* 0x000fe60000000800 */
[----:B------:R-:W-:Y:S01]  /*22540*/  IMAD.MOV.U32 R238, RZ, RZ, R179 ;  /* 0x000000ffffee7224 */ /* 0x000fe200078e00b3 */
[----:B------:R-:W-:Y:S01]  /*22550*/  MOV R235, R176 ;  /* 0x000000b000eb7202 */ /* 0x000fe20000000f00 */
[----:B------:R-:W-:-:S02]  /*22560*/  IMAD.MOV.U32 R237, RZ, RZ, R177 ;  /* 0x000000ffffed7224 */ /* 0x000fc400078e00b1 */
[----:B------:R-:W-:-:S03]  /*22570*/  IMAD.MOV.U32 R234, RZ, RZ, R178 ;  /* 0x000000ffffea7224 */ /* 0x000fc600078e00b2 */
[----:B------:R1:W-:Y:S01]  /*22580*/  STL [R1+0x44], R141 ;  /* 0x0000448d01007387 */ /* 0x0003e20000100800 */
[----:B------:R-:W-:-:S03]  /*22590*/  IMAD.MOV.U32 R239, RZ, RZ, R140 ;  /* 0x000000ffffef7224 */ /* 0x000fc600078e008c */
[----:B------:R4:W-:Y:S04]  /*225a0*/  STL.64 [R1+0x48], R142 ;  /* 0x0000488e01007387 */ /* 0x0009e80000100a00 */
[----:B------:R-:W3:Y:S04]  /*225b0*/  LDL.LU R140, [R1+0x180] ;  /* 0x00018000018c7983 */ /* 0x000ee80000300800 */
[----:B-1----:R-:W3:Y:S04]  /*225c0*/  LDL.LU R141, [R1+0x184] ;  /* 0x00018400018d7983 */ /* 0x002ee80000300800 */
[----:B----4-:R-:W4:Y:S04]  /*225d0*/  LDL.LU R142, [R1+0x188] ;  /* 0x00018800018e7983 */ /* 0x010f280000300800 */
[----:B------:R-:W4:Y:S01]  /*225e0*/  LDL.LU R143, [R1+0x18c] ;  /* 0x00018c00018f7983 */ /* 0x000f220000300800 */
[C---:B--2---:R-:W-:Y:S08]  /*225f0*/  HMMA.1688.F32.TF32 R148, R136.reuse, R8, R148 ;  /* 0x000000088894723c */ /* 0x044ff00000081094 */
[----:B---3--:R-:W-:Y:S07]  /*22600*/  HMMA.1688.F32.TF32 R176, R136, R20, R144 ;  /* 0x0000001488b0723c */ /* 0x008fee0000081090 */
[----:B------:R-:W-:-:S02]  /*22610*/  IMAD.MOV.U32 R144, RZ, RZ, R129 ;  /* 0x000000ffff907224 */ /* 0x000fc400078e0081 */
[----:B------:R-:W2:Y:S01]  /*22620*/  LDL.LU R129, [R1+0x1670] ;  /* 0x0016700001817983 */ /* 0x000ea20000300800 */
[----:B------:R-:W-:Y:S01]  /*22630*/  IMAD.MOV.U32 R145, RZ, RZ, R130 ;  /* 0x000000ffff917224 */ /* 0x000fe200078e0082 */
[----:B------:R-:W-:Y:S01]  /*22640*/  MOV R146, R131 ;  /* 0x0000008300927202 */ /* 0x000fe20000000f00 */
[----:B------:R-:W-:-:S04]  /*22650*/  IMAD.MOV.U32 R147, RZ, RZ, R2 ;  /* 0x000000ffff937224 */ /* 0x000fc800078e0002 */
[----:B------:R-:W-:Y:S01]  /*22660*/  MOV R236, R148 ;  /* 0x0000009400ec7202 */ /* 0x000fe20000000f00 */
[----:B------:R-:W-:Y:S02]  /*22670*/  IMAD.MOV.U32 R232, RZ, RZ, R149 ;  /* 0x000000ffffe87224 */ /* 0x000fe400078e0095 */
[----:B------:R-:W-:-:S04]  /*22680*/  IMAD.MOV.U32 R2, RZ, RZ, R150 ;  /* 0x000000ffff027224 */ /* 0x000fc800078e0096 */
[----:B------:R-:W-:Y:S04]  /*22690*/  STL.64 [R1+0x20], R176 ;  /* 0x000020b001007387 */ /* 0x000fe80000100a00 */
[----:B------:R-:W-:Y:S04]  /*226a0*/  STL.64 [R1+0x28], R178 ;  /* 0x000028b201007387 */ /* 0x000fe80000100a00 */
[----:B------:R-:W2:Y:S01]  /*226b0*/  LDL.LU R130, [R1+0x166c] ;  /* 0x00166c0001827983 */ /* 0x000ea20000300800 */
[----:B------:R-:W-:-:S03]  /*226c0*/  IMAD.MOV.U32 R233, RZ, RZ, R151 ;  /* 0x000000ffffe97224 */ /* 0x000fc600078e0097 */
[----:B------:R-:W2:Y:S04]  /*226d0*/  LDL.LU R131, [R1+0x1668] ;  /* 0x0016680001837983 */ /* 0x000ea80000300800 */
[----:B------:R-:W3:Y:S04]  /*226e0*/  LDL.LU R148, [R1+0x160] ;  /* 0x0001600001947983 */ /* 0x000ee80000300800 */
[----:B------:R-:W3:Y:S04]  /*226f0*/  LDL.LU R149, [R1+0x164] ;  /* 0x0001640001957983 */ /* 0x000ee80000300800 */
[----:B------:R-:W3:Y:S04]  /*22700*/  LDL.LU R150, [R1+0x168] ;  /* 0x0001680001967983 */ /* 0x000ee80000300800 */
[----:B------:R-:W3:Y:S04]  /*22710*/  LDL.LU R151, [R1+0x16c] ;  /* 0x00016c0001977983 */ /* 0x000ee80000300800 */
[----:B------:R-:W-:Y:S04]  /*22720*/  LDS R176, [R0+0x10300] ;  /* 0x0103000000b07984 */ /* 0x000fe80000000800 */
[----:B------:R-:W-:Y:S04]  /*22730*/  LDS R178, [R0+0x11300] ;  /* 0x0113000000b27984 */ /* 0x000fe80000000800 */
[----:B------:R-:W-:Y:S04]  /*22740*/  LDS R177, [R3+0x10300] ;  /* 0x0103000003b17984 */ /* 0x000fe80000000800 */
[----:B------:R-:W4:Y:S01]  /*22750*/  LDS R179, [R3+0x11300] ;  /* 0x0113000003b37984 */ /* 0x000f220000000800 */
[----:B------:R-:W-:Y:S08]  /*22760*/  HMMA.1688.F32.TF32 R132, R136, R224, R132 ;  /* 0x000000e08884723c */ /* 0x000ff00000081084 */
[C---:B----4-:R-:W-:Y:S08]  /*22770*/  HMMA.1688.F32.TF32 R140, R176.reuse, R12, R140 ;  /* 0x0000000cb08c723c */ /* 0x050ff0000008108c */
[C---:B------:R-:W-:Y:S08]  /*22780*/  HMMA.1688.F32.TF32 R144, R176.reuse, R16, R144 ;  /* 0x00000010b090723c */ /* 0x040ff00000081090 */
[C---:B------:R-:W-:Y:S08]  /*22790*/  HMMA.1688.F32.TF32 R152, R176.reuse, R20, R152 ;  /* 0x00000014b098723c */ /* 0x040ff00000081098 */
[C---:B------:R-:W-:Y:S08]  /*227a0*/  HMMA.1688.F32.TF32 R164, R176.reuse, R4, R164 ;  /* 0x00000004b0a4723c */ /* 0x040ff000000810a4 */
[----:B------:R-:W-:Y:S08]  /*227b0*/  HMMA.1688.F32.TF32 R172, R176, R224, R172 ;  /* 0x000000e0b0ac723c */ /* 0x000ff000000810ac */
[C---:B--2---:R-:W-:Y:S08]  /*227c0*/  HMMA.1688.F32.TF32 R128, R136.reuse, R4, R128 ;  /* 0x000000048880723c */ /* 0x044ff00000081080 */
[----:B------:R-:W-:Y:S08]  /*227d0*/  HMMA.1688.F32.TF32 R136, R136, R228, R160 ;  /* 0x000000e48888723c */ /* 0x000ff000000810a0 */
[C---:B---3--:R-:W-:Y:S08]  /*227e0*/  HMMA.1688.F32.TF32 R148, R176.reuse, R24, R148 ;  /* 0x00000018b094723c */ /* 0x048ff00000081094 */
[C---:B------:R-:W-:Y:S08]  /*227f0*/  HMMA.1688.F32.TF32 R160, R176.reuse, R8, R240 ;  /* 0x00000008b0a0723c */ /* 0x040ff000000810f0 */
[----:B------:R-:W-:Y:S01]  /*22800*/  HMMA.1688.F32.TF32 R176, R176, R228, R248 ;  /* 0x000000e4b0b0723c */ /* 0x000fe200000810f8 */
[----:B------:R-:W2:Y:S04]  /*22810*/  LDL.LU R248, [R1] ;  /* 0x0000000001f87983 */ /* 0x000ea80000300800 */
[----:B------:R-:W2:Y:S04]  /*22820*/  LDL.LU R249, [R1+0x4] ;  /* 0x0000040001f97983 */ /* 0x000ea80000300800 */
[----:B------:R-:W2:Y:S01]  /*22830*/  LDL.LU R250, [R1+0x8] ;  /* 0x0000080001fa7983 */ /* 0x000ea20000300800 */
[C---:B------:R-:W-:Y:S07]  /*22840*/  HMMA.1688.F32.TF32 R184, R200.reuse, R16, R184 ;  /* 0x00000010c8b8723c */ /* 0x040fee00000810b8 */
[----:B------:R-:W-:Y:S01]  /*22850*/  IMAD.MOV.U32 R17, RZ, RZ, R234 ;  /* 0x000000ffff117224 */ /* 0x000fe200078e00ea */
[----:B------:R-:W-:Y:S01]  /*22860*/  HMMA.1688.F32.TF32 R188, R200, R24, R188 ;  /* 0x00000018c8bc723c */ /* 0x000fe200000810bc */
[----:B------:R-:W-:-:S06]  /*22870*/  IMAD.MOV.U32 R16, RZ, RZ, R237 ;  /* 0x000000ffff107224 */ /* 0x000fcc00078e00ed */
[----:B------:R-:W-:Y:S01]  /*22880*/  IMAD.MOV.U32 R25, RZ, RZ, R235 ;  /* 0x000000ffff197224 */ /* 0x000fe200078e00eb */
[----:B------:R-:W-:Y:S01]  /*22890*/  HMMA.1688.F32.TF32 R208, R200, R20, R208 ;  /* 0x00000014c8d0723c */ /* 0x000fe200000810d0 */
[----:B------:R-:W-:-:S06]  /*228a0*/  MOV R24, R233 ;  /* 0x000000e900187202 */ /* 0x000fcc0000000f00 */
[----:B------:R-:W-:Y:S01]  /*228b0*/  IMAD.MOV.U32 R20, RZ, RZ, R232 ;  /* 0x000000ffff147224 */ /* 0x000fe200078e00e8 */
[C---:B------:R-:W-:Y:S07]  /*228c0*/  HMMA.1688.F32.TF32 R180, R200.reuse, R12, R180 ;  /* 0x0000000cc8b4723c */ /* 0x040fee00000810b4 */
[----:B------:R-:W-:Y:S01]  /*228d0*/  IMAD.MOV.U32 R13, RZ, RZ, R239 ;  /* 0x000000ffff0d7224 */ /* 0x000fe200078e00ef */
[----:B------:R-:W-:Y:S01]  /*228e0*/  HMMA.1688.F32.TF32 R232, R200, R8, R212 ;  /* 0x00000008c8e8723c */ /* 0x000fe200000810d4 */
[----:B------:R-:W-:-:S07]  /*228f0*/  MOV R12, R238 ;  /* 0x000000ee000c7202 */ /* 0x000fce0000000f00 */
[C---:B------:R-:W-:Y:S01]  /*22900*/  HMMA.1688.F32.TF32 R240, R200.reuse, R224, R220 ;  /* 0x000000e0c8f0723c */ /* 0x040fe200000810dc */
[----:B------:R-:W-:Y:S01]  /*22910*/  IMAD.MOV.U32 R9, RZ, RZ, R236 ;  /* 0x000000ffff097224 */ /* 0x000fe200078e00ec */
[----:B------:R-:W-:Y:S06]  /*22920*/  LDS R212, [R0+0x12080] ;  /* 0x0120800000d47984 */ /* 0x000fec0000000800 */
[C---:B------:R-:W-:Y:S01]  /*22930*/  HMMA.1688.F32.TF32 R204, R200.reuse, R228, R204 ;  /* 0x000000e4c8cc723c */ /* 0x040fe200000810cc */
[----:B------:R-:W-:Y:S01]  /*22940*/  IMAD.MOV.U32 R251, RZ, RZ, R252 ;  /* 0x000000fffffb7224 */ /* 0x000fe200078e00fc */
[----:B------:R-:W-:Y:S04]  /*22950*/  LDS R214, [R0+0x13080] ;  /* 0x0130800000d67984 */ /* 0x000fe80000000800 */
[----:B------:R-:W-:Y:S02]  /*22960*/  LDS R213, [R3+0x12080] ;  /* 0x0120800003d57984 */ /* 0x000fe40000000800 */
[----:B------:R-:W-:Y:S02]  /*22970*/  HMMA.1688.F32.TF32 R236, R200, R4, R216 ;  /* 0x00000004c8ec723c */ /* 0x000fe400000810d8 */
[----:B------:R-:W-:Y:S04]  /*22980*/  LDS R200, [R0+0x12000] ;  /* 0x0120000000c87984 */ /* 0x000fe80000000800 */
[----:B------:R-:W-:Y:S04]  /*22990*/  LDS R202, [R0+0x13000] ;  /* 0x0130000000ca7984 */ /* 0x000fe80000000800 */
[----:B------:R-:W-:Y:S04]  /*229a0*/  LDS R201, [R3+0x12000] ;  /* 0x0120000003c97984 */ /* 0x000fe80000000800 */
[----:B------:R-:W2:Y:S04]  /*229b0*/  LDS R203, [R3+0x13000] ;  /* 0x0130000003cb7984 */ /* 0x000ea80000000800 */
[----:B------:R-:W1:Y:S04]  /*229c0*/  LDS R215, [R3+0x13080] ;  /* 0x0130800003d77984 */ /* 0x000e680000000800 */
[----:B------:R-:W-:Y:S04]  /*229d0*/  LDS R216, [R0+0x12100] ;  /* 0x0121000000d87984 */ /* 0x000fe80000000800 */
[----:B------:R-:W-:Y:S04]  /*229e0*/  LDS R218, [R0+0x13100] ;  /* 0x0131000000da7984 */ /* 0x000fe80000000800 */
[----:B------:R-:W-:Y:S04]  /*229f0*/  LDS R217, [R3+0x12100] ;  /* 0x0121000003d97984 */ /* 0x000fe80000000800 */
[----:B------:R-:W3:Y:S01]  /*22a00*/  LDS R219, [R3+0x13100] ;  /* 0x0131000003db7984 */ /* 0x000ee20000000800 */
[----:B------:R-:W-:-:S03]  /*22a10*/  IMAD.MOV.U32 R21, RZ, RZ, R2 ;  /* 0x000000ffff157224 */ /* 0x000fc600078e0002 */
[----:B------:R-:W-:Y:S04]  /*22a20*/  LDS R220, [R0+0x12180] ;  /* 0x0121800000dc7984 */ /* 0x000fe80000000800 */
[----:B------:R-:W-:Y:S04]  /*22a30*/  LDS R222, [R0+0x13180] ;  /* 0x0131800000de7984 */ /* 0x000fe80000000800 */
[----:B------:R-:W-:Y:S04]  /*22a40*/  LDS R221, [R3+0x12180] ;  /* 0x0121800003dd7984 */ /* 0x000fe80000000800 */
[----:B------:R-:W4:Y:S01]  /*22a50*/  LDS R223, [R3+0x13180] ;  /* 0x0131800003df7984 */ /* 0x000f220000000800 */
[C---:B--2---:R-:W-:Y:S11]  /*22a60*/  HMMA.1688.F32.TF32 R248, R200.reuse, R14, R248 ;  /* 0x0000000ec8f8723c */ /* 0x044ff600000810f8 */
[----:B------:R-:W-:Y:S11]  /*22a70*/  @!UPT UIADD3 URZ, URZ, URZ, URZ ;  /* 0x0000003f3f3ff290 */ /* 0x000ff6000fffe03f */
[----:B------:R-:W-:Y:S01]  /*22a80*/  @!UPT UIADD3 URZ, URZ, URZ, URZ ;  /* 0x0000003f3f3ff290 */ /* 0x000fe2000fffe03f */
[----:B------:R-:W-:Y:S04]  /*22a90*/  STL.64 [R1+0x2d0], R248 ;  /* 0x0002d0f801007387 */ /* 0x000fe80000100a00 */
[----:B------:R2:W-:Y:S04]  /*22aa0*/  STL.64 [R1+0x2d8], R250 ;  /* 0x0002d8fa01007387 */ /* 0x0005e80000100a00 */
[----:B--2---:R-:W2:Y:S04]  /*22ab0*/  LDL.LU.64 R250, [R1+0x1660] ;  /* 0x0016600001fa7983 */ /* 0x004ea80000300a00 */
[----:B------:R-:W2:Y:S01]  /*22ac0*/  LDL.LU.64 R248, [R1+0x1658] ;  /* 0x0016580001f87983 */ /* 0x000ea20000300a00 */
[C---:B------:R-:W-:Y:S08]  /*22ad0*/  HMMA.1688.F32.TF32 R244, R200.reuse, R26, R244 ;  /* 0x0000001ac8f4723c */ /* 0x040ff000000810f4 */
[C---:B------:R-:W-:Y:S08]  /*22ae0*/  HMMA.1688.F32.TF32 R156, R200.reuse, R22, R156 ;  /* 0x00000016c89c723c */ /* 0x040ff0000008109c */
[C---:B------:R-:W-:Y:S08]  /*22af0*/  HMMA.1688.F32.TF32 R192, R200.reuse, R10, R192 ;  /* 0x0000000ac8c0723c */ /* 0x040ff000000810c0 */
[C---:B------:R-:W-:Y:S08]  /*22b00*/  HMMA.1688.F32.TF32 R168, R200.reuse, R6, R168 ;  /* 0x00000006c8a8723c */ /* 0x040ff000000810a8 */
[----:B------:R-:W-:Y:S11]  /*22b10*/  HMMA.1688.F32.TF32 R28, R200, R230, R28 ;  /* 0x000000e6c81c723c */ /* 0x000ff6000008101c */
[----:B------:R-:W-:Y:S11]  /*22b20*/  @!UPT UIADD3 URZ, URZ, URZ, URZ ;  /* 0x0000003f3f3ff290 */ /* 0x000ff6000fffe03f */
[----:B------:R-:W-:Y:S02]  /*22b30*/  @!UPT UIADD3 URZ, URZ, URZ, URZ ;  /* 0x0000003f3f3ff290 */ /* 0x000fe4000fffe03f */
[----:B------:R-:W-:Y:S01]  /*22b40*/  MOV R252, R30 ;  /* 0x0000001e00fc7202 */ /* 0x000fe20000000f00 */
[----:B------:R-:W-:Y:S01]  /*22b50*/  IMAD.MOV.U32 R2, RZ, RZ, R31 ;  /* 0x000000ffff027224 */ /* 0x000fe200078e001f */
[----:B-1----:R-:W-:Y:S08]  /*22b60*/  HMMA.1688.F32.TF32 R56, R212, R226, R56 ;  /* 0x000000e2d438723c */ /* 0x002ff00000081038 */
[C---:B--2---:R-:W-:Y:S11]  /*22b70*/  HMMA.1688.F32.TF32 R248, R200.reuse, R18, R248 ;  /* 0x00000012c8f8723c */ /* 0x044ff600000810f8 */
[----:B------:R-:W-:Y:S11]  /*22b80*/  @!UPT UIADD3 URZ, URZ, URZ, URZ ;  /* 0x0000003f3f3ff290 */ /* 0x000ff6000fffe03f */
[----:B------:R-:W-:Y:S01]  /*22b90*/  @!UPT UIADD3 URZ, URZ, URZ, URZ ;  /* 0x0000003f3f3ff290 */ /* 0x000fe2000fffe03f */
[----:B------:R-:W-:Y:S04]  /*22ba0*/  STL.64 [R1+0x2c0], R248 ;  /* 0x0002c0f801007387 */ /* 0x000fe80000100a00 */
[----:B------:R-:W-:Y:S04]  /*22bb0*/  STL.64 [R1+0x2c8], R250 ;  /* 0x0002c8fa01007387 */ /* 0x000fe80000100a00 */
[----:B------:R-:W-:Y:S04]  /*22bc0*/  STL.64 [R1+0x2b0], R244 ;  /* 0x0002b0f401007387 */ /* 0x000fe80000100a00 */
[----:B------:R-:W-:Y:S04]  /*22bd0*/  STL.64 [R1+0x2b8], R246 ;  /* 0x0002b8f601007387 */ /* 0x000fe80000100a00 */
[----:B------:R-:W-:Y:S04]  /*22be0*/  STL.64 [R1+0x2a0], R156 ;  /* 0x0002a09c01007387 */ /* 0x000fe80000100a00 */
[----:B------:R1:W-:Y:S02]  /*22bf0*/  STL.64 [R1+0x2a8], R158 ;  /* 0x0002a89e01007387 */ /* 0x0003e40000100a00 */
[----:B-1----:R-:W-:Y:S02]  /*22c00*/  HMMA.1688.F32.TF32 R156, R200, R226, R196 ;  /* 0x000000e2c89c723c */ /* 0x002fe400000810c4 */
[----:B------:R-:W-:Y:S04]  /*22c10*/  STL.64 [R1+0x290], R192 ;  /* 0x000290c001007387 */ /* 0x000fe80000100a00 */
[----:B------:R-:W-:Y:S04]  /*22c20*/  STL.64 [R1+0x298], R194 ;  /* 0x000298c201007387 */ /* 0x000fe80000100a00 */
[----:B------:R-:W-:Y:S04]  /*22c30*/  STL.64 [R1+0x280], R168 ;  /* 0x000280a801007387 */ /* 0x000fe80000100a00 */
[----:B------:R-:W-:Y:S01]  /*22c40*/  STL.64 [R1+0x288], R170 ;  /* 0x000288aa01007387 */ /* 0x000fe20000100a00 */
[C---:B------:R-:W-:Y:S03]  /*22c50*/  HMMA.1688.F32.TF32 R248, R212.reuse, R18, R36 ;  /* 0x00000012d4f8723c */ /* 0x040fe60000081024 */
[----:B------:R-:W-:Y:S04]  /*22c60*/  LDS R168, [R0+0x12280] ;  /* 0x0122800000a87984 */ /* 0x000fe80000000800 */
[----:B------:R-:W-:Y:S04]  /*22c70*/  LDS R170, [R0+0x13280] ;  /* 0x0132800000aa7984 */ /* 0x000fe80000000800 */
[----:B------:R-:W-:Y:S04]  /*22c80*/  STL.64 [R1+0x270], R156 ;  /* 0x0002709c01007387 */ /* 0x000fe80000100a00 */
[----:B------:R-:W-:Y:S04]  /*22c90*/  STL.64 [R1+0x278], R158 ;  /* 0x0002789e01007387 */ /* 0x000fe80000100a00 */
[----:B------:R1:W-:Y:S01]  /*22ca0*/  STL.64 [R1+0x150], R28 ;  /* 0x0001501c01007387 */ /* 0x0003e20000100a00 */
[C---:B------:R-:W-:Y:S03]  /*22cb0*/  HMMA.1688.F32.TF32 R40, R212.reuse, R26, R40 ;  /* 0x0000001ad428723c */ /* 0x040fe60000081028 */
[----:B------:R-:W-:Y:S04]  /*22cc0*/  LDS R169, [R3+0x12280] ;  /* 0x0122800003a97984 */ /* 0x000fe80000000800 */
[----:B------:R-:W-:Y:S01]  /*22cd0*/  LDS R171, [R3+0x13280] ;  /* 0x0132800003ab7984 */ /* 0x000fe20000000800 */
[C---:B-1----:R-:W-:Y:S08]  /*22ce0*/  HMMA.1688.F32.TF32 R28, R212.reuse, R14, R32 ;  /* 0x0000000ed41c723c */ /* 0x042ff00000081020 */
[----:B------:R-:W-:Y:S01]  /*22cf0*/  HMMA.1688.F32.TF32 R36, R212, R230, R60 ;  /* 0x000000e6d424723c */ /* 0x000fe2000008103c */
[----:B------:R-:W-:Y:S04]  /*22d00*/  LDS R60, [R0+0x12200] ;  /* 0x01220000003c7984 */ /* 0x000fe80000000800 */
[----:B------:R-:W-:Y:S03]  /*22d10*/  LDS R62, [R0+0x13200] ;  /* 0x01320000003e7984 */ /* 0x000fe60000000800 */
[C---:B---3--:R-:W-:Y:S01]  /*22d20*/  HMMA.1688.F32.TF32 R32, R216.reuse, R14, R64 ;  /* 0x0000000ed820723c */ /* 0x048fe20000081040 */
[----:B------:R-:W-:Y:S04]  /*22d30*/  LDS R61, [R3+0x12200] ;  /* 0x01220000033d7984 */ /* 0x000fe80000000800 */
[----:B------:R-:W1:Y:S04]  /*22d40*/  LDS R63, [R3+0x13200] ;  /* 0x01320000033f7984 */ /* 0x000e680000000800 */
[----:B------:R-:W-:Y:S04]  /*22d50*/  STL.64 [R1], R28 ;  /* 0x0000001c01007387 */ /* 0x000fe80000100a00 */
[----:B------:R2:W-:Y:S02]  /*22d60*/  STL.64 [R1+0x8], R30 ;  /* 0x0000081e01007387 */ /* 0x0005e40000100a00 */
[----:B--2---:R-:W-:Y:S02]  /*22d70*/  HMMA.1688.F32.TF32 R28, R216, R18, R68 ;  /* 0x00000012d81c723c */ /* 0x004fe40000081044 */
[----:B------:R2:W-:Y:S04]  /*22d80*/  STL [R1+0x1618], R56 ;  /* 0x0016183801007387 */ /* 0x0005e80000100800 */
[----:B------:R-:W-:Y:S04]  /*22d90*/  STL [R1+0x1614], R57 ;  /* 0x0016143901007387 */ /* 0x000fe80000100800 */
[----:B------:R-:W-:Y:S04]  /*22da0*/  STL [R1+0x1610], R58 ;  /* 0x0016103a01007387 */ /* 0x000fe80000100800 */
[----:B------:R-:W-:Y:S04]  /*22db0*/  STL [R1+0x160c], R59 ;  /* 0x00160c3b01007387 */ /* 0x000fe80000100800 */
[----:B------:R3:W-:Y:S04]  /*22dc0*/  STL [R1+0x1624], R36 ;  /* 0x0016242401007387 */ /* 0x0007e80000100800 */
[----:B------:R1:W-:Y:S02]  /*22dd0*/  STL [R1+0x1620], R37 ;  /* 0x0016202501007387 */ /* 0x0003e40000100800 */
[----:B--2---:R-:W-:-:S02]  /*22de0*/  IMAD.MOV.U32 R56, RZ, RZ, R31 ;  /* 0x000000ffff387224 */ /* 0x004fc400078e001f */
[----:B------:R2:W-:Y:S01]  /*22df0*/  STL [R1+0x161c], R38 ;  /* 0x00161c2601007387 */ /* 0x0005e20000100800 */
[----:B---3--:R-:W-:Y:S02]  /*22e00*/  IMAD.MOV.U32 R36, RZ, RZ, R28 ;  /* 0x000000ffff247224 */ /* 0x008fe400078e001c */
[----:B-1----:R-:W-:Y:S01]  /*22e10*/  IMAD.MOV.U32 R37, RZ, RZ, R29 ;  /* 0x000000ffff257224 */ /* 0x002fe200078e001d */
[----:B--2---:R-:W-:Y:S02]  /*22e20*/  MOV R38, R30 ;  /* 0x0000001e00267202 */ /* 0x004fe40000000f00 */
[C---:B------:R-:W-:Y:S01]  /*22e30*/  HMMA.1688.F32.TF32 R28, R216.reuse, R26, R72 ;  /* 0x0000001ad81c723c */ /* 0x040fe20000081048 */
[----:B------:R1:W-:Y:S04]  /*22e40*/  STL [R1+0x1608], R39 ;  /* 0x0016082701007387 */ /* 0x0003e80000100800 */
[----:B------:R-:W-:Y:S04]  /*22e50*/  STL.64 [R1+0x260], R32 ;  /* 0x0002602001007387 */ /* 0x000fe80000100a00 */
[----:B------:R-:W-:Y:S11]  /*22e60*/  STL.64 [R1+0x268], R34 ;  /* 0x0002682201007387 */ /* 0x000ff60000100a00 */
[----:B------:R-:W-:Y:S04]  /*22e70*/  @!UPT UIADD3 URZ, URZ, URZ, URZ ;  /* 0x0000003f3f3ff290 */ /* 0x000fe8000fffe03f */
[----:B------:R-:W-:Y:S01]  /*22e80*/  IMAD.MOV.U32 R57, RZ, RZ, R28 ;  /* 0x000000ffff397224 */ /* 0x000fe200078e001c */
[----:B------:R-:W-:Y:S01]  /*22e90*/  MOV R59, R30 ;  /* 0x0000001e003b7202 */ /* 0x000fe20000000f00 */
[----:B------:R-:W-:Y:S02]  /*22ea0*/  IMAD.MOV.U32 R58, RZ, RZ, R29 ;  /* 0x000000ffff3a7224 */ /* 0x000fe400078e001d */
[----:B-1----:R-:W-:Y:S01]  /*22eb0*/  IMAD.MOV.U32 R39, RZ, RZ, R31 ;  /* 0x000000ffff277224 */ /* 0x002fe200078e001f */
[----:B------:R-:W-:Y:S08]  /*22ec0*/  HMMA.1688.F32.TF32 R68, R216, R230, R92 ;  /* 0x000000e6d844723c */ /* 0x000ff0000008105c */
[C---:B------:R-:W-:Y:S08]  /*22ed0*/  HMMA.1688.F32.TF32 R44, R212.reuse, R22, R44 ;  /* 0x00000016d42c723c */ /* 0x040ff0000008102c */
[C---:B------:R-:W-:Y:S08]  /*22ee0*/  HMMA.1688.F32.TF32 R48, R212.reuse, R10, R48 ;  /* 0x0000000ad430723c */ /* 0x040ff00000081030 */
[----:B------:R-:W-:Y:S01]  /*22ef0*/  HMMA.1688.F32.TF32 R52, R212, R6, R52 ;  /* 0x00000006d434723c */ /* 0x000fe20000081034 */
[----:B------:R-:W-:Y:S01]  /*22f00*/  IMAD.MOV.U32 R196, RZ, RZ, R13 ;  /* 0x000000ffffc47224 */ /* 0x000fe200078e000d */
[----:B------:R-:W-:Y:S01]  /*22f10*/  MOV R194, R17 ;  /* 0x0000001100c27202 */ /* 0x000fe20000000f00 */
[----:B------:R-:W-:Y:S01]  /*22f20*/  IMAD.MOV.U32 R192, RZ, RZ, R25 ;  /* 0x000000ffffc07224 */ /* 0x000fe200078e0019 */
[----:B------:R-:W-:Y:S04]  /*22f30*/  LDS R32, [R0+0x12300] ;  /* 0x0123000000207984 */ /* 0x000fe80000000800 */
        /* <DEDUP_REMOVED lines=10> */
[----:B------:R1:W-:Y:S01]  /*22fe0*/  STL.64 [R1+0x238], R30 ;  /* 0x0002381e01007387 */ /* 0x0003e20000100a00 */
[----:B----4-:R-:W-:Y:S01]  /*22ff0*/  HMMA.1688.F32.TF32 R72, R220, R14, R96 ;  /* 0x0000000edc48723c */ /* 0x010fe20000081060 */
[----:B------:R-:W-:-:S02]  /*23000*/  IMAD.MOV.U32 R193, RZ, RZ, R16 ;  /* 0x000000ffffc17224 */ /* 0x000fc400078e0010 */
[----:B------:R-:W-:Y:S01]  /*23010*/  IMAD.MOV.U32 R195, RZ, RZ, R12 ;  /* 0x000000ffffc37224 */ /* 0x000fe200078e000c */
[----:B------:R-:W-:Y:S04]  /*23020*/  LDS R34, [R0+0x13300] ;  /* 0x0133000000227984 */ /* 0x000fe80000000800 */
[----:B------:R-:W-:Y:S01]  /*23030*/  LDS R33, [R3+0x12300] ;  /* 0x0123000003217984 */ /* 0x000fe20000000800 */
[C---:B-1----:R-:W-:Y:S03]  /*23040*/  HMMA.1688.F32.TF32 R28, R216.reuse, R10, R80 ;  /* 0x0000000ad81c723c */ /* 0x042fe60000081050 */
[----:B------:R-:W1:Y:S11]  /*23050*/  LDS R35, [R3+0x13300] ;  /* 0x0133000003237984 */ /* 0x000e760000000800 */
[----:B------:R-:W-:Y:S10]  /*23060*/  @!UPT UIADD3 URZ, URZ, URZ, URZ ;  /* 0x0000003f3f3ff290 */ /* 0x000ff4000fffe03f */
[----:B------:R-:W-:Y:S01]  /*23070*/  IMAD.MOV.U32 R58, RZ, RZ, R31 ;  /* 0x000000ffff3a7224 */ /* 0x000fe200078e001f */
[----:B------:R-:W-:Y:S01]  /*23080*/  MOV R57, R30 ;  /* 0x0000001e00397202 */ /* 0x000fe20000000f00 */
[----:B------:R-:W-:Y:S02]  /*23090*/  IMAD.MOV.U32 R56, RZ, RZ, R29 ;  /* 0x000000ffff387224 */ /* 0x000fe400078e001d */
[----:B------:R-:W-:Y:S01]  /*230a0*/  IMAD.MOV.U32 R38, RZ, RZ, R28 ;  /* 0x000000ffff267224 */ /* 0x000fe200078e001c */
[----:B------:R-:W-:Y:S04]  /*230b0*/  STL [R1+0x1654], R58 ;  /* 0x0016543a01007387 */ /* 0x000fe80000100800 */
[----:B------:R-:W-:Y:S04]  /*230c0*/  STL [R1+0x1650], R57 ;  /* 0x0016503901007387 */ /* 0x000fe80000100800 */
[----:B------:R-:W-:Y:S04]  /*230d0*/  STL [R1+0x164c], R56 ;  /* 0x00164c3801007387 */ /* 0x000fe80000100800 */
[----:B------:R-:W-:Y:S04]  /*230e0*/  STL [R1+0x1648], R38 ;  /* 0x0016482601007387 */ /* 0x000fe80000100800 */
[----:B------:R-:W2:Y:S04]  /*230f0*/  LDL.LU R244, [R1+0xd0] ;  /* 0x0000d00001f47983 */ /* 0x000ea80000300800 */
[----:B------:R-:W2:Y:S04]  /*23100*/  LDL.LU R245, [R1+0xd4] ;  /* 0x0000d40001f57983 */ /* 0x000ea80000300800 */
[----:B------:R-:W2:Y:S04]  /*23110*/  LDL.LU R246, [R1+0xd8] ;  /* 0x0000d80001f67983 */ /* 0x000ea80000300800 */
[----:B------:R-:W2:Y:S01]  /*23120*/  LDL.LU R247, [R1+0xdc] ;  /* 0x0000dc0001f77983 */ /* 0x000ea20000300800 */
[----:B------:R-:W-:Y:S03]  /*23130*/  HMMA.1688.F32.TF32 R28, R216, R6, R84 ;  /* 0x00000006d81c723c */ /* 0x000fe60000081054 */
[----:B------:R3:W-:Y:S04]  /*23140*/  STL [R1+0x1604], R68 ;  /* 0x0016044401007387 */ /* 0x0007e80000100800 */
[----:B------:R4:W-:Y:S04]  /*23150*/  STL [R1+0x1600], R69 ;  /* 0x0016004501007387 */ /* 0x0009e80000100800 */
[----:B------:R1:W-:Y:S04]  /*23160*/  STL [R1+0x15fc], R70 ;  /* 0x0015fc4601007387 */ /* 0x0003e80000100800 */
[----:B------:R1:W-:Y:S09]  /*23170*/  STL [R1+0x15f8], R71 ;  /* 0x0015f84701007387 */ /* 0x0003f20000100800 */
[----:B------:R-:W-:Y:S01]  /*23180*/  IMAD.MOV.U32 R39, RZ, RZ, R28 ;  /* 0x000000ffff277224 */ /* 0x000fe200078e001c */
[----:B------:R-:W-:Y:S01]  /*23190*/  MOV R37, R30 ;  /* 0x0000001e00257202 */ /* 0x000fe20000000f00 */
[----:B------:R-:W-:-:S02]  /*231a0*/  IMAD.MOV.U32 R59, RZ, RZ, R29 ;  /* 0x000000ffff3b7224 */ /* 0x000fc400078e001d */
[----:B------:R-:W-:Y:S02]  /*231b0*/  IMAD.MOV.U32 R36, RZ, RZ, R31 ;  /* 0x000000ffff247224 */ /* 0x000fe400078e001f */
[----:B------:R-:W-:Y:S08]  /*231c0*/  HMMA.1688.F32.TF32 R28, R216, R226, R88 ;  /* 0x000000e2d81c723c */ /* 0x000ff00000081058 */
[C---:B------:R-:W-:Y:S08]  /*231d0*/  HMMA.1688.F32.TF32 R88, R220.reuse, R10, R112 ;  /* 0x0000000adc58723c */ /* 0x040ff00000081070 */
[C---:B------:R-:W-:Y:S08]  /*231e0*/  HMMA.1688.F32.TF32 R84, R220.reuse, R22, R108 ;  /* 0x00000016dc54723c */ /* 0x040ff0000008106c */
[----:B------:R-:W-:Y:S08]  /*231f0*/  HMMA.1688.F32.TF32 R80, R220, R26, R104 ;  /* 0x0000001adc50723c */ /* 0x000ff00000081068 */
[----:B--2---:R-:W-:Y:S11]  /*23200*/  HMMA.1688.F32.TF32 R64, R60, R14, R244 ;  /* 0x0000000e3c40723c */ /* 0x004ff600000810f4 */
[----:B------:R-:W-:Y:S11]  /*23210*/  @!UPT UIADD3 URZ, URZ, URZ, URZ ;  /* 0x0000003f3f3ff290 */ /* 0x000ff6000fffe03f */
[----:B------:R-:W-:Y:S01]  /*23220*/  @!UPT UIADD3 URZ, URZ, URZ, URZ ;  /* 0x0000003f3f3ff290 */ /* 0x000fe2000fffe03f */
[----:B------:R3:W-:Y:S04]  /*23230*/  STL.64 [R1+0x1f0], R64 ;  /* 0x0001f04001007387 */ /* 0x0007e80000100a00 */
[----:B------:R1:W-:Y:S04]  /*23240*/  STL.64 [R1+0x1f8], R66 ;  /* 0x0001f84201007387 */ /* 0x0003e80000100a00 */
[----:B------:R-:W2:Y:S04]  /*23250*/  LDL.LU R197, [R1+0x44] ;  /* 0x0000440001c57983 */ /* 0x000ea80000300800 */
[----:B------:R-:W2:Y:S04]  /*23260*/  LDL.LU R198, [R1+0x48] ;  /* 0x0000480001c67983 */ /* 0x000ea80000300800 */
[----:B------:R-:W2:Y:S04]  /*23270*/  LDL.LU R199, [R1+0x4c] ;  /* 0x00004c0001c77983 */ /* 0x000ea80000300800 */
[----:B---3--:R-:W3:Y:S04]  /*23280*/  LDL.LU R68, [R1+0xc0] ;  /* 0x0000c00001447983 */ /* 0x008ee80000300800 */
[----:B----4-:R-:W3:Y:S04]  /*23290*/  LDL.LU R69, [R1+0xc4] ;  /* 0x0000c40001457983 */ /* 0x010ee80000300800 */
[----:B-1----:R-:W3:Y:S04]  /*232a0*/  LDL.LU R70, [R1+0xc8] ;  /* 0x0000c80001467983 */ /* 0x002ee80000300800 */
[----:B------:R-:W3:Y:S04]  /*232b0*/  LDL.LU R71, [R1+0xcc] ;  /* 0x0000cc0001477983 */ /* 0x000ee80000300800 */
        /* <DEDUP_REMOVED lines=28> */
[C---:B------:R-:W-:Y:S03]  /*23480*/  HMMA.1688.F32.TF32 R92, R220.reuse, R6, R116 ;  /* 0x00000006dc5c723c */ /* 0x040fe60000081074 */
[----:B------:R-:W2:Y:S04]  /*23490*/  LDL.LU R156, [R1+0x20] ;  /* 0x00002000019c7983 */ /* 0x000ea80000300800 */
[----:B------:R-:W2:Y:S01]  /*234a0*/  LDL.LU R157, [R1+0x24] ;  /* 0x00002400019d7983 */ /* 0x000ea20000300800 */
[C---:B------:R-:W-:Y:S03]  /*234b0*/  HMMA.1688.F32.TF32 R96, R220.reuse, R226, R120 ;  /* 0x000000e2dc60723c */ /* 0x040fe60000081078 */
[----:B------:R-:W2:Y:S04]  /*234c0*/  LDL.LU R158, [R1+0x28] ;  /* 0x00002800019e7983 */ /* 0x000ea80000300800 */
[----:B------:R-:W2:Y:S01]  /*234d0*/  LDL.LU R159, [R1+0x2c] ;  /* 0x00002c00019f7983 */ /* 0x000ea20000300800 */
[C---:B------:R-:W-:Y:S08]  /*234e0*/  HMMA.1688.F32.TF32 R76, R220.reuse, R18, R100 ;  /* 0x00000012dc4c723c */ /* 0x040ff00000081064 */
[----:B------:R-:W-:Y:S08]  /*234f0*/  HMMA.1688.F32.TF32 R100, R220, R230, R124 ;  /* 0x000000e6dc64723c */ /* 0x000ff0000008107c */
[C---:B---3--:R-:W-:Y:S08]  /*23500*/  HMMA.1688.F32.TF32 R116, R60.reuse, R18, R68 ;  /* 0x000000123c74723c */ /* 0x048ff00000081044 */
[C---:B----4-:R-:W-:Y:S11]  /*23510*/  HMMA.1688.F32.TF32 R112, R60.reuse, R26, R112 ;  /* 0x0000001a3c70723c */ /* 0x050ff60000081070 */
[----:B------:R-:W-:Y:S05]  /*23520*/  @!UPT UIADD3 URZ, URZ, URZ, URZ ;  /* 0x0000003f3f3ff290 */ /* 0x000fea000fffe03f */
[----:B------:R-:W-:Y:S01]  /*23530*/  IMAD.MOV.U32 R68, RZ, RZ, R116 ;  /* 0x000000ffff447224 */ /* 0x000fe200078e0074 */
[----:B------:R-:W-:Y:S01]  /*23540*/  MOV R69, R117 ;  /* 0x0000007500457202 */ /* 0x000fe20000000f00 */
[----:B------:R-:W-:Y:S02]  /*23550*/  IMAD.MOV.U32 R70, RZ, RZ, R118 ;  /* 0x000000ffff467224 */ /* 0x000fe400078e0076 */
[----:B------:R-:W-:Y:S02]  /*23560*/  IMAD.MOV.U32 R71, RZ, RZ, R119 ;  /* 0x000000ffff477224 */ /* 0x000fe400078e0077 */
[C---:B--2---:R-:W-:Y:S01]  /*23570*/  HMMA.1688.F32.TF32 R116, R60.reuse, R22, R108 ;  /* 0x000000163c74723c */ /* 0x044fe2000008106c */
[----:B------:R-:W-:Y:S07]  /*23580*/  STL [R1+0x15c8], R112 ;  /* 0x0015c87001007387 */ /* 0x000fee0000100800 */
[C---:B------:R-:W-:Y:S01]  /*23590*/  HMMA.1688.F32.TF32 R120, R60.reuse, R10, R104 ;  /* 0x0000000a3c78723c */ /* 0x040fe20000081068 */
[----:B------:R-:W-:Y:S07]  /*235a0*/  STL [R1+0x15c4], R113 ;  /* 0x0015c47101007387 */ /* 0x000fee0000100800 */
[C---:B------:R-:W-:Y:S01]  /*235b0*/  HMMA.1688.F32.TF32 R124, R60.reuse, R6, R216 ;  /* 0x000000063c7c723c */ /* 0x040fe200000810d8 */
[----:B------:R-:W-:Y:S04]  /*235c0*/  STL [R1+0x15c0], R114 ;  /* 0x0015c07201007387 */ /* 0x000fe80000100800 */
[----:B------:R-:W-:Y:S03]  /*235d0*/  STL [R1+0x15bc], R115 ;  /* 0x0015bc7301007387 */ /* 0x000fe60000100800 */
        /* <DEDUP_REMOVED lines=10> */
[----:B------:R-:W-:Y:S01]  /*23680*/  STL [R1+0x15f4], R124 ;  /* 0x0015f47c01007387 */ /* 0x000fe20000100800 */
[C---:B------:R-:W-:Y:S03]  /*23690*/  HMMA.1688.F32.TF32 R104, R168.reuse, R14, R200 ;  /* 0x0000000ea868723c */ /* 0x040fe600000810c8 */
[----:B------:R-:W-:Y:S04]  /*236a0*/  STL [R1+0x15f0], R125 ;  /* 0x0015f07d01007387 */ /* 0x000fe80000100800 */
[----:B------:R-:W-:Y:S04]  /*236b0*/  STL [R1+0x15ec], R126 ;  /* 0x0015ec7e01007387 */ /* 0x000fe80000100800 */
[----:B------:R-:W-:Y:S04]  /*236c0*/  STL [R1+0x15e8], R127 ;  /* 0x0015e87f01007387 */ /* 0x000fe80000100800 */
[----:B------:R-:W-:Y:S04]  /*236d0*/  STL.64 [R1+0x1d0], R64 ;  /* 0x0001d04001007387 */ /* 0x000fe80000100a00 */
[----:B------:R1:W-:Y:S04]  /*236e0*/  STL.64 [R1+0x1d8], R66 ;  /* 0x0001d84201007387 */ /* 0x0003e80000100a00 */
[----:B------:R-:W-:Y:S04]  /*236f0*/  STL.64 [R1+0x140], R60 ;  /* 0x0001403c01007387 */ /* 0x000fe80000100a00 */
[----:B------:R2:W-:Y:S01]  /*23700*/  STL.64 [R1+0x148], R62 ;  /* 0x0001483e01007387 */ /* 0x0005e20000100a00 */
[C---:B-1----:R-:W-:Y:S08]  /*23710*/  HMMA.1688.F32.TF32 R64, R168.reuse, R18, R196 ;  /* 0x00000012a840723c */ /* 0x042ff000000810c4 */
[----:B--2---:R-:W-:Y:S01]  /*23720*/  HMMA.1688.F32.TF32 R60, R168, R26, R192 ;  /* 0x0000001aa83c723c */ /* 0x004fe200000810c0 */
[----:B------:R-:W-:Y:S04]  /*23730*/  STL.64 [R1+0x110], R104 ;  /* 0x0001106801007387 */ /* 0x000fe80000100a00 */
[----:B------:R1:W-:Y:S10]  /*23740*/  STL.64 [R1+0x118], R106 ;  /* 0x0001186a01007387 */ /* 0x0003f40000100a00 */
[----:B------:R-:W-:Y:S04]  /*23750*/  STL.64 [R1+0x100], R64 ;  /* 0x0001004001007387 */ /* 0x000fe80000100a00 */
[----:B------:R-:W-:Y:S04]  /*23760*/  STL.64 [R1+0x108], R66 ;  /* 0x0001084201007387 */ /* 0x000fe80000100a00 */
[----:B------:R-:W-:Y:S04]  /*23770*/  STL.64 [R1+0xf0], R60 ;  /* 0x0000f03c01007387 */ /* 0x000fe80000100a00 */
[----:B------:R2:W-:Y:S04]  /*23780*/  STL.64 [R1+0xf8], R62 ;  /* 0x0000f83e01007387 */ /* 0x0005e80000100a00 */
[----:B-1----:R-:W3:Y:S01]  /*23790*/  LDL R107, [R1+0xfbc] ;  /* 0x000fbc00016b7983 */ /* 0x002ee20000100800 */
[----:B------:R-:W-:Y:S01]  /*237a0*/  IMAD.MOV.U32 R58, RZ, RZ, R28 ;  /* 0x000000ffff3a7224 */ /* 0x000fe200078e001c */
[----:B------:R-:W-:Y:S01]  /*237b0*/  MOV R56, R30 ;  /* 0x0000001e00387202 */ /* 0x000fe20000000f00 */
[----:B------:R-:W-:Y:S01]  /*237c0*/  IMAD.MOV.U32 R57, RZ, RZ, R29 ;  /* 0x000000ffff397224 */ /* 0x000fe200078e001d */
[----:B------:R-:W-:Y:S01]  /*237d0*/  LDS R28, [R0+0x12380] ;  /* 0x01238000001c7984 */ /* 0x000fe20000000800 */
[----:B--2---:R-:W-:Y:S01]  /*237e0*/  HMMA.1688.F32.TF32 R60, R32, R14, R140 ;  /* 0x0000000e203c723c */ /* 0x004fe2000008108c */
[----:B------:R-:W-:-:S02]  /*237f0*/  IMAD.MOV.U32 R38, RZ, RZ, R31 ;  /* 0x000000ffff267224 */ /* 0x000fc400078e001f */
[----:B------:R-:W-:Y:S04]  /*23800*/  LDS R30, [R0+0x13380] ;  /* 0x01338000001e7984 */ /* 0x000fe80000000800 */
[----:B------:R-:W-:Y:S04]  /*23810*/  LDS R29, [R3+0x12380] ;  /* 0x01238000031d7984 */ /* 0x000fe80000000800 */
[----:B------:R-:W1:Y:S01]  /*23820*/  LDS R31, [R3+0x13380] ;  /* 0x01338000031f7984 */ /* 0x000e620000000800 */
[----:B------:R-:W-:Y:S01]  /*23830*/  IMAD.MOV.U32 R244, RZ, RZ, R9 ;  /* 0x000000fffff47224 */ /* 0x000fe200078e0009 */
[----:B------:R-:W-:Y:S01]  /*23840*/  MOV R246, R21 ;  /* 0x0000001500f67202 */ /* 0x000fe20000000f00 */
[----:B------:R-:W-:-:S02]  /*23850*/  IMAD.MOV.U32 R245, RZ, RZ, R20 ;  /* 0x000000fffff57224 */ /* 0x000fc400078e0014 */
[----:B------:R-:W-:Y:S01]  /*23860*/  IMAD.MOV.U32 R247, RZ, RZ, R24 ;  /* 0x000000fffff77224 */ /* 0x000fe200078e0018 */
[C---:B------:R-:W-:Y:S01]  /*23870*/  HMMA.1688.F32.TF32 R200, R168.reuse, R22, R156 ;  /* 0x00000016a8c8723c */ /* 0x040fe2000008109c */
[----:B------:R-:W-:Y:S04]  /*23880*/  LDS R64, [R0+0x14000] ;  /* 0x0140000000407984 */ /* 0x000fe80000000800 */
[----:B------:R-:W-:Y:S02]  /*23890*/  LDS R66, [R0+0x15000] ;  /* 0x0150000000427984 */ /* 0x000fe40000000800 */
[----:B------:R-:W-:Y:S01]  /*238a0*/  IMAD.MOV.U32 R113, RZ, RZ, R60 ;  /* 0x000000ffff717224 */ /* 0x000fe200078e003c */
[----:B------:R-:W-:Y:S01]  /*238b0*/  MOV R114, R61 ;  /* 0x0000003d00727202 */ /* 0x000fe20000000f00 */
[----:B------:R-:W-:Y:S01]  /*238c0*/  IMAD.MOV.U32 R115, RZ, RZ, R62 ;  /* 0x000000ffff737224 */ /* 0x000fe200078e003e */
[----:B------:R-:W-:Y:S01]  /*238d0*/  HMMA.1688.F32.TF32 R192, R168, R226, R132 ;  /* 0x000000e2a8c0723c */ /* 0x000fe20000081084 */
[----:B------:R-:W-:Y:S01]  /*238e0*/  IMAD.MOV.U32 R123, RZ, RZ, R63 ;  /* 0x000000ffff7b7224 */ /* 0x000fe200078e003f */
[----:B------:R-:W-:Y:S04]  /*238f0*/  LDS R65, [R3+0x14000] ;  /* 0x0140000003417984 */ /* 0x000fe80000000800 */
[----:B------:R-:W-:Y:S02]  /*23900*/  LDS R67, [R3+0x15000] ;  /* 0x0150000003437984 */ /* 0x000fe40000000800 */
        /* <DEDUP_REMOVED lines=14> */
[----:B------:R-:W-:Y:S08]  /*239f0*/  HMMA.1688.F32.TF32 R60, R32, R22, R152 ;  /* 0x00000016203c723c */ /* 0x000ff00000081098 */
[----:B-1----:R-:W-:Y:S11]  /*23a00*/  HMMA.1688.F32.TF32 R12, R28, R14, R180 ;  /* 0x0000000e1c0c723c */ /* 0x002ff600000810b4 */
[----:B------:R-:W-:Y:S05]  /*23a10*/  @!UPT UIADD3 URZ, URZ, URZ, URZ ;  /* 0x0000003f3f3ff290 */ /* 0x000fea000fffe03f */
[----:B------:R-:W-:Y:S01]  /*23a20*/  IMAD.MOV.U32 R124, RZ, RZ, R60 ;  /* 0x000000ffff7c7224 */ /* 0x000fe200078e003c */
[----:B------:R-:W-:Y:S01]  /*23a30*/  MOV R125, R61 ;  /* 0x0000003d007d7202 */ /* 0x000fe20000000f00 */
[----:B------:R-:W-:Y:S02]  /*23a40*/  IMAD.MOV.U32 R126, RZ, RZ, R62 ;  /* 0x000000ffff7e7224 */ /* 0x000fe400078e003e */
[----:B------:R-:W-:Y:S02]  /*23a50*/  IMAD.MOV.U32 R127, RZ, RZ, R63 ;  /* 0x000000ffff7f7224 */ /* 0x000fe400078e003f */
[----:B------:R-:W-:Y:S02]  /*23a60*/  HMMA.1688.F32.TF32 R60, R32, R10, R160 ;  /* 0x0000000a203c723c */ /* 0x000fe400000810a0 */
[----:B------:R-:W-:Y:S01]  /*23a70*/  IMAD.MOV.U32 R155, RZ, RZ, R12 ;  /* 0x000000ffff9b7224 */ /* 0x000fe200078e000c */
[----:B------:R-:W-:Y:S01]  /*23a80*/  MOV R154, R13 ;  /* 0x0000000d009a7202 */ /* 0x000fe20000000f00 */
[----:B------:R-:W-:-:S02]  /*23a90*/  IMAD.MOV.U32 R153, RZ, RZ, R14 ;  /* 0x000000ffff997224 */ /* 0x000fc400078e000e */
[----:B------:R-:W-:Y:S02]  /*23aa0*/  IMAD.MOV.U32 R152, RZ, RZ, R15 ;  /* 0x000000ffff987224 */ /* 0x000fe400078e000f */
[----:B------:R-:W-:Y:S11]  /*23ab0*/  HMMA.1688.F32.TF32 R12, R28, R18, R184 ;  /* 0x000000121c0c723c */ /* 0x000ff600000810b8 */
        /* <DEDUP_REMOVED lines=10> */
[-C--:B------:R-:W-:Y:S08]  /*23b60*/  HMMA.1688.F32.TF32 R196, R168, R10.reuse, R244 ;  /* 0x0000000aa8c4723c */ /* 0x080ff000000810f4 */
[----:B------:R-:W-:Y:S01]  /*23b70*/  HMMA.1688.F32.TF32 R216, R28, R10, R232 ;  /* 0x0000000a1cd8723c */ /* 0x000fe200000810e8 */
[----:B------:R-:W-:Y:S01]  /*23b80*/  IMAD.MOV.U32 R110, RZ, RZ, R252 ;  /* 0x000000ffff6e7224 */ /* 0x000fe200078e00fc */
[----:B------:R-:W-:Y:S01]  /*23b90*/  MOV R111, R2 ;  /* 0x00000002006f7202 */ /* 0x000fe20000000f00 */
[----:B------:R-:W-:Y:S04]  /*23ba0*/  LDS R232, [R0+0x14380] ;  /* 0x0143800000e87984 */ /* 0x000fe80000000800 */
[----:B------:R-:W-:Y:S01]  /*23bb0*/  LDS R234, [R0+0x15380] ;  /* 0x0153800000ea7984 */ /* 0x000fe20000000800 */
[----:B------:R-:W-:Y:S03]  /*23bc0*/  HMMA.1688.F32.TF32 R156, R168, R6, R128 ;  /* 0x00000006a89c723c */ /* 0x000fe60000081080 */
[----:B------:R-:W-:Y:S04]  /*23bd0*/  LDS R233, [R3+0x14380] ;  /* 0x0143800003e97984 */ /* 0x000fe80000000800 */
[----:B------:R-:W-:Y:S01]  /*23be0*/  IMAD.MOV.U32 R131, RZ, RZ, R60 ;  /* 0x000000ffff837224 */ /* 0x000fe200078e003c */
[----:B------:R-:W-:Y:S01]  /*23bf0*/  HMMA.1688.F32.TF32 R212, R28, R22, R208 ;  /* 0x000000161cd4723c */ /* 0x000fe200000810d0 */
[----:B------:R-:W-:Y:S01]  /*23c00*/  MOV R130, R61 ;  /* 0x0000003d00827202 */ /* 0x000fe20000000f00 */
[----:B------:R-:W-:Y:S01]  /*23c10*/  IMAD.MOV.U32 R129, RZ, RZ, R62 ;  /* 0x000000ffff817224 */ /* 0x000fe200078e003e */
[----:B------:R-:W-:Y:S01]  /*23c20*/  LDS R235, [R3+0x15380] ;  /* 0x0153800003eb7984 */ /* 0x000fe20000000800 */
[----:B------:R-:W-:-:S04]  /*23c30*/  IMAD.MOV.U32 R128, RZ, RZ, R63 ;  /* 0x000000ffff807224 */ /* 0x000fc800078e003f */
[----:B------:R-:W-:Y:S08]  /*23c40*/  HMMA.1688.F32.TF32 R60, R32, R226, R172 ;  /* 0x000000e2203c723c */ /* 0x000ff000000810ac */
[----:B------:R-:W-:Y:S08]  /*23c50*/  HMMA.1688.F32.TF32 R244, R28, R26, R188 ;  /* 0x0000001a1cf4723c */ /* 0x000ff000000810bc */
[-C--:B------:R-:W-:Y:S08]  /*23c60*/  HMMA.1688.F32.TF32 R168, R168, R230.reuse, R136 ;  /* 0x000000e6a8a8723c */ /* 0x080ff00000081088 */
[----:B------:R-:W-:Y:S08]  /*23c70*/  HMMA.1688.F32.TF32 R32, R32, R230, R176 ;  /* 0x000000e62020723c */ /* 0x000ff000000810b0 */
[C---:B------:R-:W-:Y:S08]  /*23c80*/  HMMA.1688.F32.TF32 R220, R28.reuse, R6, R236 ;  /* 0x000000061cdc723c */ /* 0x040ff000000810ec */
[C---:B------:R-:W-:Y:S08]  /*23c90*/  HMMA.1688.F32.TF32 R224, R28.reuse, R226, R240 ;  /* 0x000000e21ce0723c */ /* 0x040ff000000810f0 */
[----:B------:R-:W-:Y:S01]  /*23ca0*/  HMMA.1688.F32.TF32 R228, R28, R230, R204 ;  /* 0x000000e61ce4723c */ /* 0x000fe200000810cc */
[----:B---3--:R-:W1:Y:S04]  /*23cb0*/  LDSM.16.M88.4 R8, [R107+0x22100] ;  /* 0x022100006b08783b */ /* 0x008e680000000200 */
[----:B------:R-:W2:Y:S04]  /*23cc0*/  LDSM.16.M88.4 R12, [R107+0x24100] ;  /* 0x024100006b0c783b */ /* 0x000ea80000000200 */
[----:B------:R-:W3:Y:S04]  /*23cd0*/  LDSM.16.M88.4 R16, [R107+0x26100] ;  /* 0x026100006b10783b */ /* 0x000ee80000000200 */
[----:B------:R-:W4:Y:S04]  /*23ce0*/  LDSM.16.M88.4 R20, [R107+0x28100] ;  /* 0x028100006b14783b */ /* 0x000f280000000200 */
[----:B------:R-:W3:Y:S04]  /*23cf0*/  LDSM.16.M88.4 R24, [R107+0x2a100] ;  /* 0x02a100006b18783b */ /* 0x000ee80000000200 */
[----:B------:R-:W4:Y:S01]  /*23d00*/  LDSM.16.M88.4 R28, [R107+0x2c100] ;  /* 0x02c100006b1c783b */ /* 0x000f220000000200 */
[----:B------:R-:W-:Y:S01]  /*23d10*/  IMAD.MOV.U32 R143, RZ, RZ, R32 ;  /* 0x000000ffff8f7224 */ /* 0x000fe200078e0020 */
[----:B------:R-:W-:Y:S01]  /*23d20*/  MOV R142, R33 ;  /* 0x00000021008e7202 */ /* 0x000fe20000000f00 */
[----:B------:R-:W-:Y:S01]  /*23d30*/  IMAD.MOV.U32 R141, RZ, RZ, R34 ;  /* 0x000000ffff8d7224 */ /* 0x000fe200078e0022 */
[----:B------:R-:W-:Y:S01]  /*23d40*/  LDSM.16.M88.4 R4, [R107+0x20100] ;  /* 0x020100006b04783b */ /* 0x000fe20000000200 */
[----:B------:R-:W-:-:S03]  /*23d50*/  IMAD.MOV.U32 R140, RZ, RZ, R35 ;  /* 0x000000ffff8c7224 */ /* 0x000fc600078e0023 */
[----:B------:R1:W4:Y:S04]  /*23d60*/  LDSM.16.M88.4 R32, [R107+0x2e100] ;  /* 0x02e100006b20783b */ /* 0x0003280000000200 */
[----:B-1----:R-:W-:Y:S04]  /*23d70*/  STL [R1+0x15b4], R10 ;  /* 0x0015b40a01007387 */ /* 0x002fe80000100800 */
[----:B------:R-:W-:Y:S04]  /*23d80*/  STL [R1+0x15b0], R11 ;  /* 0x0015b00b01007387 */ /* 0x000fe80000100800 */
[----:B--2---:R-:W-:Y:S04]  /*23d90*/  STL [R1+0x15a8], R14 ;  /* 0x0015a80e01007387 */ /* 0x004fe80000100800 */
[----:B------:R-:W-:Y:S04]  /*23da0*/  STL [R1+0x15a4], R15 ;  /* 0x0015a40f01007387 */ /* 0x000fe80000100800 */
[----:B---3--:R-:W-:Y:S04]  /*23db0*/  STL [R1+0x159c], R18 ;  /* 0x00159c1201007387 */ /* 0x008fe80000100800 */
[----:B------:R-:W-:Y:S04]  /*23dc0*/  STL [R1+0x1598], R19 ;  /* 0x0015981301007387 */ /* 0x000fe80000100800 */
[----:B----4-:R-:W-:Y:S04]  /*23dd0*/  STL [R1+0x15ac], R22 ;  /* 0x0015ac1601007387 */ /* 0x010fe80000100800 */
[----:B------:R-:W-:Y:S04]  /*23de0*/  STL [R1+0x15a0], R23 ;  /* 0x0015a01701007387 */ /* 0x000fe80000100800 */
[----:B------:R-:W-:Y:S04]  /*23df0*/  STL [R1+0x1594], R26 ;  /* 0x0015941a01007387 */ /* 0x000fe80000100800 */
[----:B------:R-:W-:Y:S04]  /*23e00*/  STL [R1+0x1590], R27 ;  /* 0x0015901b01007387 */ /* 0x000fe80000100800 */
[----:B------:R-:W-:Y:S04]  /*23e10*/  STL [R1+0x158c], R30 ;  /* 0x00158c1e01007387 */ /* 0x000fe80000100800 */
[----:B------:R-:W-:Y:S04]  /*23e20*/  STL [R1+0x1588], R31 ;  /* 0x0015881f01007387 */ /* 0x000fe80000100800 */
        /* <DEDUP_REMOVED lines=42> */
[----:B------:R-:W-:Y:S04]  /*240d0*/  STL [R1+0x1584], R34 ;  /* 0x0015842201007387 */ /* 0x000fe80000100800 */
[----:B------:R-:W-:Y:S01]  /*240e0*/  STL [R1+0x1580], R35 ;  /* 0x0015802301007387 */ /* 0x000fe20000100800 */
[C---:B-1----:R-:W-:Y:S08]  /*240f0*/  HMMA.1688.F32.TF32 R40, R60.reuse, R12, R40 ;  /* 0x0000000c3c28723c */ /* 0x042ff00000081028 */
[C---:B------:R-:W-:Y:S08]  /*24100*/  HMMA.1688.F32.TF32 R44, R60.reuse, R16, R44 ;  /* 0x000000103c2c723c */ /* 0x040ff0000008102c */
[-C--:B--2---:R-:W-:Y:S08]  /*24110*/  HMMA.1688.F32.TF32 R104, R60, R4.reuse, R104 ;  /* 0x000000043c68723c */ /* 0x084ff00000081068 */
[C---:B---3--:R-:W-:Y:S08]  /*24120*/  HMMA.1688.F32.TF32 R184, R64.reuse, R4, R184 ;  /* 0x0000000440b8723c */ /* 0x048ff000000810b8 */
[C---:B----4-:R-:W-:Y:S08]  /*24130*/  HMMA.1688.F32.TF32 R180, R64.reuse, R8, R180 ;  /* 0x0000000840b4723c */ /* 0x050ff000000810b4 */
[C---:B------:R-:W-:Y:S08]  /*24140*/  HMMA.1688.F32.TF32 R176, R64.reuse, R12, R176 ;  /* 0x0000000c40b0723c */ /* 0x040ff000000810b0 */
[C---:B------:R-:W-:Y:S08]  /*24150*/  HMMA.1688.F32.TF32 R172, R64.reuse, R16, R172 ;  /* 0x0000001040ac723c */ /* 0x040ff000000810ac */
[C---:B------:R-:W-:Y:S08]  /*24160*/  HMMA.1688.F32.TF32 R164, R64.reuse, R20, R164 ;  /* 0x0000001440a4723c */ /* 0x040ff000000810a4 */
[C---:B------:R-:W-:Y:S08]  /*24170*/  HMMA.1688.F32.TF32 R148, R64.reuse, R24, R148 ;  /* 0x000000184094723c */ /* 0x040ff00000081094 */
[C---:B------:R-:W-:Y:S08]  /*24180*/  HMMA.1688.F32.TF32 R132, R64.reuse, R28, R132 ;  /* 0x0000001c4084723c */ /* 0x040ff00000081084 */
[----:B------:R-:W-:Y:S08]  /*24190*/  HMMA.1688.F32.TF32 R108, R64, R32, R108 ;  /* 0x00000020406c723c */ /* 0x000ff0000008106c */
[----:B------:R-:W-:Y:S01]  /*241a0*/  HMMA.1688.F32.TF32 R64, R60, R8, R248 ;  /* 0x000000083c40723c */ /* 0x000fe200000810f8 */
[----:B------:R-:W-:Y:S04]  /*241b0*/  STL.64 [R1+0xa0], R172 ;  /* 0x0000a0ac01007387 */ /* 0x000fe80000100a00 */
[----:B------:R-:W-:Y:S04]  /*241c0*/  STL [R1+0xa8], R174 ;  /* 0x0000a8ae01007387 */ /* 0x000fe80000100800 */
[----:B------:R1:W-:Y:S06]  /*241d0*/  STL.64 [R1+0x70], R132 ;  /* 0x0000708401007387 */ /* 0x0003ec0000100a00 */
        /* <DEDUP_REMOVED lines=8> */
[----:B-1----:R-:W-:-:S02]  /*24260*/  IMAD.MOV.U32 R132, RZ, RZ, R58 ;  /* 0x000000ffff847224 */ /* 0x002fc400078e003a */
[----:B------:R-:W-:Y:S02]  /*24270*/  IMAD.MOV.U32 R26, RZ, RZ, R134 ;  /* 0x000000ffff1a7224 */ /* 0x000fe400078e0086 */
[----:B------:R-:W-:Y:S01]  /*24280*/  IMAD.MOV.U32 R11, RZ, RZ, R164 ;  /* 0x000000ffff0b7224 */ /* 0x000fe200078e00a4 */
[----:B------:R-:W-:Y:S01]  /*24290*/  MOV R14, R166 ;  /* 0x000000a6000e7202 */ /* 0x000fe20000000f00 */
[----:B------:R-:W-:Y:S02]  /*242a0*/  IMAD.MOV.U32 R133, RZ, RZ, R57 ;  /* 0x000000ffff857224 */ /* 0x000fe400078e0039 */
[----:B------:R-:W-:Y:S02]  /*242b0*/  IMAD.MOV.U32 R22, RZ, RZ, R165 ;  /* 0x000000ffff167224 */ /* 0x000fe400078e00a5 */
[----:B------:R-:W-:Y:S01]  /*242c0*/  IMAD.MOV.U32 R15, RZ, RZ, R167 ;  /* 0x000000ffff0f7224 */ /* 0x000fe200078e00a7 */
[----:B--2---:R-:W-:Y:S01]  /*242d0*/  HMMA.1688.F32.TF32 R40, R60, R20, R48 ;  /* 0x000000143c28723c */ /* 0x004fe20000081030 */
[----:B------:R-:W-:Y:S04]  /*242e0*/  STL [R1+0x20], R44 ;  /* 0x0000202c01007387 */ /* 0x000fe80000100800 */
[----:B------:R-:W-:Y:S01]  /*242f0*/  STL [R1+0x2c], R47 ;  /* 0x00002c2f01007387 */ /* 0x000fe20000100800 */
[----:B------:R-:W-:-:S02]  /*24300*/  IMAD.MOV.U32 R27, RZ, RZ, R135 ;  /* 0x000000ffff1b7224 */ /* 0x000fc400078e0087 */
[----:B------:R-:W-:Y:S01]  /*24310*/  IMAD.MOV.U32 R23, RZ, RZ, R148 ;  /* 0x000000ffff177224 */ /* 0x000fe200078e0094 */
[----:B------:R-:W-:Y:S01]  /*24320*/  MOV R19, R150 ;  /* 0x0000009600137202 */ /* 0x000fe20000000f00 */
[----:B------:R-:W-:Y:S01]  /*24330*/  IMAD.MOV.U32 R18, RZ, RZ, R149 ;  /* 0x000000ffff127224 */ /* 0x000fe200078e0095 */
[----:B------:R-:W-:Y:S01]  /*24340*/  MOV R240, R179 ;  /* 0x000000b300f07202 */ /* 0x000fe20000000f00 */
[----:B------:R-:W-:Y:S01]  /*24350*/  IMAD.MOV.U32 R243, RZ, RZ, R176 ;  /* 0x000000fffff37224 */ /* 0x000fe200078e00b0 */
[----:B------:R-:W-:Y:S01]  /*24360*/  MOV R208, R187 ;  /* 0x000000bb00d07202 */ /* 0x000fe20000000f00 */
[----:B------:R-:W-:Y:S01]  /*24370*/  IMAD.MOV.U32 R252, RZ, RZ, R151 ;  /* 0x000000fffffc7224 */ /* 0x000fe200078e0097 */
[----:B------:R-:W-:Y:S01]  /*24380*/  LDS R108, [R0+0x14100] ;  /* 0x01410000006c7984 */ /* 0x000fe20000000800 */
[----:B------:R-:W-:Y:S02]  /*24390*/  IMAD.MOV.U32 R242, RZ, RZ, R177 ;  /* 0x000000fffff27224 */ /* 0x000fe400078e00b1 */
[----:B------:R-:W-:Y:S01]  /*243a0*/  IMAD.MOV.U32 R241, RZ, RZ, R178 ;  /* 0x000000fffff17224 */ /* 0x000fe200078e00b2 */
[----:B------:R-:W-:Y:S04]  /*243b0*/  LDS R110, [R0+0x15100] ;  /* 0x01510000006e7984 */ /* 0x000fe80000000800 */
[----:B------:R1:W-:Y:S01]  /*243c0*/  STL.64 [R1+0x18], R42 ;  /* 0x0000182a01007387 */ /* 0x0003e20000100a00 */
[----:B------:R-:W-:-:S02]  /*243d0*/  IMAD.MOV.U32 R34, RZ, RZ, R40 ;  /* 0x000000ffff227224 */ /* 0x000fc400078e0028 */
[----:B------:R-:W-:Y:S01]  /*243e0*/  IMAD.MOV.U32 R35, RZ, RZ, R41 ;  /* 0x000000ffff237224 */ /* 0x000fe200078e0029 */
[----:B------:R-:W-:Y:S01]  /*243f0*/  LDS R109, [R3+0x14100] ;  /* 0x01410000036d7984 */ /* 0x000fe20000000800 */
[----:B------:R-:W-:Y:S02]  /*24400*/  IMAD.MOV.U32 R211, RZ, RZ, R184 ;  /* 0x000000ffffd37224 */ /* 0x000fe400078e00b8 */
[----:B------:R-:W-:Y:S01]  /*24410*/  IMAD.MOV.U32 R210, RZ, RZ, R185 ;  /* 0x000000ffffd27224 */ /* 0x000fe200078e00b9 */
[----:B------:R-:W2:Y:S01]  /*24420*/  LDS R111, [R3+0x15100] ;  /* 0x01510000036f7984 */ /* 0x000ea20000000800 */
[----:B-1----:R-:W-:Y:S01]  /*24430*/  HMMA.1688.F32.TF32 R40, R60, R24, R52 ;  /* 0x000000183c28723c */ /* 0x002fe20000081034 */
        /* <DEDUP_REMOVED lines=8> */
[----:B------:R-:W-:-:S02]  /*244c0*/  IMAD.MOV.U32 R237, RZ, RZ, R182 ;  /* 0x000000ffffed7224 */ /* 0x000fc400078e00b6 */
[----:B------:R-:W-:Y:S01]  /*244d0*/  IMAD.MOV.U32 R10, RZ, RZ, R175 ;  /* 0x000000ffff0a7224 */ /* 0x000fe200078e00af */
[----:B------:R-:W-:Y:S01]  /*244e0*/  LDS R106, [R0+0x15180] ;  /* 0x01518000006a7984 */ /* 0x000fe20000000800 */
[----:B------:R-:W-:-:S03]  /*244f0*/  IMAD.MOV.U32 R31, RZ, RZ, R46 ;  /* 0x000000ffff1f7224 */ /* 0x000fc600078e002e */
[----:B------:R-:W-:Y:S04]  /*24500*/  LDS R105, [R3+0x14180] ;  /* 0x0141800003697984 */ /* 0x000fe80000000800 */
[----:B------:R-:W1:Y:S04]  /*24510*/  LDS R107, [R3+0x15180] ;  /* 0x01518000036b7984 */ /* 0x000e680000000800 */
[----:B------:R-:W-:Y:S04]  /*24520*/  STL.64 [R1], R40 ;  /* 0x0000002801007387 */ /* 0x000fe80000100a00 */
[----:B------:R2:W-:Y:S04]  /*24530*/  STL [R1+0x8], R42 ;  /* 0x0000082a01007387 */ /* 0x0005e80000100800 */
[----:B------:R-:W3:Y:S04]  /*24540*/  LDL.LU R58, [R1+0x1654] ;  /* 0x00165400013a7983 */ /* 0x000ee80000300800 */
[----:B------:R-:W4:Y:S04]  /*24550*/  LDL.LU R57, [R1+0x1650] ;  /* 0x0016500001397983 */ /* 0x000f280000300800 */
[----:B------:R-:W2:Y:S04]  /*24560*/  LDL.LU R56, [R1+0x164c] ;  /* 0x00164c0001387983 */ /* 0x000ea80000300800 */
[----:B------:R-:W2:Y:S01]  /*24570*/  LDL.LU R38, [R1+0x1648] ;  /* 0x0016480001267983 */ /* 0x000ea20000300800 */
[----:B------:R-:W-:-:S02]  /*24580*/  IMAD.MOV.U32 R164, RZ, RZ, R39 ;  /* 0x000000ffffa47224 */ /* 0x000fc400078e0027 */
[----:B------:R-:W-:Y:S01]  /*24590*/  IMAD.MOV.U32 R165, RZ, RZ, R59 ;  /* 0x000000ffffa57224 */ /* 0x000fe200078e003b */
[----:B------:R-:W2:Y:S01]  /*245a0*/  LDL.LU R39, [R1+0x1644] ;  /* 0x0016440001277983 */ /* 0x000ea20000300800 */
[----:B------:R-:W-:Y:S01]  /*245b0*/  IMAD.MOV.U32 R166, RZ, RZ, R37 ;  /* 0x000000ffffa67224 */ /* 0x000fe200078e0025 */
[----:B------:R-:W-:Y:S02]  /*245c0*/  MOV R167, R36 ;  /* 0x0000002400a77202 */ /* 0x000fe40000000f00 */
[----:B------:R-:W2:Y:S04]  /*245d0*/  LDL.LU R59, [R1+0x1640] ;  /* 0x00164000013b7983 */ /* 0x000ea80000300800 */
[----:B------:R-:W2:Y:S04]  /*245e0*/  LDL.LU R37, [R1+0x163c] ;  /* 0x00163c0001257983 */ /* 0x000ea80000300800 */
[----:B------:R-:W2:Y:S04]  /*245f0*/  LDL.LU R36, [R1+0x1638] ;  /* 0x0016380001247983 */ /* 0x000ea80000300800 */
[----:B------:R-:W2:Y:S04]  /*24600*/  LDL.LU R148, [R1+0x260] ;  /* 0x0002600001947983 */ /* 0x000ea80000300800 */
[----:B------:R-:W2:Y:S04]  /*24610*/  LDL.LU R149, [R1+0x264] ;  /* 0x0002640001957983 */ /* 0x000ea80000300800 */
[----:B------:R-:W2:Y:S04]  /*24620*/  LDL.LU R150, [R1+0x268] ;  /* 0x0002680001967983 */ /* 0x000ea80000300800 */
[----:B------:R-:W2:Y:S01]  /*24630*/  LDL.LU R151, [R1+0x26c] ;  /* 0x00026c0001977983 */ /* 0x000ea20000300800 */
[----:B---3--:R-:W-:Y:S01]  /*24640*/  MOV R179, R58 ;  /* 0x0000003a00b37202 */ /* 0x008fe20000000f00 */
[----:B----4-:R-:W-:-:S02]  /*24650*/  IMAD.MOV.U32 R178, RZ, RZ, R57 ;  /* 0x000000ffffb27224 */ /* 0x010fc400078e0039 */
[----:B--2---:R-:W-:Y:S02]  /*24660*/  IMAD.MOV.U32 R177, RZ, RZ, R56 ;  /* 0x000000ffffb17224 */ /* 0x004fe400078e0038 */
[----:B------:R-:W-:Y:S02]  /*24670*/  IMAD.MOV.U32 R176, RZ, RZ, R38 ;  /* 0x000000ffffb07224 */ /* 0x000fe400078e0026 */
[----:B------:R-:W2:Y:S04]  /*24680*/  LDL.LU R38, [R1+0x1634] ;  /* 0x0016340001267983 */ /* 0x000ea80000300800 */
[----:B------:R-:W3:Y:S04]  /*24690*/  LDL.LU R56, [R1+0x1630] ;  /* 0x0016300001387983 */ /* 0x000ee80000300800 */
[----:B------:R-:W4:Y:S04]  /*246a0*/  LDL.LU R57, [R1+0x162c] ;  /* 0x00162c0001397983 */ /* 0x000f280000300800 */
[----:B------:R-:W4:Y:S01]  /*246b0*/  LDL.LU R58, [R1+0x1628] ;  /* 0x00162800013a7983 */ /* 0x000f220000300800 */
[----:B------:R-:W-:-:S02]  /*246c0*/  IMAD.MOV.U32 R189, RZ, RZ, R37 ;  /* 0x000000ffffbd7224 */ /* 0x000fc400078e0025 */
[----:B------:R-:W-:Y:S02]  /*246d0*/  IMAD.MOV.U32 R188, RZ, RZ, R36 ;  /* 0x000000ffffbc7224 */ /* 0x000fe400078e0024 */
[----:B------:R-:W4:Y:S04]  /*246e0*/  LDL.LU R36, [R1+0x1624] ;  /* 0x0016240001247983 */ /* 0x000f280000300800 */
[----:B------:R-:W4:Y:S01]  /*246f0*/  LDL.LU R37, [R1+0x1620] ;  /* 0x0016200001257983 */ /* 0x000f220000300800 */
[----:B------:R-:W-:Y:S01]  /*24700*/  IMAD.MOV.U32 R186, RZ, RZ, R59 ;  /* 0x000000ffffba7224 */ /* 0x000fe200078e003b */
[----:B------:R-:W-:Y:S01]  /*24710*/  MOV R187, R39 ;  /* 0x0000002700bb7202 */ /* 0x000fe20000000f00 */
[----:B--2---:R-:W-:Y:S02]  /*24720*/  IMAD.MOV.U32 R190, RZ, RZ, R38 ;  /* 0x000000ffffbe7224 */ /* 0x004fe400078e0026 */
[----:B------:R-:W2:Y:S01]  /*24730*/  LDL.LU R38, [R1+0x161c] ;  /* 0x00161c0001267983 */ /* 0x000ea20000300800 */
[----:B---3--:R-:W-:-:S03]  /*24740*/  MOV R191, R56 ;  /* 0x0000003800bf7202 */ /* 0x008fc60000000f00 */
[----:B------:R-:W3:Y:S01]  /*24750*/  LDL.LU R56, [R1+0x1618] ;  /* 0x0016180001387983 */ /* 0x000ee20000300800 */
[----:B----4-:R-:W-:-:S03]  /*24760*/  IMAD.MOV.U32 R184, RZ, RZ, R57 ;  /* 0x000000ffffb87224 */ /* 0x010fc600078e0039 */
[----:B------:R-:W3:Y:S01]  /*24770*/  LDL.LU R57, [R1+0x1614] ;  /* 0x0016140001397983 */ /* 0x000ee20000300800 */
[----:B------:R-:W-:-:S03]  /*24780*/  IMAD.MOV.U32 R185, RZ, RZ, R58 ;  /* 0x000000ffffb97224 */ /* 0x000fc600078e003a */
[----:B------:R-:W3:Y:S04]  /*24790*/  LDL.LU R58, [R1+0x1610] ;  /* 0x00161000013a7983 */ /* 0x000ee80000300800 */
[----:B------:R-:W3:Y:S04]  /*247a0*/  LDL.LU R59, [R1+0x160c] ;  /* 0x00160c00013b7983 */ /* 0x000ee80000300800 */
[----:B------:R-:W2:Y:S04]  /*247b0*/  LDL.LU R39, [R1+0x1608] ;  /* 0x0016080001277983 */ /* 0x000ea80000300800 */
[----:B------:R-:W4:Y:S04]  /*247c0*/  LDL.LU R180, [R1+0x230] ;  /* 0x0002300001b47983 */ /* 0x000f280000300800 */
[----:B------:R-:W4:Y:S04]  /*247d0*/  LDL.LU R181, [R1+0x234] ;  /* 0x0002340001b57983 */ /* 0x000f280000300800 */
[----:B------:R-:W4:Y:S04]  /*247e0*/  LDL.LU R182, [R1+0x238] ;  /* 0x0002380001b67983 */ /* 0x000f280000300800 */
[----:B------:R-:W4:Y:S01]  /*247f0*/  LDL.LU R183, [R1+0x23c] ;  /* 0x00023c0001b77983 */ /* 0x000f220000300800 */
[----:B------:R-:W-:-:S02]  /*24800*/  MOV R2, R43 ;  /* 0x0000002b00027202 */ /* 0x000fc40000000f00 */
[----:B------:R-:W-:Y:S07]  /*24810*/  HMMA.1688.F32.TF32 R40, R108, R4, R148 ;  /* 0x000000046c28723c */ /* 0x000fee0000081094 */
[----:B------:R-:W-:Y:S02]  /*24820*/  IMAD.MOV.U32 R148, RZ, RZ, R68 ;  /* 0x000000ffff947224 */ /* 0x000fe400078e0044 */
[----:B------:R-:W-:Y:S01]  /*24830*/  IMAD.MOV.U32 R149, RZ, RZ, R69 ;  /* 0x000000ffff957224 */ /* 0x000fe200078e0045 */
[----:B------:R-:W-:Y:S01]  /*24840*/  MOV R151, R71 ;  /* 0x0000004700977202 */ /* 0x000fe20000000f00 */
[----:B------:R-:W-:Y:S01]  /*24850*/  IMAD.MOV.U32 R150, RZ, RZ, R70 ;  /* 0x000000ffff967224 */ /* 0x000fe200078e0046 */
[C---:B---3--:R-:W-:Y:S08]  /*24860*/  HMMA.1688.F32.TF32 R248, R60.reuse, R28, R56 ;  /* 0x0000001c3cf8723c */ /* 0x048ff00000081038 */
[----:B--2---:R-:W-:Y:S11]  /*24870*/  HMMA.1688.F32.TF32 R36, R60, R32, R36 ;  /* 0x000000203c24723c */ /* 0x004ff60000081024 */
[----:B------:R-:W-:Y:S04]  /*24880*/  @!UPT UIADD3 URZ, URZ, URZ, URZ ;  /* 0x0000003f3f3ff290 */ /* 0x000fe8000fffe03f */
[----:B------:R-:W-:Y:S04]  /*24890*/  STL.64 [R1+0x1528], R250 ;  /* 0x001528fa01007387 */ /* 0x000fe80000100a00 */
[----:B------:R-:W-:Y:S04]  /*248a0*/  STL.64 [R1+0x1520], R248 ;  /* 0x001520f801007387 */ /* 0x000fe80000100a00 */
[----:B------:R2:W-:Y:S04]  /*248b0*/  STL.64 [R1+0x1538], R38 ;  /* 0x0015382601007387 */ /* 0x0005e80000100a00 */
[----:B------:R2:W-:Y:S04]  /*248c0*/  STL.64 [R1+0x1530], R36 ;  /* 0x0015302401007387 */ /* 0x0005e80000100a00 */
        /* <DEDUP_REMOVED lines=8> */
[C---:B------:R-:W-:Y:S03]  /*24950*/  HMMA.1688.F32.TF32 R64, R108.reuse, R28, R132 ;  /* 0x0000001c6c40723c */ /* 0x040fe60000081084 */
[----:B------:R-:W-:Y:S04]  /*24960*/  LDS R132, [R0+0x14200] ;  /* 0x0142000000847984 */ /* 0x000fe80000000800 */
[----:B------:R-:W-:Y:S04]  /*24970*/  LDS R134, [R0+0x15200] ;  /* 0x0152000000867984 */ /* 0x000fe80000000800 */
[----:B------:R-:W-:Y:S04]  /*24980*/  LDS R133, [R3+0x14200] ;  /* 0x0142000003857984 */ /* 0x000fe80000000800 */
[----:B------:R-:W1:Y:S01]  /*24990*/  LDS R135, [R3+0x15200] ;  /* 0x0152000003877984 */ /* 0x000e620000000800 */
[C---:B------:R-:W-:Y:S08]  /*249a0*/  HMMA.1688.F32.TF32 R44, R108.reuse, R8, R188 ;  /* 0x000000086c2c723c */ /* 0x040ff000000810bc */
[C---:B------:R-:W-:Y:S08]  /*249b0*/  HMMA.1688.F32.TF32 R48, R108.reuse, R12, R184 ;  /* 0x0000000c6c30723c */ /* 0x040ff000000810b8 */
[----:B----4-:R-:W-:Y:S01]  /*249c0*/  HMMA.1688.F32.TF32 R52, R108, R16, R180 ;  /* 0x000000106c34723c */ /* 0x010fe200000810b4 */
[----:B------:R4:W-:Y:S04]  /*249d0*/  STL.64 [R1+0x1548], R42 ;  /* 0x0015482a01007387 */ /* 0x0009e80000100a00 */
[----:B------:R1:W-:Y:S04]  /*249e0*/  STL.64 [R1+0x1540], R40 ;  /* 0x0015402801007387 */ /* 0x0003e80000100a00 */
[----:B------:R-:W-:Y:S04]  /*249f0*/  STL.64 [R1+0x1558], R46 ;  /* 0x0015582e01007387 */ /* 0x000fe80000100a00 */
[----:B------:R1:W-:Y:S01]  /*24a00*/  STL.64 [R1+0x1550], R44 ;  /* 0x0015502c01007387 */ /* 0x0003e20000100a00 */
[----:B------:R-:W-:-:S03]  /*24a10*/  MOV R207, R144 ;  /* 0x0000009000cf7202 */ /* 0x000fc60000000f00 */
[----:B------:R-:W-:Y:S01]  /*24a20*/  STL.64 [R1+0x1568], R50 ;  /* 0x0015683201007387 */ /* 0x000fe20000100a00 */
[----:B------:R-:W-:-:S03]  /*24a30*/  IMAD.MOV.U32 R206, RZ, RZ, R145 ;  /* 0x000000ffffce7224 */ /* 0x000fc600078e0091 */
[----:B------:R-:W-:Y:S01]  /*24a40*/  STL.64 [R1+0x1560], R48 ;  /* 0x0015603001007387 */ /* 0x000fe20000100a00 */
[----:B------:R-:W-:-:S03]  /*24a50*/  IMAD.MOV.U32 R205, RZ, RZ, R146 ;  /* 0x000000ffffcd7224 */ /* 0x000fc600078e0092 */
[----:B------:R-:W-:Y:S01]  /*24a60*/  STL.64 [R1+0x1578], R54 ;  /* 0x0015783601007387 */ /* 0x000fe20000100a00 */
[----:B------:R-:W-:-:S03]  /*24a70*/  IMAD.MOV.U32 R204, RZ, RZ, R147 ;  /* 0x000000ffffcc7224 */ /* 0x000fc600078e0093 */
[----:B------:R-:W-:Y:S01]  /*24a80*/  STL.64 [R1+0x1570], R52 ;  /* 0x0015703401007387 */ /* 0x000fe20000100a00 */
[----:B--2---:R-:W-:-:S03]  /*24a90*/  MOV R39, R140 ;  /* 0x0000008c00277202 */ /* 0x004fc60000000f00 */
[----:B------:R-:W2:Y:S01]  /*24aa0*/  LDL.LU R144, [R1+0xf0] ;  /* 0x0000f00001907983 */ /* 0x000ea20000300800 */
[----:B------:R-:W-:-:S03]  /*24ab0*/  IMAD.MOV.U32 R38, RZ, RZ, R141 ;  /* 0x000000ffff267224 */ /* 0x000fc600078e008d */
[----:B------:R-:W2:Y:S01]  /*24ac0*/  LDL.LU R145, [R1+0xf4] ;  /* 0x0000f40001917983 */ /* 0x000ea20000300800 */
[----:B------:R-:W-:-:S03]  /*24ad0*/  IMAD.MOV.U32 R37, RZ, RZ, R142 ;  /* 0x000000ffff257224 */ /* 0x000fc600078e008e */
[----:B------:R-:W2:Y:S01]  /*24ae0*/  LDL.LU R146, [R1+0xf8] ;  /* 0x0000f80001927983 */ /* 0x000ea20000300800 */
[----:B------:R-:W-:Y:S03]  /*24af0*/  HMMA.1688.F32.TF32 R56, R108, R20, R176 ;  /* 0x000000146c38723c */ /* 0x000fe600000810b0 */
[----:B------:R-:W2:Y:S01]  /*24b00*/  LDL.LU R147, [R1+0xfc] ;  /* 0x0000fc0001937983 */ /* 0x000ea20000300800 */
[----:B------:R-:W-:-:S03]  /*24b10*/  IMAD.MOV.U32 R36, RZ, RZ, R143 ;  /* 0x000000ffff247224 */ /* 0x000fc600078e008f */
[----:B------:R-:W2:Y:S01]  /*24b20*/  LDL.LU R140, [R1+0x100] ;  /* 0x00010000018c7983 */ /* 0x000ea20000300800 */
[----:B------:R-:W-:Y:S03]  /*24b30*/  HMMA.1688.F32.TF32 R60, R108, R24, R164 ;  /* 0x000000186c3c723c */ /* 0x000fe600000810a4 */
[----:B------:R-:W2:Y:S04]  /*24b40*/  LDL.LU R141, [R1+0x104] ;  /* 0x00010400018d7983 */ /* 0x000ea80000300800 */
[----:B------:R-:W2:Y:S04]  /*24b50*/  LDL.LU R142, [R1+0x108] ;  /* 0x00010800018e7983 */ /* 0x000ea80000300800 */
[----:B------:R-:W2:Y:S01]  /*24b60*/  LDL.LU R143, [R1+0x10c] ;  /* 0x00010c00018f7983 */ /* 0x000ea20000300800 */
[----:B------:R-:W-:Y:S01]  /*24b70*/  MOV R191, R128 ;  /* 0x0000008000bf7202 */ /* 0x000fe20000000f00 */
[----:B------:R-:W-:-:S02]  /*24b80*/  IMAD.MOV.U32 R190, RZ, RZ, R129 ;  /* 0x000000ffffbe7224 */ /* 0x000fc400078e0081 */
[----:B------:R-:W-:Y:S01]  /*24b90*/  IMAD.MOV.U32 R189, RZ, RZ, R130 ;  /* 0x000000ffffbd7224 */ /* 0x000fe200078e0082 */
[----:B----4-:R-:W-:Y:S01]  /*24ba0*/  MOV R43, R136 ;  /* 0x00000088002b7202 */ /* 0x010fe20000000f00 */
[----:B------:R-:W-:Y:S02]  /*24bb0*/  IMAD.MOV.U32 R188, RZ, RZ, R131 ;  /* 0x000000ffffbc7224 */ /* 0x000fe400078e0083 */
[----:B------:R-:W-:Y:S02]  /*24bc0*/  IMAD.MOV.U32 R42, RZ, RZ, R137 ;  /* 0x000000ffff2a7224 */ /* 0x000fe400078e0089 */
[----:B-1----:R-:W-:Y:S02]  /*24bd0*/  IMAD.MOV.U32 R41, RZ, RZ, R138 ;  /* 0x000000ffff297224 */ /* 0x002fe400078e008a */
[----:B------:R-:W-:Y:S02]  /*24be0*/  IMAD.MOV.U32 R40, RZ, RZ, R139 ;  /* 0x000000ffff287224 */ /* 0x000fe400078e008b */
[----:B------:R-:W-:-:S02]  /*24bf0*/  IMAD.MOV.U32 R180, RZ, RZ, R124 ;  /* 0x000000ffffb47224 */ /* 0x000fc400078e007c */
[----:B------:R-:W-:Y:S01]  /*24c00*/  IMAD.MOV.U32 R181, RZ, RZ, R125 ;  /* 0x000000ffffb57224 */ /* 0x000fe200078e007d */
[----:B------:R-:W-:Y:S01]  /*24c10*/  MOV R183, R127 ;  /* 0x0000007f00b77202 */ /* 0x000fe20000000f00 */
[----:B------:R-:W-:Y:S02]  /*24c20*/  IMAD.MOV.U32 R182, RZ, RZ, R126 ;  /* 0x000000ffffb67224 */ /* 0x000fe400078e007e */
[----:B------:R-:W-:Y:S01]  /*24c30*/  IMAD.MOV.U32 R176, RZ, RZ, R120 ;  /* 0x000000ffffb07224 */ /* 0x000fe200078e0078 */
[----:B------:R-:W-:Y:S01]  /*24c40*/  HMMA.1688.F32.TF32 R72, R104, R4, R72 ;  /* 0x000000046848723c */ /* 0x000fe20000081048 */
[----:B------:R-:W-:Y:S01]  /*24c50*/  IMAD.MOV.U32 R177, RZ, RZ, R121 ;  /* 0x000000ffffb17224 */ /* 0x000fe200078e0079 */
[----:B------:R-:W-:Y:S01]  /*24c60*/  MOV R179, R116 ;  /* 0x0000007400b37202 */ /* 0x000fe20000000f00 */
[----:B------:R-:W-:-:S05]  /*24c70*/  IMAD.MOV.U32 R178, RZ, RZ, R122 ;  /* 0x000000ffffb27224 */ /* 0x000fca00078e007a */
[----:B------:R-:W-:Y:S01]  /*24c80*/  HMMA.1688.F32.TF32 R76, R104, R8, R76 ;  /* 0x00000008684c723c */ /* 0x000fe2000008104c */
[----:B------:R-:W-:-:S07]  /*24c90*/  IMAD.MOV.U32 R44, RZ, RZ, R113 ;  /* 0x000000ffff2c7224 */ /* 0x000fce00078e0071 */
[----:B------:R-:W-:Y:S01]  /*24ca0*/  HMMA.1688.F32.TF32 R80, R104, R12, R80 ;  /* 0x0000000c6850723c */ /* 0x000fe20000081050 */
[----:B------:R-:W-:-:S07]  /*24cb0*/  IMAD.MOV.U32 R45, RZ, RZ, R114 ;  /* 0x000000ffff2d7224 */ /* 0x000fce00078e0072 */
[C---:B------:R-:W-:Y:S08]  /*24cc0*/  HMMA.1688.F32.TF32 R84, R104.reuse, R16, R84 ;  /* 0x000000106854723c */ /* 0x040ff00000081054 */
[C---:B------:R-:W-:Y:S08]  /*24cd0*/  HMMA.1688.F32.TF32 R88, R104.reuse, R20, R88 ;  /* 0x000000146858723c */ /* 0x040ff00000081058 */
[C---:B------:R-:W-:Y:S08]  /*24ce0*/  HMMA.1688.F32.TF32 R92, R104.reuse, R24, R92 ;  /* 0x00000018685c723c */ /* 0x040ff0000008105c */
[C---:B------:R-:W-:Y:S08]  /*24cf0*/  HMMA.1688.F32.TF32 R96, R104.reuse, R28, R96 ;  /* 0x0000001c6860723c */ /* 0x040ff00000081060 */
[-C--:B------:R-:W-:Y:S01]  /*24d00*/  HMMA.1688.F32.TF32 R100, R104, R32.reuse, R100 ;  /* 0x000000206864723c */ /* 0x080fe20000081064 */
[----:B------:R-:W-:Y:S01]  /*24d10*/  IMAD.MOV.U32 R46, RZ, RZ, R115 ;  /* 0x000000ffff2e7224 */ /* 0x000fe200078e0073 */
[----:B------:R-:W-:Y:S01]  /*24d20*/  MOV R47, R123 ;  /* 0x0000007b002f7202 */ /* 0x000fe20000000f00 */
[----:B------:R-:W-:Y:S04]  /*24d30*/  LDS R164, [R0+0x14280] ;  /* 0x0142800000a47984 */ /* 0x000fe80000000800 */
[----:B------:R-:W-:Y:S04]  /*24d40*/  LDS R166, [R0+0x15280] ;  /* 0x0152800000a67984 */ /* 0x000fe80000000800 */
[----:B------:R-:W-:Y:S04]  /*24d50*/  LDS R165, [R3+0x14280] ;  /* 0x0142800003a57984 */ /* 0x000fe80000000800 */
[----:B------:R-:W1:Y:S01]  /*24d60*/  LDS R167, [R3+0x15280] ;  /* 0x0152800003a77984 */ /* 0x000e620000000800 */
[----:B---3--:R-:W-:Y:S08]  /*24d70*/  HMMA.1688.F32.TF32 R68, R108, R32, R68 ;  /* 0x000000206c44723c */ /* 0x008ff00000081044 */
[C---:B------:R-:W-:Y:S01]  /*24d80*/  HMMA.1688.F32.TF32 R108, R132.reuse, R8, R148 ;  /* 0x00000008846c723c */ /* 0x040fe20000081094 */
        /* <DEDUP_REMOVED lines=10> */
[----:B------:R-:W3:Y:S04]  /*24e30*/  LDL.LU R138, [R1+0x118] ;  /* 0x00011800018a7983 */ /* 0x000ee80000300800 */
[----:B------:R-:W3:Y:S04]  /*24e40*/  LDL.LU R139, [R1+0x11c] ;  /* 0x00011c00018b7983 */ /* 0x000ee80000300800 */
[----:B------:R-:W3:Y:S04]  /*24e50*/  LDL.LU R124, [R1+0x15f4] ;  /* 0x0015f400017c7983 */ /* 0x000ee80000300800 */
[----:B------:R-:W3:Y:S04]  /*24e60*/  LDL.LU R125, [R1+0x15f0] ;  /* 0x0015f000017d7983 */ /* 0x000ee80000300800 */
[----:B------:R-:W3:Y:S01]  /*24e70*/  LDL.LU R126, [R1+0x15ec] ;  /* 0x0015ec00017e7983 */ /* 0x000ee20000300800 */
[----:B------:R-:W-:Y:S03]  /*24e80*/  HMMA.1688.F32.TF32 R104, R132, R4, R172 ;  /* 0x000000048468723c */ /* 0x000fe600000810ac */
[----:B------:R-:W3:Y:S04]  /*24e90*/  LDL.LU R127, [R1+0x15e8] ;  /* 0x0015e800017f7983 */ /* 0x000ee80000300800 */
        /* <DEDUP_REMOVED lines=16> */
[----:B------:R-:W-:Y:S01]  /*24fa0*/  IMAD.MOV.U32 R248, RZ, RZ, R155 ;  /* 0x000000fffff87224 */ /* 0x000fe200078e009b */
[----:B------:R-:W-:Y:S01]  /*24fb0*/  MOV R251, R152 ;  /* 0x0000009800fb7202 */ /* 0x000fe20000000f00 */
[----:B------:R-:W-:-:S02]  /*24fc0*/  IMAD.MOV.U32 R249, RZ, RZ, R154 ;  /* 0x000000fffff97224 */ /* 0x000fc400078e009a */
[----:B------:R-:W-:Y:S02]  /*24fd0*/  IMAD.MOV.U32 R250, RZ, RZ, R153 ;  /* 0x000000fffffa7224 */ /* 0x000fe400078e0099 */
[----:B-1----:R-:W-:Y:S01]  /*24fe0*/  HMMA.1688.F32.TF32 R152, R164, R20, R196 ;  /* 0x00000014a498723c */ /* 0x002fe200000810c4 */
        /* <DEDUP_REMOVED lines=8> */
[C---:B--2---:R-:W-:Y:S08]  /*25070*/  HMMA.1688.F32.TF32 R140, R164.reuse, R8, R140 ;  /* 0x00000008a48c723c */ /* 0x044ff0000008108c */
[C---:B------:R-:W-:Y:S08]  /*25080*/  HMMA.1688.F32.TF32 R144, R164.reuse, R12, R144 ;  /* 0x0000000ca490723c */ /* 0x040ff00000081090 */
[C---:B------:R-:W-:Y:S08]  /*25090*/  HMMA.1688.F32.TF32 R156, R164.reuse, R24, R156 ;  /* 0x00000018a49c723c */ /* 0x040ff0000008109c */
[----:B------:R-:W-:Y:S08]  /*250a0*/  HMMA.1688.F32.TF32 R160, R164, R28, R192 ;  /* 0x0000001ca4a0723c */ /* 0x000ff000000810c0 */
[C---:B-1----:R-:W-:Y:S08]  /*250b0*/  HMMA.1688.F32.TF32 R172, R196.reuse, R8, R172 ;  /* 0x00000008c4ac723c */ /* 0x042ff000000810ac */
[C---:B------:R-:W-:Y:S08]  /*250c0*/  HMMA.1688.F32.TF32 R176, R196.reuse, R12, R176 ;  /* 0x0000000cc4b0723c */ /* 0x040ff000000810b0 */
[C---:B------:R-:W-:Y:S08]  /*250d0*/  HMMA.1688.F32.TF32 R180, R196.reuse, R16, R180 ;  /* 0x00000010c4b4723c */ /* 0x040ff000000810b4 */
[C---:B------:R-:W-:Y:S08]  /*250e0*/  HMMA.1688.F32.TF32 R184, R196.reuse, R20, R184 ;  /* 0x00000014c4b8723c */ /* 0x040ff000000810b8 */
[C---:B------:R-:W-:Y:S08]  /*250f0*/  HMMA.1688.F32.TF32 R188, R196.reuse, R24, R188 ;  /* 0x00000018c4bc723c */ /* 0x040ff000000810bc */
[----:B------:R-:W-:Y:S08]  /*25100*/  HMMA.1688.F32.TF32 R192, R196, R28, R40 ;  /* 0x0000001cc4c0723c */ /* 0x000ff00000081028 */
[C---:B------:R-:W-:Y:S08]  /*25110*/  HMMA.1688.F32.TF32 R204, R232.reuse, R8, R204 ;  /* 0x00000008e8cc723c */ /* 0x040ff000000810cc */
[C---:B------:R-:W-:Y:S08]  /*25120*/  HMMA.1688.F32.TF32 R212, R232.reuse, R16, R212 ;  /* 0x00000010e8d4723c */ /* 0x040ff000000810d4 */
[C---:B------:R-:W-:Y:S08]  /*25130*/  HMMA.1688.F32.TF32 R216, R232.reuse, R20, R216 ;  /* 0x00000014e8d8723c */ /* 0x040ff000000810d8 */
[C---:B------:R-:W-:Y:S08]  /*25140*/  HMMA.1688.F32.TF32 R220, R232.reuse, R24, R220 ;  /* 0x00000018e8dc723c */ /* 0x040ff000000810dc */
[C---:B------:R-:W-:Y:S08]  /*25150*/  HMMA.1688.F32.TF32 R224, R232.reuse, R28, R224 ;  /* 0x0000001ce8e0723c */ /* 0x040ff000000810e0 */
[----:B------:R-:W-:Y:S01]  /*25160*/  HMMA.1688.F32.TF32 R228, R232, R32, R228 ;  /* 0x00000020e8e4723c */ /* 0x000fe200000810e4 */
[----:B------:R-:W-:Y:S04]  /*25170*/  STL [R1+0x14a0], R216 ;  /* 0x0014a0d801007387 */ /* 0x000fe80000100800 */
[----:B------:R-:W-:Y:S04]  /*25180*/  STL [R1+0x149c], R217 ;  /* 0x00149cd901007387 */ /* 0x000fe80000100800 */
[----:B------:R-:W-:Y:S04]  /*25190*/  STL [R1+0x1498], R218 ;  /* 0x001498da01007387 */ /* 0x000fe80000100800 */
[----:B------:R-:W-:Y:S01]  /*251a0*/  STL [R1+0x1494], R219 ;  /* 0x001494db01007387 */ /* 0x000fe20000100800 */
[----:B----4-:R-:W-:Y:S08]  /*251b0*/  HMMA.1688.F32.TF32 R128, R132, R28, R128 ;  /* 0x0000001c8480723c */ /* 0x010ff00000081080 */
[----:B---3--:R-:W-:Y:S08]  /*251c0*/  HMMA.1688.F32.TF32 R136, R164, R4, R136 ;  /* 0x00000004a488723c */ /* 0x008ff00000081088 */
[C---:B------:R-:W-:Y:S08]  /*251d0*/  HMMA.1688.F32.TF32 R124, R132.reuse, R24, R124 ;  /* 0x00000018847c723c */ /* 0x040ff0000008107c */
[C---:B------:R-:W-:Y:S08]  /*251e0*/  HMMA.1688.F32.TF32 R116, R132.reuse, R16, R116 ;  /* 0x000000108474723c */ /* 0x040ff00000081074 */
[C---:B------:R-:W-:Y:S08]  /*251f0*/  HMMA.1688.F32.TF32 R112, R132.reuse, R12, R112 ;  /* 0x0000000c8470723c */ /* 0x040ff00000081070 */
[C---:B------:R-:W-:Y:S08]  /*25200*/  HMMA.1688.F32.TF32 R120, R132.reuse, R20, R120 ;  /* 0x000000148478723c */ /* 0x040ff00000081078 */
[----:B------:R-:W-:Y:S08]  /*25210*/  HMMA.1688.F32.TF32 R132, R132, R32, R148 ;  /* 0x000000208484723c */ /* 0x000ff00000081094 */
[C---:B------:R-:W-:Y:S08]  /*25220*/  HMMA.1688.F32.TF32 R148, R164.reuse, R16, R200 ;  /* 0x00000010a494723c */ /* 0x040ff000000810c8 */
[----:B------:R-:W-:Y:S08]  /*25230*/  HMMA.1688.F32.TF32 R164, R164, R32, R168 ;  /* 0x00000020a4a4723c */ /* 0x000ff000000810a8 */
[C---:B------:R-:W-:Y:S08]  /*25240*/  HMMA.1688.F32.TF32 R168, R196.reuse, R4, R44 ;  /* 0x00000004c4a8723c */ /* 0x040ff0000008102c */
[----:B------:R-:W-:Y:S07]  /*25250*/  HMMA.1688.F32.TF32 R196, R196, R32, R36 ;  /* 0x00000020c4c4723c */ /* 0x000fee0000081024 */
[----:B------:R-:W-:Y:S01]  /*25260*/  IMAD.MOV.U32 R36, RZ, RZ, R211 ;  /* 0x000000ffff247224 */ /* 0x000fe200078e00d3 */
[----:B------:R-:W-:Y:S01]  /*25270*/  MOV R39, R208 ;  /* 0x000000d000277202 */ /* 0x000fe20000000f00 */
[----:B------:R-:W-:Y:S01]  /*25280*/  IMAD.MOV.U32 R37, RZ, RZ, R210 ;  /* 0x000000ffff257224 */ /* 0x000fe200078e00d2 */
[----:B------:R-:W-:Y:S01]  /*25290*/  HMMA.1688.F32.TF32 R200, R232, R4, R248 ;  /* 0x00000004e8c8723c */ /* 0x000fe200000810f8 */
[----:B------:R-:W-:-:S07]  /*252a0*/  IMAD.MOV.U32 R38, RZ, RZ, R209 ;  /* 0x000000ffff267224 */ /* 0x000fce00078e00d1 */
[----:B------:R-:W-:Y:S01]  /*252b0*/  HMMA.1688.F32.TF32 R208, R232, R12, R244 ;  /* 0x0000000ce8d0723c */ /* 0x000fe200000810f4 */
[----:B------:R-:W-:Y:S04]  /*252c0*/  LDS R232, [R0+0x16000] ;  /* 0x0160000000e87984 */ /* 0x000fe80000000800 */
[----:B------:R-:W-:Y:S04]  /*252d0*/  LDS R234, [R0+0x17000] ;  /* 0x0170000000ea7984 */ /* 0x000fe80000000800 */
[----:B------:R-:W-:Y:S04]  /*252e0*/  LDS R233, [R3+0x16000] ;  /* 0x0160000003e97984 */ /* 0x000fe80000000800 */
[----:B------:R-:W1:Y:S04]  /*252f0*/  LDS R235, [R3+0x17000] ;  /* 0x0170000003eb7984 */ /* 0x000e680000000800 */
[----:B------:R-:W-:Y:S04]  /*25300*/  STL [R1+0x14b0], R220 ;  /* 0x0014b0dc01007387 */ /* 0x000fe80000100800 */
[----:B------:R-:W-:Y:S04]  /*25310*/  STL [R1+0x14ac], R221 ;  /* 0x0014acdd01007387 */ /* 0x000fe80000100800 */
[----:B------:R-:W-:Y:S04]  /*25320*/  STL [R1+0x14a8], R222 ;  /* 0x0014a8de01007387 */ /* 0x000fe80000100800 */
[----:B------:R-:W-:Y:S04]  /*25330*/  STL [R1+0x14a4], R223 ;  /* 0x0014a4df01007387 */ /* 0x000fe80000100800 */
[----:B------:R-:W-:Y:S04]  /*25340*/  STL [R1+0x14c0], R224 ;  /* 0x0014c0e001007387 */ /* 0x000fe80000100800 */
[----:B------:R-:W-:Y:S01]  /*25350*/  STL [R1+0x14bc], R225 ;  /* 0x0014bce101007387 */ /* 0x000fe20000100800 */
        /* <DEDUP_REMOVED lines=9> */
[----:B------:R-:W-:Y:S02]  /*253f0*/  IMAD.MOV.U32 R45, RZ, RZ, R242 ;  /* 0x000000ffff2d7224 */ /* 0x000fe400078e00f2 */
[----:B------:R-:W-:Y:S01]  /*25400*/  IMAD.MOV.U32 R46, RZ, RZ, R241 ;  /* 0x000000ffff2e7224 */ /* 0x000fe200078e00f1 */
[----:B------:R-:W-:Y:S01]  /*25410*/  LDS R245, [R3+0x16180] ;  /* 0x0161800003f57984 */ /* 0x000fe20000000800 */
[----:B-1----:R-:W-:Y:S03]  /*25420*/  HMMA.1688.F32.TF32 R36, R232, R6, R36 ;  /* 0x00000006e824723c */ /* 0x002fe60000081024 */
[----:B------:R-:W-:Y:S04]  /*25430*/  STL [R1+0x14b8], R226 ;  /* 0x0014b8e201007387 */ /* 0x000fe80000100800 */
[----:B------:R-:W-:Y:S04]  /*25440*/  STL [R1+0x14b4], R227 ;  /* 0x0014b4e301007387 */ /* 0x000fe80000100800 */
[----:B------:R1:W-:Y:S04]  /*25450*/  STL [R1+0x14d0], R228 ;  /* 0x0014d0e401007387 */ /* 0x0003e80000100800 */
[----:B------:R2:W-:Y:S04]  /*25460*/  STL [R1+0x14cc], R229 ;  /* 0x0014cce501007387 */ /* 0x0005e80000100800 */
[----:B------:R3:W-:Y:S04]  /*25470*/  STL [R1+0x14c8], R230 ;  /* 0x0014c8e601007387 */ /* 0x0007e80000100800 */
[----:B------:R4:W-:Y:S01]  /*25480*/  STL [R1+0x14c4], R231 ;  /* 0x0014c4e701007387 */ /* 0x0009e20000100800 */
[----:B------:R-:W-:-:S03]  /*25490*/  IMAD.MOV.U32 R9, RZ, RZ, R36 ;  /* 0x000000ffff097224 */ /* 0x000fc600078e0024 */
[----:B------:R-:W2:Y:S01]  /*254a0*/  LDL.LU R40, [R1+0xa0] ;  /* 0x0000a00001287983 */ /* 0x000ea20000300800 */
[----:B------:R-:W-:-:S03]  /*254b0*/  IMAD.MOV.U32 R36, RZ, RZ, R11 ;  /* 0x000000ffff247224 */ /* 0x000fc600078e000b */
[----:B------:R-:W2:Y:S04]  /*254c0*/  LDL.LU R41, [R1+0xa4] ;  /* 0x0000a40001297983 */ /* 0x000ea80000300800 */
[----:B------:R-:W2:Y:S04]  /*254d0*/  LDL.LU R42, [R1+0xa8] ;  /* 0x0000a800012a7983 */ /* 0x000ea80000300800 */
[----:B------:R-:W2:Y:S04]  /*254e0*/  LDL.LU R10, [R1+0x15b4] ;  /* 0x0015b400010a7983 */ /* 0x000ea80000300800 */
[----:B------:R-:W2:Y:S01]  /*254f0*/  LDL.LU R11, [R1+0x15b0] ;  /* 0x0015b000010b7983 */ /* 0x000ea20000300800 */
[----:B------:R-:W-:Y:S01]  /*25500*/  IMAD.MOV.U32 R8, RZ, RZ, R37 ;  /* 0x000000ffff087224 */ /* 0x000fe200078e0025 */
[----:B------:R-:W-:Y:S01]  /*25510*/  MOV R4, R39 ;  /* 0x0000002700047202 */ /* 0x000fe20000000f00 */
[----:B------:R-:W-:Y:S01]  /*25520*/  IMAD.MOV.U32 R5, RZ, RZ, R38 ;  /* 0x000000ffff057224 */ /* 0x000fe200078e0026 */
[----:B------:R-:W-:Y:S01]  /*25530*/  MOV R38, R14 ;  /* 0x0000000e00267202 */ /* 0x000fe20000000f00 */
[----:B------:R-:W-:Y:S01]  /*25540*/  IMAD.MOV.U32 R37, RZ, RZ, R22 ;  /* 0x000000ffff257224 */ /* 0x000fe200078e0016 */
[----:B------:R-:W-:Y:S01]  /*25550*/  LDS R236, [R0+0x16080] ;  /* 0x0160800000ec7984 */ /* 0x000fe20000000800 */
[----:B------:R-:W-:-:S03]  /*25560*/  IMAD.MOV.U32 R39, RZ, RZ, R15 ;  /* 0x000000ffff277224 */ /* 0x000fc600078e000f */
[----:B------:R-:W3:Y:S04]  /*25570*/  LDL.LU R22, [R1+0x15ac] ;  /* 0x0015ac0001167983 */ /* 0x000ee80000300800 */
[----:B------:R-:W3:Y:S04]  /*25580*/  LDL.LU R14, [R1+0x15a8] ;  /* 0x0015a800010e7983 */ /* 0x000ee80000300800 */
[----:B------:R-:W3:Y:S04]  /*25590*/  LDL.LU R15, [R1+0x15a4] ;  /* 0x0015a400010f7983 */ /* 0x000ee80000300800 */
[----:B------:R-:W-:Y:S04]  /*255a0*/  STL [R1+0x14e0], R4 ;  /* 0x0014e00401007387 */ /* 0x000fe80000100800 */
[----:B------:R-:W-:Y:S04]  /*255b0*/  STL [R1+0x14dc], R5 ;  /* 0x0014dc0501007387 */ /* 0x000fe80000100800 */
[----:B------:R-:W-:Y:S04]  /*255c0*/  STL [R1+0x14d8], R8 ;  /* 0x0014d80801007387 */ /* 0x000fe80000100800 */
[----:B------:R-:W-:Y:S01]  /*255d0*/  STL [R1+0x14d4], R9 ;  /* 0x0014d40901007387 */ /* 0x000fe20000100800 */
[----:B------:R-:W-:-:S02]  /*255e0*/  IMAD.MOV.U32 R54, RZ, RZ, R26 ;  /* 0x000000ffff367224 */ /* 0x000fc400078e001a */
[----:B------:R-:W-:Y:S01]  /*255f0*/  IMAD.MOV.U32 R55, RZ, RZ, R27 ;  /* 0x000000ffff377224 */ /* 0x000fe200078e001b */
[----:B------:R-:W-:Y:S04]  /*25600*/  LDS R238, [R0+0x17080] ;  /* 0x0170800000ee7984 */ /* 0x000fe80000000800 */
[----:B------:R-:W-:Y:S04]  /*25610*/  LDS R237, [R3+0x16080] ;  /* 0x0160800003ed7984 */ /* 0x000fe80000000800 */
[----:B------:R-:W1:Y:S04]  /*25620*/  LDS R239, [R3+0x17080] ;  /* 0x0170800003ef7984 */ /* 0x000e680000000800 */
[----:B------:R-:W-:Y:S04]  /*25630*/  LDS R240, [R0+0x16100] ;  /* 0x0161000000f07984 */ /* 0x000fe80000000800 */
[----:B------:R-:W-:Y:S04]  /*25640*/  LDS R242, [R0+0x17100] ;  /* 0x0171000000f27984 */ /* 0x000fe80000000800 */
[----:B------:R-:W-:Y:S04]  /*25650*/  LDS R241, [R3+0x16100] ;  /* 0x0161000003f17984 */ /* 0x000fe80000000800 */
[----:B------:R-:W1:Y:S04]  /*25660*/  LDS R243, [R3+0x17100] ;  /* 0x0171000003f37984 */ /* 0x000e680000000800 */
[----:B------:R-:W1:Y:S01]  /*25670*/  LDS R247, [R3+0x17180] ;  /* 0x0171800003f77984 */ /* 0x000e620000000800 */
[----:B--2---:R-:W-:Y:S07]  /*25680*/  HMMA.1688.F32.TF32 R48, R232, R10, R248 ;  /* 0x0000000ae830723c */ /* 0x004fee00000810f8 */
[----:B------:R-:W-:Y:S01]  /*25690*/  IMAD.MOV.U32 R248, RZ, RZ, R23 ;  /* 0x000000fffff87224 */ /* 0x000fe200078e0017 */
[----:B------:R-:W-:Y:S01]  /*256a0*/  MOV R250, R19 ;  /* 0x0000001300fa7202 */ /* 0x000fe20000000f00 */
[----:B------:R-:W2:Y:S01]  /*256b0*/  LDL.LU R23, [R1+0x15a0] ;  /* 0x0015a00001177983 */ /* 0x000ea20000300800 */
[----:B------:R-:W-:-:S03]  /*256c0*/  IMAD.MOV.U32 R249, RZ, RZ, R18 ;  /* 0x000000fffff97224 */ /* 0x000fc600078e0012 */
[----:B------:R-:W2:Y:S04]  /*256d0*/  LDL.LU R18, [R1+0x159c] ;  /* 0x00159c0001127983 */ /* 0x000ea80000300800 */
[----:B------:R-:W2:Y:S01]  /*256e0*/  LDL.LU R19, [R1+0x1598] ;  /* 0x0015980001137983 */ /* 0x000ea20000300800 */
[----:B---3--:R-:W-:Y:S06]  /*256f0*/  HMMA.1688.F32.TF32 R44, R232, R14, R44 ;  /* 0x0000000ee82c723c */ /* 0x008fec000008102c */
[----:B------:R-:W-:Y:S01]  /*25700*/  IMAD.MOV.U32 R12, RZ, RZ, R51 ;  /* 0x000000ffff0c7224 */ /* 0x000fe200078e0033 */
[----:B------:R-:W-:Y:S01]  /*25710*/  MOV R13, R50 ;  /* 0x00000032000d7202 */ /* 0x000fe20000000f00 */
[----:B------:R-:W-:-:S02]  /*25720*/  IMAD.MOV.U32 R16, RZ, RZ, R49 ;  /* 0x000000ffff107224 */ /* 0x000fc400078e0031 */
[----:B------:R-:W-:Y:S01]  /*25730*/  IMAD.MOV.U32 R17, RZ, RZ, R48 ;  /* 0x000000ffff117224 */ /* 0x000fe200078e0030 */
[----:B------:R-:W-:Y:S04]  /*25740*/  STL [R1+0x14f0], R12 ;  /* 0x0014f00c01007387 */ /* 0x000fe80000100800 */
[----:B------:R-:W-:Y:S04]  /*25750*/  STL [R1+0x14ec], R13 ;  /* 0x0014ec0d01007387 */ /* 0x000fe80000100800 */
[----:B------:R-:W-:Y:S05]  /*25760*/  STL [R1+0x14e8], R16 ;  /* 0x0014e81001007387 */ /* 0x000fea0000100800 */
[----:B------:R-:W-:Y:S01]  /*25770*/  IMAD.MOV.U32 R20, RZ, RZ, R47 ;  /* 0x000000ffff147224 */ /* 0x000fe200078e002f */
[----:B------:R-:W-:Y:S01]  /*25780*/  MOV R21, R46 ;  /* 0x0000002e00157202 */ /* 0x000fe20000000f00 */
[----:B------:R-:W-:Y:S01]  /*25790*/  IMAD.MOV.U32 R24, RZ, RZ, R45 ;  /* 0x000000ffff187224 */ /* 0x000fe200078e002d */
[----:B------:R3:W-:Y:S01]  /*257a0*/  STL [R1+0x14e4], R17 ;  /* 0x0014e41101007387 */ /* 0x0007e20000100800 */
[----:B------:R-:W-:-:S03]  /*257b0*/  IMAD.MOV.U32 R25, RZ, RZ, R44 ;  /* 0x000000ffff197224 */ /* 0x000fc600078e002c */
[----:B------:R-:W-:Y:S04]  /*257c0*/  STL [R1+0x1500], R20 ;  /* 0x0015001401007387 */ /* 0x000fe80000100800 */
[----:B------:R-:W-:Y:S04]  /*257d0*/  STL [R1+0x14fc], R21 ;  /* 0x0014fc1501007387 */ /* 0x000fe80000100800 */
[----:B------:R-:W-:Y:S04]  /*257e0*/  STL [R1+0x14f8], R24 ;  /* 0x0014f81801007387 */ /* 0x000fe80000100800 */
[----:B------:R1:W-:Y:S01]  /*257f0*/  STL [R1+0x14f4], R25 ;  /* 0x0014f41901007387 */ /* 0x0003e20000100800 */
[C---:B--2---:R-:W-:Y:S11]  /*25800*/  HMMA.1688.F32.TF32 R40, R232.reuse, R18, R40 ;  /* 0x00000012e828723c */ /* 0x044ff60000081028 */
[----:B------:R-:W-:Y:S11]  /*25810*/  @!UPT UIADD3 URZ, URZ, URZ, URZ ;  /* 0x0000003f3f3ff290 */ /* 0x000ff6000fffe03f */
[----:B------:R-:W-:Y:S02]  /*25820*/  @!UPT UIADD3 URZ, URZ, URZ, URZ ;  /* 0x0000003f3f3ff290 */ /* 0x000fe4000fffe03f */
[----:B------:R-:W-:Y:S01]  /*25830*/  IMAD.MOV.U32 R28, RZ, RZ, R43 ;  /* 0x000000ffff1c7224 */ /* 0x000fe200078e002b */
[----:B------:R-:W-:Y:S01]  /*25840*/  MOV R29, R42 ;  /* 0x0000002a001d7202 */ /* 0x000fe20000000f00 */
[----:B------:R-:W-:Y:S02]  /*25850*/  IMAD.MOV.U32 R32, RZ, RZ, R41 ;  /* 0x000000ffff207224 */ /* 0x000fe400078e0029 */
[----:B------:R-:W-:Y:S01]  /*25860*/  IMAD.MOV.U32 R33, RZ, RZ, R40 ;  /* 0x000000ffff217224 */ /* 0x000fe200078e0028 */
[----:B------:R-:W-:Y:S04]  /*25870*/  STL [R1+0x1510], R28 ;  /* 0x0015101c01007387 */ /* 0x000fe80000100800 */
[----:B------:R-:W-:Y:S04]  /*25880*/  STL [R1+0x150c], R29 ;  /* 0x00150c1d01007387 */ /* 0x000fe80000100800 */
[----:B------:R-:W-:Y:S04]  /*25890*/  STL [R1+0x1508], R32 ;  /* 0x0015082001007387 */ /* 0x000fe80000100800 */
[----:B------:R2:W-:Y:S04]  /*258a0*/  STL [R1+0x1504], R33 ;  /* 0x0015042101007387 */ /* 0x0005e80000100800 */
[----:B------:R-:W2:Y:S04]  /*258b0*/  LDL.LU R52, [R1+0x70] ;  /* 0x0000700001347983 */ /* 0x000ea80000300800 */
[----:B------:R-:W2:Y:S04]  /*258c0*/  LDL.LU R53, [R1+0x74] ;  /* 0x0000740001357983 */ /* 0x000ea80000300800 */
[----:B------:R-:W2:Y:S04]  /*258d0*/  LDL.LU R26, [R1+0x1594] ;  /* 0x00159400011a7983 */ /* 0x000ea80000300800 */
[----:B------:R-:W2:Y:S01]  /*258e0*/  LDL.LU R27, [R1+0x1590] ;  /* 0x00159000011b7983 */ /* 0x000ea20000300800 */
[----:B------:R-:W-:Y:S01]  /*258f0*/  HMMA.1688.F32.TF32 R36, R232, R22, R36 ;  /* 0x00000016e824723c */ /* 0x000fe20000081024 */
[----:B------:R-:W-:-:S02]  /*25900*/  IMAD.MOV.U32 R251, RZ, RZ, R252 ;  /* 0x000000fffffb7224 */ /* 0x000fc400078e00fc */
[----:B-1----:R-:W3:Y:S04]  /*25910*/  LDL.LU R228, [R1+0x60] ;  /* 0x0000600001e47983 */ /* 0x002ee80000300800 */
[----:B------:R-:W3:Y:S04]  /*25920*/  LDL.LU R229, [R1+0x64] ;  /* 0x0000640001e57983 */ /* 0x000ee80000300800 */
[----:B------:R-:W3:Y:S04]  /*25930*/  LDL.LU R230, [R1+0x68] ;  /* 0x0000680001e67983 */ /* 0x000ee80000300800 */
[----:B----4-:R-:W4:Y:S09]  /*25940*/  LDL.LU R231, [R1+0x6c] ;  /* 0x00006c0001e77983 */ /* 0x010f320000300800 */
[----:B------:R-:W-:Y:S01]  /*25950*/  IMAD.MOV.U32 R217, RZ, RZ, R36 ;  /* 0x000000ffffd97224 */ /* 0x000fe200078e0024 */
[----:B------:R-:W-:Y:S01]  /*25960*/  MOV R219, R38 ;  /* 0x0000002600db7202 */ /* 0x000fe20000000f00 */
[----:B------:R-:W-:-:S02]  /*25970*/  IMAD.MOV.U32 R218, RZ, RZ, R37 ;  /* 0x000000ffffda7224 */ /* 0x000fc400078e0025 */
[----:B------:R-:W-:Y:S02]  /*25980*/  IMAD.MOV.U32 R252, RZ, RZ, R39 ;  /* 0x000000fffffc7224 */ /* 0x000fe400078e0027 */
[----:B------:R-:W-:Y:S04]  /*25990*/  STL [R1+0x151c], R219 ;  /* 0x00151cdb01007387 */ /* 0x000fe80000100800 */
[----:B------:R-:W-:Y:S04]  /*259a0*/  STL [R1+0x1518], R218 ;  /* 0x001518da01007387 */ /* 0x000fe80000100800 */
[----:B------:R1:W-:Y:S04]  /*259b0*/  STL [R1+0x1514], R217 ;  /* 0x001514d901007387 */ /* 0x0003e80000100800 */
        /* <DEDUP_REMOVED lines=12> */
[----:B--2---:R-:W-:Y:S07]  /*25a80*/  HMMA.1688.F32.TF32 R36, R232, R26, R248 ;  /* 0x0000001ae824723c */ /* 0x004fee00000810f8 */
[----:B------:R-:W-:-:S02]  /*25a90*/  IMAD.MOV.U32 R248, RZ, RZ, R34 ;  /* 0x000000fffff87224 */ /* 0x000fc400078e0022 */
[----:B------:R-:W-:Y:S11]  /*25aa0*/  IMAD.MOV.U32 R249, RZ, RZ, R35 ;  /* 0x000000fffff97224 */ /* 0x000ff600078e0023 */
[----:B------:R-:W-:Y:S04]  /*25ab0*/  @!UPT UIADD3 URZ, URZ, URZ, URZ ;  /* 0x0000003f3f3ff290 */ /* 0x000fe8000fffe03f */
        /* <DEDUP_REMOVED lines=9> */
[----:B------:R-:W2:Y:S04]  /*25b50*/  LDL.LU R39, [R1+0x2c] ;  /* 0x00002c0001277983 */ /* 0x000ea80000300800 */
[----:B------:R-:W2:Y:S04]  /*25b60*/  LDL.LU R34, [R1+0x1584] ;  /* 0x0015840001227983 */ /* 0x000ea80000300800 */
[----:B------:R-:W2:Y:S04]  /*25b70*/  LDL.LU R35, [R1+0x1580] ;  /* 0x0015800001237983 */ /* 0x000ea80000300800 */
[----:B------:R-:W2:Y:S04]  /*25b80*/  LDL.LU R250, [R1+0x18] ;  /* 0x0000180001fa7983 */ /* 0x000ea80000300800 */
[----:B------:R-:W2:Y:S01]  /*25b90*/  LDL.LU R251, [R1+0x1c] ;  /* 0x00001c0001fb7983 */ /* 0x000ea20000300800 */
[C---:B---3--:R-:W-:Y:S08]  /*25ba0*/  HMMA.1688.F32.TF32 R48, R236.reuse, R6, R48 ;  /* 0x00000006ec30723c */ /* 0x048ff00000081030 */
[C---:B----4-:R-:W-:Y:S08]  /*25bb0*/  HMMA.1688.F32.TF32 R44, R236.reuse, R10, R44 ;  /* 0x0000000aec2c723c */ /* 0x050ff0000008102c */
[----:B------:R-:W-:Y:S08]  /*25bc0*/  HMMA.1688.F32.TF32 R40, R236, R14, R40 ;  /* 0x0000000eec28723c */ /* 0x000ff00000081028 */
[----:B------:R-:W-:-:S02]  /*25bd0*/  IMAD.MOV.U32 R9, RZ, RZ, R50 ;  /* 0x000000ffff097224 */ /* 0x000fc400078e0032 */
        /* <DEDUP_REMOVED lines=10> */
[C---:B--2---:R-:W-:Y:S08]  /*25c80*/  HMMA.1688.F32.TF32 R52, R232.reuse, R30, R52 ;  /* 0x0000001ee834723c */ /* 0x044ff00000081034 */
[----:B------:R-:W-:Y:S08]  /*25c90*/  HMMA.1688.F32.TF32 R232, R232, R34, R228 ;  /* 0x00000022e8e8723c */ /* 0x000ff000000810e4 */
[C---:B------:R-:W-:Y:S08]  /*25ca0*/  HMMA.1688.F32.TF32 R36, R236.reuse, R18, R36 ;  /* 0x00000012ec24723c */ /* 0x040ff00000081024 */
[----:B------:R-:W-:Y:S01]  /*25cb0*/  HMMA.1688.F32.TF32 R248, R236, R22, R248 ;  /* 0x00000016ecf8723c */ /* 0x000fe200000810f8 */
[----:B------:R-:W-:Y:S01]  /*25cc0*/  IMAD.MOV.U32 R227, RZ, RZ, R54 ;  /* 0x000000ffffe37224 */ /* 0x000fe200078e0036 */
[----:B------:R-:W-:Y:S01]  /*25cd0*/  MOV R225, R52 ;  /* 0x0000003400e17202 */ /* 0x000fe20000000f00 */
[----:B------:R-:W-:-:S02]  /*25ce0*/  IMAD.MOV.U32 R220, RZ, RZ, R55 ;  /* 0x000000ffffdc7224 */ /* 0x000fc400078e0037 */
[----:B------:R-:W-:Y:S01]  /*25cf0*/  IMAD.MOV.U32 R226, RZ, RZ, R53 ;  /* 0x000000ffffe27224 */ /* 0x000fe200078e0035 */
[----:B------:R-:W2:Y:S02]  /*25d00*/  LDL.LU.64 R54, [R1+0x1578] ;  /* 0x0015780001367983 */ /* 0x000ea40000300a00 */
[----:B------:R-:W-:Y:S01]  /*25d10*/  MOV R229, R232 ;  /* 0x000000e800e57202 */ /* 0x000fe20000000f00 */
[----:B------:R-:W-:Y:S01]  /*25d20*/  IMAD.MOV.U32 R230, RZ, RZ, R233 ;  /* 0x000000ffffe67224 */ /* 0x000fe200078e00e9 */
[----:B------:R-:W2:Y:S01]  /*25d30*/  LDL.LU.64 R52, [R1+0x1570] ;  /* 0x0015700001347983 */ /* 0x000ea20000300a00 */
[----:B------:R-:W-:Y:S01]  /*25d40*/  IMAD.MOV.U32 R231, RZ, RZ, R234 ;  /* 0x000000ffffe77224 */ /* 0x000fe200078e00ea */
[----:B------:R-:W-:Y:S02]  /*25d50*/  MOV R228, R51 ;  /* 0x0000003300e47202 */ /* 0x000fe40000000f00 */
[----:B------:R-:W3:Y:S04]  /*25d60*/  LDL.LU R232, [R1] ;  /* 0x0000000001e87983 */ /* 0x000ee80000300800 */
[----:B------:R-:W3:Y:S04]  /*25d70*/  LDL.LU R233, [R1+0x4] ;  /* 0x0000040001e97983 */ /* 0x000ee80000300800 */
[----:B------:R-:W3:Y:S04]  /*25d80*/  LDL.LU R234, [R1+0x8] ;  /* 0x0000080001ea7983 */ /* 0x000ee80000300800 */
[----:B------:R-:W4:Y:S04]  /*25d90*/  LDL.LU.64 R50, [R1+0x1568] ;  /* 0x0015680001327983 */ /* 0x000f280000300a00 */
[----:B------:R-:W4:Y:S01]  /*25da0*/  LDL.LU.64 R48, [R1+0x1560] ;  /* 0x0015600001307983 */ /* 0x000f220000300a00 */
[----:B------:R-:W-:-:S03]  /*25db0*/  IMAD.MOV.U32 R33, RZ, RZ, R38 ;  /* 0x000000ffff217224 */ /* 0x000fc600078e0026 */
[----:B------:R-:W2:Y:S01]  /*25dc0*/  LDL.LU.64 R46, [R1+0x1558] ;  /* 0x00155800012e7983 */ /* 0x000ea20000300a00 */
[----:B------:R-:W-:-:S03]  /*25dd0*/  MOV R20, R39 ;  /* 0x0000002700147202 */ /* 0x000fc60000000f00 */
[----:B------:R-:W2:Y:S01]  /*25de0*/  LDL.LU.64 R44, [R1+0x1550] ;  /* 0x00155000012c7983 */ /* 0x000ea20000300a00 */
[----:B------:R-:W-:-:S03]  /*25df0*/  IMAD.MOV.U32 R29, RZ, RZ, R36 ;  /* 0x000000ffff1d7224 */ /* 0x000fc600078e0024 */
[----:B------:R-:W2:Y:S01]  /*25e00*/  LDL.LU.64 R42, [R1+0x1548] ;  /* 0x00154800012a7983 */ /* 0x000ea20000300a00 */
[----:B------:R-:W-:Y:S01]  /*25e10*/  IMAD.MOV.U32 R32, RZ, RZ, R37 ;  /* 0x000000ffff207224 */ /* 0x000fe200078e0025 */
[----:B------:R-:W-:Y:S02]  /*25e20*/  MOV R28, R251 ;  /* 0x000000fb001c7202 */ /* 0x000fe40000000f00 */
[----:B------:R-:W2:Y:S01]  /*25e30*/  LDL.LU.64 R40, [R1+0x1540] ;  /* 0x0015400001287983 */ /* 0x000ea20000300a00 */
[----:B-1----:R-:W-:-:S03]  /*25e40*/  IMAD.MOV.U32 R217, RZ, RZ, R250 ;  /* 0x000000ffffd97224 */ /* 0x002fc600078e00fa */
[----:B------:R-:W2:Y:S01]  /*25e50*/  LDL.LU.64 R38, [R1+0x1538] ;  /* 0x0015380001267983 */ /* 0x000ea20000300a00 */
[----:B------:R-:W-:Y:S02]  /*25e60*/  IMAD.MOV.U32 R219, RZ, RZ, R248 ;  /* 0x000000ffffdb7224 */ /* 0x000fe400078e00f8 */
[----:B------:R-:W-:Y:S01]  /*25e70*/  IMAD.MOV.U32 R218, RZ, RZ, R249 ;  /* 0x000000ffffda7224 */ /* 0x000fe200078e00f9 */
[----:B------:R-:W2:Y:S04]  /*25e80*/  LDL.LU.64 R36, [R1+0x1530] ;  /* 0x0015300001247983 */ /* 0x000ea80000300a00 */
[----:B------:R-:W4:Y:S04]  /*25e90*/  LDL.LU.64 R250, [R1+0x1528] ;  /* 0x0015280001fa7983 */ /* 0x000f280000300a00 */
[----:B------:R-:W4:Y:S01]  /*25ea0*/  LDL.LU.64 R248, [R1+0x1520] ;  /* 0x0015200001f87983 */ /* 0x000f220000300a00 */
[----:B------:R-:W-:Y:S01]  /*25eb0*/  IMAD.MOV.U32 R224, RZ, RZ, R235 ;  /* 0x000000ffffe07224 */ /* 0x000fe200078e00eb */
[----:B------:R-:W-:-:S07]  /*25ec0*/  MOV R235, R2 ;  /* 0x0000000200eb7202 */ /* 0x000fce0000000f00 */
[C---:B---3--:R-:W-:Y:S08]  /*25ed0*/  HMMA.1688.F32.TF32 R232, R236.reuse, R26, R232 ;  /* 0x0000001aece8723c */ /* 0x048ff000000810e8 */
[C---:B--2---:R-:W-:Y:S08]  /*25ee0*/  HMMA.1688.F32.TF32 R36, R236.reuse, R34, R36 ;  /* 0x00000022ec24723c */ /* 0x044ff00000081024 */
[----:B----4-:R-:W-:Y:S07]  /*25ef0*/  HMMA.1688.F32.TF32 R248, R236, R30, R248 ;  /* 0x0000001eecf8723c */ /* 0x010fee00000810f8 */
[----:B------:R-:W-:Y:S04]  /*25f00*/  STL.64 [R1+0x160], R232 ;  /* 0x000160e801007387 */ /* 0x000fe80000100a00 */
[----:B------:R1:W-:Y:S04]  /*25f10*/  STL.64 [R1+0x168], R234 ;  /* 0x000168ea01007387 */ /* 0x0003e80000100a00 */
[----:B------:R-:W-:Y:S04]  /*25f20*/  LDS R236, [R0+0x16280] ;  /* 0x0162800000ec7984 */ /* 0x000fe80000000800 */
[----:B------:R-:W-:Y:S01]  /*25f30*/  LDS R238, [R0+0x17280] ;  /* 0x0172800000ee7984 */ /* 0x000fe20000000800 */
[C---:B-1----:R-:W-:Y:S03]  /*25f40*/  HMMA.1688.F32.TF32 R232, R240.reuse, R6, R40 ;  /* 0x00000006f0e8723c */ /* 0x042fe60000081028 */
[----:B------:R-:W-:Y:S04]  /*25f50*/  LDS R237, [R3+0x16280] ;  /* 0x0162800003ed7984 */ /* 0x000fe80000000800 */
[----:B------:R-:W1:Y:S04]  /*25f60*/  LDS R239, [R3+0x17280] ;  /* 0x0172800003ef7984 */ /* 0x000e680000000800 */
[----:B------:R-:W-:Y:S01]  /*25f70*/  STL.64 [R1+0x150], R248 ;  /* 0x000150f801007387 */ /* 0x000fe20000100a00 */
[C---:B------:R-:W-:Y:S03]  /*25f80*/  HMMA.1688.F32.TF32 R40, R240.reuse, R10, R44 ;  /* 0x0000000af028723c */ /* 0x040fe6000008102c */
[----:B------:R-:W-:Y:S04]  /*25f90*/  STL.64 [R1+0x158], R250 ;  /* 0x000158fa01007387 */ /* 0x000fe80000100a00 */
[----:B------:R-:W-:Y:S01]  /*25fa0*/  STL.64 [R1+0xd0], R36 ;  /* 0x0000d02401007387 */ /* 0x000fe20000100a00 */
[C---:B------:R-:W-:Y:S03]  /*25fb0*/  HMMA.1688.F32.TF32 R44, R240.reuse, R18, R52 ;  /* 0x00000012f02c723c */ /* 0x040fe60000081034 */
[----:B------:R2:W-:Y:S05]  /*25fc0*/  STL.64 [R1+0xd8], R38 ;  /* 0x0000d82601007387 */ /* 0x0005ea0000100a00 */
[C---:B--2---:R-:W-:Y:S01]  /*25fd0*/  HMMA.1688.F32.TF32 R36, R240.reuse, R14, R48 ;  /* 0x0000000ef024723c */ /* 0x044fe20000081030 */
[----:B------:R-:W-:Y:S04]  /*25fe0*/  STL.64 [R1+0x310], R232 ;  /* 0x000310e801007387 */ /* 0x000fe80000100a00 */
[----:B------:R-:W-:Y:S04]  /*25ff0*/  STL.64 [R1+0x318], R234 ;  /* 0x000318ea01007387 */ /* 0x000fe80000100a00 */
[----:B------:R-:W-:Y:S04]  /*26000*/  STL.64 [R1+0x300], R40 ;  /* 0x0003002801007387 */ /* 0x000fe80000100a00 */
[----:B------:R2:W-:Y:S10]  /*26010*/  STL.64 [R1+0x308], R42 ;  /* 0x0003082a01007387 */ /* 0x0005f40000100a00 */
[----:B------:R-:W-:Y:S01]  /*26020*/  STL.64 [R1+0x2f0], R36 ;  /* 0x0002f02401007387 */ /* 0x000fe20000100a00 */
[C---:B--2---:R-:W-:Y:S03]  /*26030*/  HMMA.1688.F32.TF32 R40, R240.reuse, R22, R56 ;  /* 0x00000016f028723c */ /* 0x044fe60000081038 */
[----:B------:R2:W-:Y:S04]  /*26040*/  STL.64 [R1+0x2f8], R38 ;  /* 0x0002f82601007387 */ /* 0x0005e80000100a00 */
[----:B------:R-:W-:Y:S04]  /*26050*/  STL.64 [R1+0x2e0], R44 ;  /* 0x0002e02c01007387 */ /* 0x000fe80000100a00 */
[----:B------:R3:W-:Y:S01]  /*26060*/  STL.64 [R1+0x2e8], R46 ;  /* 0x0002e82e01007387 */ /* 0x0007e20000100a00 */
[C---:B--2---:R-:W-:Y:S08]  /*26070*/  HMMA.1688.F32.TF32 R36, R240.reuse, R26, R60 ;  /* 0x0000001af024723c */ /* 0x044ff0000008103c */
[----:B---3--:R-:W-:Y:S03]  /*26080*/  HMMA.1688.F32.TF32 R44, R240, R30, R64 ;  /* 0x0000001ef02c723c */ /* 0x008fe60000081040 */
[----:B------:R-:W-:Y:S04]  /*26090*/  STL.64 [R1+0x2d0], R40 ;  /* 0x0002d02801007387 */ /* 0x000fe80000100a00 */
[----:B------:R2:W-:Y:S01]  /*260a0*/  STL.64 [R1+0x2d8], R42 ;  /* 0x0002d82a01007387 */ /* 0x0005e20000100a00 */
[-C--:B------:R-:W-:Y:S01]  /*260b0*/  HMMA.1688.F32.TF32 R232, R244, R34.reuse, R100 ;  /* 0x00000022f4e8723c */ /* 0x080fe20000081064 */
[----:B------:R-:W-:Y:S01]  /*260c0*/  IMAD.MOV.U32 R60, RZ, RZ, R225 ;  /* 0x000000ffff3c7224 */ /* 0x000fe200078e00e1 */
[----:B------:R-:W-:Y:S01]  /*260d0*/  MOV R62, R227 ;  /* 0x000000e3003e7202 */ /* 0x000fe20000000f00 */
[----:B------:R-:W-:Y:S01]  /*260e0*/  IMAD.MOV.U32 R61, RZ, RZ, R226 ;  /* 0x000000ffff3d7224 */ /* 0x000fe200078e00e2 */
[----:B------:R-:W-:Y:S04]  /*260f0*/  LDS R64, [R0+0x18000] ;  /* 0x0180000000407984 */ /* 0x000fe80000000800 */
[----:B------:R-:W-:Y:S01]  /*26100*/  STL.64 [R1+0x2c0], R36 ;  /* 0x0002c02401007387 */ /* 0x000fe20000100a00 */
[----:B--2---:R-:W-:Y:S03]  /*26110*/  HMMA.1688.F32.TF32 R40, R240, R34, R68 ;  /* 0x00000022f028723c */ /* 0x004fe60000081044 */
[----:B------:R2:W-:Y:S04]  /*26120*/  STL.64 [R1+0x2c8], R38 ;  /* 0x0002c82601007387 */ /* 0x0005e80000100a00 */
[----:B------:R-:W-:Y:S04]  /*26130*/  STL.64 [R1+0x2b0], R44 ;  /* 0x0002b02c01007387 */ /* 0x000fe80000100a00 */
[----:B------:R3:W-:Y:S01]  /*26140*/  STL.64 [R1+0x2b8], R46 ;  /* 0x0002b82e01007387 */ /* 0x0007e20000100a00 */
[----:B--2---:R-:W-:Y:S01]  /*26150*/  HMMA.1688.F32.TF32 R36, R244, R6, R72 ;  /* 0x00000006f424723c */ /* 0x004fe20000081048 */
[----:B------:R-:W-:-:S02]  /*26160*/  IMAD.MOV.U32 R63, RZ, RZ, R220 ;  /* 0x000000ffff3f7224 */ /* 0x000fc400078e00dc */
[----:B------:R-:W-:Y:S04]  /*26170*/  LDS R66, [R0+0x19000] ;  /* 0x0190000000427984 */ /* 0x000fe80000000800 */
[----:B------:R-:W-:Y:S01]  /*26180*/  LDS R65, [R3+0x18000] ;  /* 0x0180000003417984 */ /* 0x000fe20000000800 */
[C---:B---3--:R-:W-:Y:S03]  /*26190*/  HMMA.1688.F32.TF32 R44, R244.reuse, R10, R76 ;  /* 0x0000000af42c723c */ /* 0x048fe6000008104c */
[----:B------:R-:W-:Y:S04]  /*261a0*/  STL.64 [R1+0xc0], R40 ;  /* 0x0000c02801007387 */ /* 0x000fe80000100a00 */
[----:B------:R2:W-:Y:S04]  /*261b0*/  STL.64 [R1+0xc8], R42 ;  /* 0x0000c82a01007387 */ /* 0x0005e80000100a00 */
[----:B------:R-:W-:Y:S04]  /*261c0*/  LDS R67, [R3+0x19000] ;  /* 0x0190000003437984 */ /* 0x000fe80000000800 */
[----:B------:R-:W-:Y:S01]  /*261d0*/  STL.64 [R1+0xb0], R36 ;  /* 0x0000b02401007387 */ /* 0x000fe20000100a00 */
[C---:B--2---:R-:W-:Y:S03]  /*261e0*/  HMMA.1688.F32.TF32 R40, R244.reuse, R14, R80 ;  /* 0x0000000ef428723c */ /* 0x044fe60000081050 */
[----:B------:R2:W-:Y:S04]  /*261f0*/  STL.64 [R1+0xb8], R38 ;  /* 0x0000b82601007387 */ /* 0x0005e80000100a00 */
[----:B------:R-:W-:Y:S04]  /*26200*/  STL.64 [R1+0xa0], R44 ;  /* 0x0000a02c01007387 */ /* 0x000fe80000100a00 */
[----:B------:R3:W-:Y:S01]  /*26210*/  STL.64 [R1+0xa8], R46 ;  /* 0x0000a82e01007387 */ /* 0x0007e20000100a00 */
[C---:B--2---:R-:W-:Y:S08]  /*26220*/  HMMA.1688.F32.TF32 R36, R244.reuse, R18, R84 ;  /* 0x00000012f424723c */ /* 0x044ff00000081054 */
[C---:B---3--:R-:W-:Y:S03]  /*26230*/  HMMA.1688.F32.TF32 R44, R244.reuse, R22, R88 ;  /* 0x00000016f42c723c */ /* 0x048fe60000081058 */
[----:B------:R-:W-:Y:S04]  /*26240*/  STL.64 [R1+0x90], R40 ;  /* 0x0000902801007387 */ /* 0x000fe80000100a00 */
[----:B------:R2:W-:Y:S08]  /*26250*/  STL.64 [R1+0x98], R42 ;  /* 0x0000982a01007387 */ /* 0x0005f00000100a00 */
[----:B------:R-:W-:Y:S04]  /*26260*/  STL.64 [R1+0x80], R36 ;  /* 0x0000802401007387 */ /* 0x000fe80000100a00 */
[----:B------:R3:W-:Y:S04]  /*26270*/  STL.64 [R1+0x88], R38 ;  /* 0x0000882601007387 */ /* 0x0007e80000100a00 */
[----:B------:R-:W-:Y:S04]  /*26280*/  STL.64 [R1+0x70], R44 ;  /* 0x0000702c01007387 */ /* 0x000fe80000100a00 */
[----:B------:R-:W-:Y:S04]  /*26290*/  STL.64 [R1+0x78], R46 ;  /* 0x0000782e01007387 */ /* 0x000fe80000100a00 */
[----:B------:R-:W-:Y:S04]  /*262a0*/  LDS R44, [R0+0x16200] ;  /* 0x01620000002c7984 */ /* 0x000fe80000000800 */
[----:B------:R-:W-:Y:S04]  /*262b0*/  LDS R46, [R0+0x17200] ;  /* 0x01720000002e7984 */ /* 0x000fe80000000800 */
[----:B------:R-:W-:Y:S04]  /*262c0*/  LDS R45, [R3+0x16200] ;  /* 0x01620000032d7984 */ /* 0x000fe80000000800 */
[----:B------:R-:W4:Y:S01]  /*262d0*/  LDS R47, [R3+0x17200] ;  /* 0x01720000032f7984 */ /* 0x000f220000000800 */
[C---:B--2---:R-:W-:Y:S08]  /*262e0*/  HMMA.1688.F32.TF32 R40, R244.reuse, R26, R92 ;  /* 0x0000001af428723c */ /* 0x044ff0000008105c */
[-C--:B---3--:R-:W-:Y:S08]  /*262f0*/  HMMA.1688.F32.TF32 R36, R244, R30.reuse, R96 ;  /* 0x0000001ef424723c */ /* 0x088ff00000081060 */
[----:B-1----:R-:W-:Y:S01]  /*26300*/  HMMA.1688.F32.TF32 R240, R236, R30, R160 ;  /* 0x0000001eecf0723c */ /* 0x002fe200000810a0 */
[----:B------:R-:W-:Y:S01]  /*26310*/  IMAD.MOV.U32 R84, RZ, RZ, R219 ;  /* 0x000000ffff547224 */ /* 0x000fe200078e00db */
[----:B------:R-:W-:Y:S01]  /*26320*/  MOV R86, R217 ;  /* 0x000000d900567202 */ /* 0x000fe20000000f00 */
[----:B------:R-:W-:-:S02]  /*26330*/  IMAD.MOV.U32 R85, RZ, RZ, R218 ;  /* 0x000000ffff557224 */ /* 0x000fc400078e00da */
[----:B------:R-:W-:Y:S02]  /*26340*/  IMAD.MOV.U32 R87, RZ, RZ, R28 ;  /* 0x000000ffff577224 */ /* 0x000fe400078e001c */
[----:B------:R-:W-:Y:S01]  /*26350*/  IMAD.MOV.U32 R80, RZ, RZ, R29 ;  /* 0x000000ffff507224 */ /* 0x000fe200078e001d */
[----:B------:R-:W-:Y:S01]  /*26360*/  STL.64 [R1+0x60], R40 ;  /* 0x0000602801007387 */ /* 0x000fe20000100a00 */
[C---:B----4-:R-:W-:Y:S08]  /*26370*/  HMMA.1688.F32.TF32 R56, R44.reuse, R6, R104 ;  /* 0x000000062c38723c */ /* 0x050ff00000081068 */
[C---:B------:R-:W-:Y:S08]  /*26380*/  HMMA.1688.F32.TF32 R52, R44.reuse, R10, R108 ;  /* 0x0000000a2c34723c */ /* 0x040ff0000008106c */
[C---:B------:R-:W-:Y:S01]  /*26390*/  HMMA.1688.F32.TF32 R48, R44.reuse, R14, R112 ;  /* 0x0000000e2c30723c */ /* 0x040fe20000081070 */
[----:B------:R-:W-:Y:S04]  /*263a0*/  STL.64 [R1+0x68], R42 ;  /* 0x0000682a01007387 */ /* 0x000fe80000100a00 */
[----:B------:R-:W-:Y:S04]  /*263b0*/  STL [R1+0x148c], R232 ;  /* 0x00148ce801007387 */ /* 0x000fe80000100800 */
[----:B------:R-:W-:Y:S04]  /*263c0*/  STL.64 [R1+0x50], R36 ;  /* 0x0000502401007387 */ /* 0x000fe80000100a00 */
[----:B------:R-:W-:Y:S04]  /*263d0*/  STL.64 [R1+0x58], R38 ;  /* 0x0000582601007387 */ /* 0x000fe80000100a00 */
        /* <DEDUP_REMOVED lines=8> */
[----:B------:R1:W-:Y:S04]  /*26460*/  STL.64 [R1+0x288], R50 ;  /* 0x0002883201007387 */ /* 0x0003e80000100a00 */
[----:B------:R-:W-:Y:S04]  /*26470*/  LDS R40, [R0+0x16300] ;  /* 0x0163000000287984 */ /* 0x000fe80000000800 */
[----:B------:R-:W-:Y:S01]  /*26480*/  LDS R42, [R0+0x17300] ;  /* 0x01730000002a7984 */ /* 0x000fe20000000800 */
[C---:B-1----:R-:W-:Y:S03]  /*26490*/  HMMA.1688.F32.TF32 R48, R44.reuse, R26, R124 ;  /* 0x0000001a2c30723c */ /* 0x042fe6000008107c */
[----:B------:R-:W-:Y:S04]  /*264a0*/  LDS R41, [R3+0x16300] ;  /* 0x0163000003297984 */ /* 0x000fe80000000800 */
[----:B------:R-:W1:Y:S01]  /*264b0*/  LDS R43, [R3+0x17300] ;  /* 0x01730000032b7984 */ /* 0x000e620000000800 */
[C---:B------:R-:W-:Y:S03]  /*264c0*/  HMMA.1688.F32.TF32 R56, R44.reuse, R18, R116 ;  /* 0x000000122c38723c */ /* 0x040fe60000081074 */
[----:B------:R-:W-:Y:S04]  /*264d0*/  LDS R36, [R0+0x16380] ;  /* 0x0163800000247984 */ /* 0x000fe80000000800 */
[----:B------:R-:W-:Y:S01]  /*264e0*/  LDS R38, [R0+0x17380] ;  /* 0x0173800000267984 */ /* 0x000fe20000000800 */
[----:B------:R-:W-:Y:S03]  /*264f0*/  HMMA.1688.F32.TF32 R52, R44, R22, R120 ;  /* 0x000000162c34723c */ /* 0x000fe60000081078 */
[----:B------:R-:W-:Y:S04]  /*26500*/  LDS R37, [R3+0x16380] ;  /* 0x0163800003257984 */ /* 0x000fe80000000800 */
[----:B------:R-:W2:Y:S01]  /*26510*/  LDS R39, [R3+0x17380] ;  /* 0x0173800003277984 */ /* 0x000ea20000000800 */
[----:B------:R-:W-:Y:S01]  /*26520*/  IMAD.MOV.U32 R232, RZ, RZ, R48 ;  /* 0x000000ffffe87224 */ /* 0x000fe200078e0030 */
[----:B------:R-:W-:Y:S01]  /*26530*/  MOV R235, R51 ;  /* 0x0000003300eb7202 */ /* 0x000fe20000000f00 */
[----:B------:R-:W-:Y:S01]  /*26540*/  IMAD.MOV.U32 R233, RZ, RZ, R49 ;  /* 0x000000ffffe97224 */ /* 0x000fe200078e0031 */
[----:B------:R-:W-:Y:S01]  /*26550*/  MOV R82, R33 ;  /* 0x0000002100527202 */ /* 0x000fe20000000f00 */
[----:B------:R-:W-:-:S02]  /*26560*/  IMAD.MOV.U32 R234, RZ, RZ, R50 ;  /* 0x000000ffffea7224 */ /* 0x000fc400078e0032 */
[----:B------:R-:W-:Y:S01]  /*26570*/  IMAD.MOV.U32 R81, RZ, RZ, R32 ;  /* 0x000000ffff517224 */ /* 0x000fe200078e0020 */
[C---:B------:R-:W-:Y:S01]  /*26580*/  HMMA.1688.F32.TF32 R48, R44.reuse, R30, R128 ;  /* 0x0000001e2c30723c */ /* 0x040fe20000081080 */
[----:B------:R-:W-:Y:S02]  /*26590*/  IMAD.MOV.U32 R83, RZ, RZ, R20 ;  /* 0x000000ffff537224 */ /* 0x000fe400078e0014 */
[----:B------:R-:W-:Y:S01]  /*265a0*/  IMAD.MOV.U32 R76, RZ, RZ, R21 ;  /* 0x000000ffff4c7224 */ /* 0x000fe200078e0015 */
[----:B------:R-:W-:Y:S01]  /*265b0*/  MOV R78, R25 ;  /* 0x00000019004e7202 */ /* 0x000fe20000000f00 */
[----:B------:R-:W-:Y:S02]  /*265c0*/  IMAD.MOV.U32 R77, RZ, RZ, R24 ;  /* 0x000000ffff4d7224 */ /* 0x000fe400078e0018 */
[----:B------:R-:W-:Y:S01]  /*265d0*/  IMAD.MOV.U32 R79, RZ, RZ, R12 ;  /* 0x000000ffff4f7224 */ /* 0x000fe200078e000c */
[----:B------:R-:W-:Y:S01]  /*265e0*/  HMMA.1688.F32.TF32 R44, R44, R34, R132 ;  /* 0x000000222c2c723c */ /* 0x000fe20000081084 */
[----:B------:R-:W-:Y:S04]  /*265f0*/  STL.64 [R1+0x270], R56 ;  /* 0x0002703801007387 */ /* 0x000fe80000100a00 */
[----:B------:R-:W-:Y:S04]  /*26600*/  STL.64 [R1+0x278], R58 ;  /* 0x0002783a01007387 */ /* 0x000fe80000100a00 */
[----:B------:R-:W-:Y:S04]  /*26610*/  STL.64 [R1+0x260], R52 ;  /* 0x0002603401007387 */ /* 0x000fe80000100a00 */
[----:B------:R3:W-:Y:S04]  /*26620*/  STL.64 [R1+0x268], R54 ;  /* 0x0002683601007387 */ /* 0x0007e80000100a00 */
[----:B------:R-:W-:Y:S04]  /*26630*/  STL.64 [R1+0x240], R48 ;  /* 0x0002403001007387 */ /* 0x000fe80000100a00 */
[----:B------:R4:W-:Y:S01]  /*26640*/  STL.64 [R1+0x248], R50 ;  /* 0x0002483201007387 */ /* 0x0009e20000100a00 */
[C---:B---3--:R-:W-:Y:S03]  /*26650*/  HMMA.1688.F32.TF32 R52, R236.reuse, R6, R136 ;  /* 0x00000006ec34723c */ /* 0x048fe60000081088 */
[----:B------:R-:W-:Y:S04]  /*26660*/  STL.64 [R1+0x140], R44 ;  /* 0x0001402c01007387 */ /* 0x000fe80000100a00 */
[----:B------:R3:W-:Y:S01]  /*26670*/  STL.64 [R1+0x148], R46 ;  /* 0x0001482e01007387 */ /* 0x0007e20000100a00 */
[----:B----4-:R-:W-:Y:S01]  /*26680*/  HMMA.1688.F32.TF32 R48, R236, R10, R140 ;  /* 0x0000000aec30723c */ /* 0x010fe2000008108c */
[----:B------:R-:W-:Y:S01]  /*26690*/  IMAD.MOV.U32 R72, RZ, RZ, R13 ;  /* 0x000000ffff487224 */ /* 0x000fe200078e000d */
[----:B------:R-:W-:Y:S01]  /*266a0*/  MOV R74, R17 ;  /* 0x00000011004a7202 */ /* 0x000fe20000000f00 */
[----:B------:R-:W-:-:S02]  /*266b0*/  IMAD.MOV.U32 R73, RZ, RZ, R16 ;  /* 0x000000ffff497224 */ /* 0x000fc400078e0010 */
[----:B------:R-:W-:Y:S02]  /*266c0*/  IMAD.MOV.U32 R75, RZ, RZ, R4 ;  /* 0x000000ffff4b7224 */ /* 0x000fe400078e0004 */
[----:B------:R-:W-:Y:S01]  /*266d0*/  IMAD.MOV.U32 R68, RZ, RZ, R5 ;  /* 0x000000ffff447224 */ /* 0x000fe200078e0005 */
[----:B------:R-:W-:Y:S01]  /*266e0*/  MOV R70, R9 ;  /* 0x0000000900467202 */ /* 0x000fe20000000f00 */
[C---:B---3--:R-:W-:Y:S01]  /*266f0*/  HMMA.1688.F32.TF32 R44, R236.reuse, R14, R144 ;  /* 0x0000000eec2c723c */ /* 0x048fe20000081090 */
[----:B------:R-:W-:Y:S02]  /*26700*/  IMAD.MOV.U32 R69, RZ, RZ, R8 ;  /* 0x000000ffff457224 */ /* 0x000fe400078e0008 */
[----:B------:R-:W-:Y:S02]  /*26710*/  IMAD.MOV.U32 R71, RZ, RZ, R228 ;  /* 0x000000ffff477224 */ /* 0x000fe400078e00e4 */
[----:B------:R-:W-:Y:S01]  /*26720*/  IMAD.MOV.U32 R88, RZ, RZ, R229 ;  /* 0x000000ffff587224 */ /* 0x000fe200078e00e5 */
[----:B------:R-:W-:Y:S04]  /*26730*/  STL.64 [R1+0x110], R52 ;  /* 0x0001103401007387 */ /* 0x000fe80000100a00 */
[----:B------:R3:W-:Y:S04]  /*26740*/  STL.64 [R1+0x118], R54 ;  /* 0x0001183601007387 */ /* 0x0007e80000100a00 */
[----:B------:R-:W-:Y:S04]  /*26750*/  STL.64 [R1+0x100], R48 ;  /* 0x0001003001007387 */ /* 0x000fe80000100a00 */
[----:B------:R4:W-:Y:S01]  /*26760*/  STL.64 [R1+0x108], R50 ;  /* 0x0001083201007387 */ /* 0x0009e20000100a00 */
[C---:B---3--:R-:W-:Y:S04]  /*26770*/  HMMA.1688.F32.TF32 R52, R236.reuse, R18, R148 ;  /* 0x00000012ec34723c */ /* 0x048fe80000081094 */
[----:B------:R-:W-:Y:S04]  /*26780*/  STL.64 [R1+0xf0], R44 ;  /* 0x0000f02c01007387 */ /* 0x000fe80000100a00 */
[----:B------:R3:W-:Y:S01]  /*26790*/  STL.64 [R1+0xf8], R46 ;  /* 0x0000f82e01007387 */ /* 0x0007e20000100a00 */
[C---:B----4-:R-:W-:Y:S01]  /*267a0*/  HMMA.1688.F32.TF32 R48, R236.reuse, R22, R152 ;  /* 0x00000016ec30723c */ /* 0x050fe20000081098 */
[----:B------:R-:W-:Y:S01]  /*267b0*/  IMAD.MOV.U32 R89, RZ, RZ, R230 ;  /* 0x000000ffff597224 */ /* 0x000fe200078e00e6 */
[----:B------:R-:W-:Y:S01]  /*267c0*/  MOV R90, R231 ;  /* 0x000000e7005a7202 */ /* 0x000fe20000000f00 */
[----:B------:R-:W-:Y:S01]  /*267d0*/  IMAD.MOV.U32 R91, RZ, RZ, R224 ;  /* 0x000000ffff5b7224 */ /* 0x000fe200078e00e0 */
[----:B------:R-:W-:Y:S04]  /*267e0*/  LDS R96, [R0+0x18080] ;  /* 0x0180800000607984 */ /* 0x000fe80000000800 */
[----:B------:R-:W-:Y:S01]  /*267f0*/  LDS R98, [R0+0x19080] ;  /* 0x0190800000627984 */ /* 0x000fe20000000800 */
[C---:B---3--:R-:W-:Y:S03]  /*26800*/  HMMA.1688.F32.TF32 R44, R236.reuse, R26, R156 ;  /* 0x0000001aec2c723c */ /* 0x048fe6000008109c */
[----:B------:R-:W-:Y:S04]  /*26810*/  LDS R97, [R3+0x18080] ;  /* 0x0180800003617984 */ /* 0x000fe80000000800 */
[----:B------:R-:W-:Y:S01]  /*26820*/  STL.64 [R1+0xe0], R52 ;  /* 0x0000e03401007387 */ /* 0x000fe20000100a00 */
[----:B------:R-:W-:Y:S03]  /*26830*/  HMMA.1688.F32.TF32 R236, R236, R34, R164 ;  /* 0x00000022ecec723c */ /* 0x000fe600000810a4 */
[----:B------:R-:W-:Y:S04]  /*26840*/  STL.64 [R1+0xe8], R54 ;  /* 0x0000e83601007387 */ /* 0x000fe80000100a00 */
[----:B------:R-:W-:Y:S04]  /*26850*/  STL.64 [R1+0x40], R48 ;  /* 0x0000403001007387 */ /* 0x000fe80000100a00 */
[----:B------:R-:W-:Y:S04]  /*26860*/  STL.64 [R1+0x48], R50 ;  /* 0x0000483201007387 */ /* 0x000fe80000100a00 */
[----:B------:R-:W-:Y:S04]  /*26870*/  STL [R1+0x146c], R240 ;  /* 0x00146cf001007387 */ /* 0x000fe80000100800 */
[----:B------:R-:W-:Y:S04]  /*26880*/  STL.64 [R1+0x30], R44 ;  /* 0x0000302c01007387 */ /* 0x000fe80000100a00 */
[----:B------:R1:W-:Y:S04]  /*26890*/  STL.64 [R1+0x38], R46 ;  /* 0x0000382e01007387 */ /* 0x0003e80000100a00 */
[----:B------:R-:W-:Y:S04]  /*268a0*/  LDS R99, [R3+0x19080] ;  /* 0x0190800003637984 */ /* 0x000fe80000000800 */
[----:B------:R-:W-:Y:S01]  /*268b0*/  LDS R160, [R0+0x18180] ;  /* 0x0181800000a07984 */ /* 0x000fe20000000800 */
[----:B-1----:R-:W-:Y:S03]  /*268c0*/  HMMA.1688.F32.TF32 R44, R40, R10, R172 ;  /* 0x0000000a282c723c */ /* 0x002fe600000810ac */
[----:B------:R-:W-:Y:S04]  /*268d0*/  STL [R1+0x1468], R241 ;  /* 0x001468f101007387 */ /* 0x000fe80000100800 */
[----:B------:R-:W-:Y:S04]  /*268e0*/  STL [R1+0x1464], R242 ;  /* 0x001464f201007387 */ /* 0x000fe80000100800 */
[----:B------:R-:W-:Y:S04]  /*268f0*/  STL [R1+0x1460], R243 ;  /* 0x001460f301007387 */ /* 0x000fe80000100800 */
[----:B------:R1:W-:Y:S04]  /*26900*/  STL [R1+0x147c], R236 ;  /* 0x00147cec01007387 */ /* 0x0003e80000100800 */
[----:B------:R3:W-:Y:S04]  /*26910*/  STL [R1+0x1478], R237 ;  /* 0x001478ed01007387 */ /* 0x0007e80000100800 */
[----:B------:R4:W-:Y:S01]  /*26920*/  STL [R1+0x1474], R238 ;  /* 0x001474ee01007387 */ /* 0x0009e20000100800 */
[----:B-1----:R-:W-:-:S03]  /*26930*/  IMAD.MOV.U32 R236, RZ, RZ, R44 ;  /* 0x000000ffffec7224 */ /* 0x002fc600078e002c */
[----:B------:R1:W-:Y:S01]  /*26940*/  STL [R1+0x1470], R239 ;  /* 0x001470ef01007387 */ /* 0x0003e20000100800 */
[----:B---3--:R-:W-:-:S03]  /*26950*/  IMAD.MOV.U32 R237, RZ, RZ, R45 ;  /* 0x000000ffffed7224 */ /* 0x008fc600078e002d */
[----:B------:R-:W-:Y:S01]  /*26960*/  LDS R162, [R0+0x19180] ;  /* 0x0191800000a27984 */ /* 0x000fe20000000800 */
[----:B----4-:R-:W-:-:S03]  /*26970*/  IMAD.MOV.U32 R238, RZ, RZ, R46 ;  /* 0x000000ffffee7224 */ /* 0x010fc600078e002e */
[----:B------:R-:W-:Y:S01]  /*26980*/  LDS R161, [R3+0x18180] ;  /* 0x0181800003a17984 */ /* 0x000fe20000000800 */
[----:B-1----:R-:W-:Y:S02]  /*26990*/  MOV R239, R47 ;  /* 0x0000002f00ef7202 */ /* 0x002fe40000000f00 */
[C---:B------:R-:W-:Y:S01]  /*269a0*/  HMMA.1688.F32.TF32 R44, R40.reuse, R14, R176 ;  /* 0x0000000e282c723c */ /* 0x040fe200000810b0 */
[----:B------:R-:W-:Y:S07]  /*269b0*/  LDS R163, [R3+0x19180] ;  /* 0x0191800003a37984 */ /* 0x000fee0000000800 */
[C---:B------:R-:W-:Y:S11]  /*269c0*/  HMMA.1688.F32.TF32 R48, R40.reuse, R6, R168 ;  /* 0x000000062830723c */ /* 0x040ff600000810a8 */
[----:B------:R-:W-:Y:S05]  /*269d0*/  @!UPT UIADD3 URZ, URZ, URZ, URZ ;  /* 0x0000003f3f3ff290 */ /* 0x000fea000fffe03f */
[----:B------:R-:W-:Y:S01]  /*269e0*/  IMAD.MOV.U32 R240, RZ, RZ, R44 ;  /* 0x000000fffff07224 */ /* 0x000fe200078e002c */
[----:B------:R-:W-:Y:S01]  /*269f0*/  MOV R243, R47 ;  /* 0x0000002f00f37202 */ /* 0x000fe20000000f00 */
[----:B------:R-:W-:Y:S02]  /*26a00*/  IMAD.MOV.U32 R241, RZ, RZ, R45 ;  /* 0x000000fffff17224 */ /* 0x000fe400078e002d */
[----:B------:R-:W-:Y:S02]  /*26a10*/  IMAD.MOV.U32 R242, RZ, RZ, R46 ;  /* 0x000000fffff27224 */ /* 0x000fe400078e002e */
[C---:B------:R-:W-:Y:S01]  /*26a20*/  HMMA.1688.F32.TF32 R44, R40.reuse, R18, R180 ;  /* 0x00000012282c723c */ /* 0x040fe200000810b4 */
[----:B------:R-:W-:Y:S04]  /*26a30*/  STL.64 [R1+0x230], R48 ;  /* 0x0002303001007387 */ /* 0x000fe80000100a00 */
[----:B------:R1:W-:Y:S03]  /*26a40*/  STL.64 [R1+0x238], R50 ;  /* 0x0002383201007387 */ /* 0x0003e60000100a00 */
[C---:B------:R-:W-:Y:S08]  /*26a50*/  HMMA.1688.F32.TF32 R52, R40.reuse, R22, R184 ;  /* 0x000000162834723c */ /* 0x040ff000000810b8 */
[C---:B-1----:R-:W-:Y:S07]  /*26a60*/  HMMA.1688.F32.TF32 R48, R40.reuse, R26, R188 ;  /* 0x0000001a2830723c */ /* 0x042fee00000810bc */
[----:B------:R-:W-:Y:S04]  /*26a70*/  STL.64 [R1+0x200], R44 ;  /* 0x0002002c01007387 */ /* 0x000fe80000100a00 */
[----:B------:R1:W-:Y:S02]  /*26a80*/  STL.64 [R1+0x208], R46 ;  /* 0x0002082e01007387 */ /* 0x0003e40000100a00 */
[C---:B-1----:R-:W-:Y:S02]  /*26a90*/  HMMA.1688.F32.TF32 R44, R40.reuse, R30, R192 ;  /* 0x0000001e282c723c */ /* 0x042fe400000810c0 */
[----:B------:R-:W-:Y:S06]  /*26aa0*/  STL.64 [R1+0x1f0], R52 ;  /* 0x0001f03401007387 */ /* 0x000fec0000100a00 */
[----:B------:R-:W-:Y:S01]  /*26ab0*/  HMMA.1688.F32.TF32 R40, R40, R34, R196 ;  /* 0x000000222828723c */ /* 0x000fe200000810c4 */
[----:B------:R-:W-:Y:S04]  /*26ac0*/  STL.64 [R1+0x1f8], R54 ;  /* 0x0001f83601007387 */ /* 0x000fe80000100a00 */
[----:B------:R-:W-:Y:S04]  /*26ad0*/  STL.64 [R1+0x1e0], R48 ;  /* 0x0001e03001007387 */ /* 0x000fe80000100a00 */
[----:B------:R2:W-:Y:S01]  /*26ae0*/  STL.64 [R1+0x1e8], R50 ;  /* 0x0001e83201007387 */ /* 0x0005e20000100a00 */
[----:B------:R-:W-:Y:S01]  /*26af0*/  IMAD.MOV.U32 R56, RZ, RZ, R221 ;  /* 0x000000ffff387224 */ /* 0x000fe200078e00dd */
[----:B------:R-:W-:Y:S01]  /*26b00*/  MOV R58, R223 ;  /* 0x000000df003a7202 */ /* 0x000fe20000000f00 */
[----:B------:R-:W-:-:S02]  /*26b10*/  IMAD.MOV.U32 R57, RZ, RZ, R222 ;  /* 0x000000ffff397224 */ /* 0x000fc400078e00de */
[----:B------:R-:W-:Y:S01]  /*26b20*/  IMAD.MOV.U32 R59, RZ, RZ, R216 ;  /* 0x000000ffff3b7224 */ /* 0x000fe200078e00d8 */
[----:B------:R-:W-:Y:S04]  /*26b30*/  STL.64 [R1+0x1d0], R44 ;  /* 0x0001d02c01007387 */ /* 0x000fe80000100a00 */
[----:B------:R1:W-:Y:S01]  /*26b40*/  STL.64 [R1+0x1d8], R46 ;  /* 0x0001d82e01007387 */ /* 0x0003e20000100a00 */
[C---:B--2---:R-:W-:Y:S03]  /*26b50*/  HMMA.1688.F32.TF32 R48, R36.reuse, R6, R200 ;  /* 0x000000062430723c */ /* 0x044fe600000810c8 */
[----:B------:R-:W-:Y:S04]  /*26b60*/  STL.64 [R1+0x130], R40 ;  /* 0x0001302801007387 */ /* 0x000fe80000100a00 */
[----:B------:R2:W-:Y:S01]  /*26b70*/  STL.64 [R1+0x138], R42 ;  /* 0x0001382a01007387 */ /* 0x0005e20000100a00 */
[C---:B-1----:R-:W-:Y:S01]  /*26b80*/  HMMA.1688.F32.TF32 R44, R36.reuse, R10, R204 ;  /* 0x0000000a242c723c */ /* 0x042fe200000810cc */
[----:B------:R-:W-:Y:S01]  /*26b90*/  IMAD.MOV.U32 R184, RZ, RZ, R232 ;  /* 0x000000ffffb87224 */ /* 0x000fe200078e00e8 */
[----:B------:R-:W-:Y:S01]  /*26ba0*/  MOV R186, R234 ;  /* 0x000000ea00ba7202 */ /* 0x000fe20000000f00 */
[----:B------:R-:W-:Y:S01]  /*26bb0*/  IMAD.MOV.U32 R185, RZ, RZ, R233 ;  /* 0x000000ffffb97224 */ /* 0x000fe200078e00e9 */
[----:B------:R-:W-:Y:S04]  /*26bc0*/  LDS R192, [R0+0x18200] ;  /* 0x0182000000c07984 */ /* 0x000fe80000000800 */
[----:B--2---:R-:W-:Y:S01]  /*26bd0*/  HMMA.1688.F32.TF32 R40, R36, R14, R208 ;  /* 0x0000000e2428723c */ /* 0x004fe200000810d0 */
[----:B------:R-:W-:Y:S01]  /*26be0*/  IMAD.MOV.U32 R187, RZ, RZ, R235 ;  /* 0x000000ffffbb7224 */ /* 0x000fe200078e00eb */
[----:B------:R-:W-:Y:S05]  /*26bf0*/  LDS R194, [R0+0x19200] ;  /* 0x0192000000c27984 */ /* 0x000fea0000000800 */
[----:B------:R-:W-:Y:S04]  /*26c00*/  STL.64 [R1+0x120], R48 ;  /* 0x0001203001007387 */ /* 0x000fe80000100a00 */
[----:B------:R-:W-:Y:S04]  /*26c10*/  STL.64 [R1+0x128], R50 ;  /* 0x0001283201007387 */ /* 0x000fe80000100a00 */
[----:B------:R-:W-:Y:S04]  /*26c20*/  LDS R193, [R3+0x18200] ;  /* 0x0182000003c17984 */ /* 0x000fe80000000800 */
[----:B------:R-:W-:Y:S04]  /*26c30*/  LDS R195, [R3+0x19200] ;  /* 0x0192000003c37984 */ /* 0x000fe80000000800 */
[----:B------:R-:W-:Y:S01]  /*26c40*/  STL.64 [R1+0x10], R40 ;  /* 0x0000102801007387 */ /* 0x000fe20000100a00 */
[----:B------:R-:W-:-:S03]  /*26c50*/  IMAD.MOV.U32 R2, RZ, RZ, R43 ;  /* 0x000000ffff027224 */ /* 0x000fc600078e002b */
[----:B------:R-:W-:Y:S04]  /*26c60*/  STL.64 [R1+0x20], R44 ;  /* 0x0000202c01007387 */ /* 0x000fe80000100a00 */
[----:B------:R-:W-:Y:S04]  /*26c70*/  STL.64 [R1+0x28], R46 ;  /* 0x0000282e01007387 */ /* 0x000fe80000100a00 */
[----:B------:R1:W-:Y:S04]  /*26c80*/  STL [R1+0x18], R42 ;  /* 0x0000182a01007387 */ /* 0x0003e80000100800 */
[----:B------:R-:W2:Y:S01]  /*26c90*/  LDL.LU R219, [R1+0x151c] ;  /* 0x00151c0001db7983 */ /* 0x000ea20000300800 */
[----:B-1----:R-:W-:Y:S11]  /*26ca0*/  HMMA.1688.F32.TF32 R40, R36, R18, R212 ;  /* 0x000000122428723c */ /* 0x002ff600000810d4 */
[----:B------:R-:W-:Y:S11]  /*26cb0*/  @!UPT UIADD3 URZ, URZ, URZ, URZ ;  /* 0x0000003f3f3ff290 */ /* 0x000ff6000fffe03f */
[----:B------:R-:W-:Y:S01]  /*26cc0*/  @!UPT UIADD3 URZ, URZ, URZ, URZ ;  /* 0x0000003f3f3ff290 */ /* 0x000fe2000fffe03f */
[----:B------:R-:W-:Y:S04]  /*26cd0*/  STL.64 [R1], R40 ;  /* 0x0000002801007387 */ /* 0x000fe80000100a00 */
[----:B------:R-:W-:Y:S04]  /*26ce0*/  STL.64 [R1+0x8], R42 ;  /* 0x0000082a01007387 */ /* 0x000fe80000100a00 */
        /* <DEDUP_REMOVED lines=32> */
[----:B--2---:R-:W-:Y:S01]  /*26ef0*/  MOV R54, R219 ;  /* 0x000000db00367202 */ /* 0x004fe20000000f00 */
[----:B---3--:R-:W-:Y:S02]  /*26f00*/  IMAD.MOV.U32 R53, RZ, RZ, R218 ;  /* 0x000000ffff357224 */ /* 0x008fe400078e00da */
[----:B----4-:R-:W-:Y:S02]  /*26f10*/  IMAD.MOV.U32 R52, RZ, RZ, R217 ;  /* 0x000000ffff347224 */ /* 0x010fe400078e00d9 */
[----:B------:R-:W2:Y:S04]  /*26f20*/  LDL.LU R217, [R1+0x149c] ;  /* 0x00149c0001d97983 */ /* 0x000ea80000300800 */
[----:B------:R-:W2:Y:S04]  /*26f30*/  LDL.LU R218, [R1+0x1498] ;  /* 0x0014980001da7983 */ /* 0x000ea80000300800 */
[----:B------:R-:W2:Y:S04]  /*26f40*/  LDL.LU R219, [R1+0x1494] ;  /* 0x0014940001db7983 */ /* 0x000ea80000300800 */
[----:B------:R-:W3:Y:S01]  /*26f50*/  LDL.LU R252, [R1+0x1490] ;  /* 0x0014900001fc7983 */ /* 0x000ee20000300800 */
[----:B------:R-:W-:Y:S01]  /*26f60*/  MOV R50, R29 ;  /* 0x0000001d00327202 */ /* 0x000fe20000000f00 */
[----:B------:R-:W-:-:S02]  /*26f70*/  IMAD.MOV.U32 R51, RZ, RZ, R28 ;  /* 0x000000ffff337224 */ /* 0x000fc400078e001c */
[----:B------:R-:W-:Y:S02]  /*26f80*/  IMAD.MOV.U32 R48, RZ, RZ, R33 ;  /* 0x000000ffff307224 */ /* 0x000fe400078e0021 */
[----:B------:R-:W-:Y:S02]  /*26f90*/  IMAD.MOV.U32 R95, RZ, RZ, R20 ;  /* 0x000000ffff5f7224 */ /* 0x000fe400078e0014 */
[----:B------:R-:W-:Y:S01]  /*26fa0*/  IMAD.MOV.U32 R49, RZ, RZ, R32 ;  /* 0x000000ffff317224 */ /* 0x000fe200078e0020 */
[----:B------:R-:W-:Y:S01]  /*26fb0*/  MOV R94, R21 ;  /* 0x00000015005e7202 */ /* 0x000fe20000000f00 */
[----:B------:R-:W-:Y:S02]  /*26fc0*/  IMAD.MOV.U32 R93, RZ, RZ, R24 ;  /* 0x000000ffff5d7224 */ /* 0x000fe400078e0018 */
[----:B------:R-:W-:Y:S02]  /*26fd0*/  IMAD.MOV.U32 R92, RZ, RZ, R25 ;  /* 0x000000ffff5c7224 */ /* 0x000fe400078e0019 */
[----:B------:R-:W-:Y:S01]  /*26fe0*/  IMAD.MOV.U32 R103, RZ, RZ, R12 ;  /* 0x000000ffff677224 */ /* 0x000fe200078e000c */
[----:B------:R-:W-:Y:S01]  /*26ff0*/  MOV R102, R13 ;  /* 0x0000000d00667202 */ /* 0x000fe20000000f00 */
[----:B------:R-:W-:-:S02]  /*27000*/  IMAD.MOV.U32 R101, RZ, RZ, R16 ;  /* 0x000000ffff657224 */ /* 0x000fc400078e0010 */
[----:B------:R-:W-:Y:S02]  /*27010*/  IMAD.MOV.U32 R100, RZ, RZ, R17 ;  /* 0x000000ffff647224 */ /* 0x000fe400078e0011 */
[----:B------:R-:W-:Y:S01]  /*27020*/  IMAD.MOV.U32 R107, RZ, RZ, R4 ;  /* 0x000000ffff6b7224 */ /* 0x000fe200078e0004 */
[----:B------:R-:W-:Y:S01]  /*27030*/  MOV R106, R5 ;  /* 0x00000005006a7202 */ /* 0x000fe20000000f00 */
[----:B------:R-:W-:Y:S02]  /*27040*/  IMAD.MOV.U32 R105, RZ, RZ, R8 ;  /* 0x000000ffff697224 */ /* 0x000fe400078e0008 */
[----:B------:R-:W-:Y:S01]  /*27050*/  IMAD.MOV.U32 R104, RZ, RZ, R9 ;  /* 0x000000ffff687224 */ /* 0x000fe200078e0009 */
[C---:B------:R-:W-:Y:S08]  /*27060*/  HMMA.1688.F32.TF32 R228, R36.reuse, R34, R228 ;  /* 0x0000002224e4723c */ /* 0x040ff000000810e4 */
[C---:B------:R-:W-:Y:S08]  /*27070*/  HMMA.1688.F32.TF32 R224, R36.reuse, R30, R224 ;  /* 0x0000001e24e0723c */ /* 0x040ff000000810e0 */
[C---:B------:R-:W-:Y:S01]  /*27080*/  HMMA.1688.F32.TF32 R244, R36.reuse, R26, R220 ;  /* 0x0000001a24f4723c */ /* 0x040fe200000810dc */
[----:B---3--:R-:W1:Y:S07]  /*27090*/  LDSM.16.M88.4 R28, [R252+0x2c180] ;  /* 0x02c18000fc1c783b */ /* 0x008e6e0000000200 */
[----:B--2---:R-:W-:Y:S01]  /*270a0*/  HMMA.1688.F32.TF32 R248, R36, R22, R216 ;  /* 0x0000001624f8723c */ /* 0x004fe200000810d8 */
[----:B------:R-:W2:Y:S04]  /*270b0*/  LDSM.16.M88.4 R12, [R252+0x24180] ;  /* 0x02418000fc0c783b */ /* 0x000ea80000000200 */
[----:B------:R-:W3:Y:S04]  /*270c0*/  LDSM.16.M88.4 R4, [R252+0x20180] ;  /* 0x02018000fc04783b */ /* 0x000ee80000000200 */
[----:B------:R-:W4:Y:S04]  /*270d0*/  LDSM.16.M88.4 R8, [R252+0x22180] ;  /* 0x02218000fc08783b */ /* 0x000f280000000200 */
[----:B------:R-:W1:Y:S04]  /*270e0*/  LDSM.16.M88.4 R16, [R252+0x26180] ;  /* 0x02618000fc10783b */ /* 0x000e680000000200 */
[----:B------:R-:W1:Y:S04]  /*270f0*/  LDSM.16.M88.4 R20, [R252+0x28180] ;  /* 0x02818000fc14783b */ /* 0x000e680000000200 */
[----:B------:R-:W1:Y:S04]  /*27100*/  LDSM.16.M88.4 R24, [R252+0x2a180] ;  /* 0x02a18000fc18783b */ /* 0x000e680000000200 */
[----:B------:R-:W2:Y:S04]  /*27110*/  LDSM.16.M88.4 R32, [R252+0x2e180] ;  /* 0x02e18000fc20783b */ /* 0x000ea80000000200 */
        /* <DEDUP_REMOVED lines=8> */
[----:B-1----:R-:W-:Y:S04]  /*271a0*/  STL [R1+0x141c], R31 ;  /* 0x00141c1f01007387 */ /* 0x002fe80000100800 */
[----:B------:R-:W-:Y:S01]  /*271b0*/  STL [R1+0x1268], R252 ;  /* 0x001268fc01007387 */ /* 0x000fe20000100800 */
[C---:B--2---:R-:W-:Y:S03]  /*271c0*/  HMMA.1688.F32.TF32 R44, R64.reuse, R12, R92 ;  /* 0x0000000c402c723c */ /* 0x044fe6000008105c */
[----:B------:R-:W2:Y:S04]  /*271d0*/  LDL.LU R124, [R1+0x2b0] ;  /* 0x0002b000017c7983 */ /* 0x000ea80000300800 */
[----:B------:R-:W2:Y:S04]  /*271e0*/  LDL.LU R125, [R1+0x2b4] ;  /* 0x0002b400017d7983 */ /* 0x000ea80000300800 */
[----:B------:R-:W2:Y:S01]  /*271f0*/  LDL.LU R126, [R1+0x2b8] ;  /* 0x0002b800017e7983 */ /* 0x000ea20000300800 */
[C---:B---3--:R-:W-:Y:S03]  /*27200*/  HMMA.1688.F32.TF32 R36, R64.reuse, R4, R104 ;  /* 0x000000044024723c */ /* 0x048fe60000081068 */
[----:B------:R-:W2:Y:S04]  /*27210*/  LDL.LU R127, [R1+0x2bc] ;  /* 0x0002bc00017f7983 */ /* 0x000ea80000300800 */
[----:B------:R-:W3:Y:S01]  /*27220*/  LDL.LU R92, [R1+0x150] ;  /* 0x00015000015c7983 */ /* 0x000ee20000300800 */
[C---:B----4-:R-:W-:Y:S03]  /*27230*/  HMMA.1688.F32.TF32 R40, R64.reuse, R8, R100 ;  /* 0x000000084028723c */ /* 0x050fe60000081064 */
[----:B------:R-:W3:Y:S04]  /*27240*/  LDL.LU R93, [R1+0x154] ;  /* 0x00015400015d7983 */ /* 0x000ee80000300800 */
[----:B------:R-:W3:Y:S01]  /*27250*/  LDL.LU R94, [R1+0x158] ;  /* 0x00015800015e7983 */ /* 0x000ee20000300800 */
[C---:B------:R-:W-:Y:S03]  /*27260*/  HMMA.1688.F32.TF32 R48, R64.reuse, R16, R48 ;  /* 0x000000104030723c */ /* 0x040fe60000081030 */
[----:B------:R-:W3:Y:S05]  /*27270*/  LDL.LU R95, [R1+0x15c] ;  /* 0x00015c00015f7983 */ /* 0x000eea0000300800 */
[C---:B------:R-:W-:Y:S08]  /*27280*/  HMMA.1688.F32.TF32 R52, R64.reuse, R20, R52 ;  /* 0x000000144034723c */ /* 0x040ff00000081034 */
[C---:B------:R-:W-:Y:S08]  /*27290*/  HMMA.1688.F32.TF32 R56, R64.reuse, R24, R56 ;  /* 0x000000184038723c */ /* 0x040ff00000081038 */
[C---:B------:R-:W-:Y:S08]  /*272a0*/  HMMA.1688.F32.TF32 R60, R64.reuse, R28, R60 ;  /* 0x0000001c403c723c */ /* 0x040ff0000008103c */
[----:B------:R-:W-:Y:S01]  /*272b0*/  HMMA.1688.F32.TF32 R64, R64, R32, R88 ;  /* 0x000000204040723c */ /* 0x000fe20000081058 */
        /* <DEDUP_REMOVED lines=63> */
[----:B--2---:R-:W-:Y:S01]  /*276b0*/  HMMA.1688.F32.TF32 R96, R96, R32, R128 ;  /* 0x000000206060723c */ /* 0x004fe20000081080 */
        /* <DEDUP_REMOVED lines=11> */
[----:B------:R-:W-:Y:S01]  /*27770*/  HMMA.1688.F32.TF32 R128, R128, R32, R144 ;  /* 0x000000208080723c */ /* 0x000fe20000081090 */
[----:B------:R-:W2:Y:S04]  /*27780*/  LDL.LU R144, [R1+0x80] ;  /* 0x0000800001907983 */ /* 0x000ea80000300800 */
        /* <DEDUP_REMOVED lines=48> */
[----:B------:R-:W-:Y:S04]  /*27a90*/  STL [R1+0x13b8], R184 ;  /* 0x0013b8b801007387 */ /* 0x000fe80000100800 */
[----:B------:R-:W-:Y:S04]  /*27aa0*/  STL [R1+0x13b4], R185 ;  /* 0x0013b4b901007387 */ /* 0x000fe80000100800 */
[----:B------:R-:W-:Y:S04]  /*27ab0*/  STL [R1+0x13b0], R186 ;  /* 0x0013b0ba01007387 */ /* 0x000fe80000100800 */
[----:B------:R-:W-:Y:S04]  /*27ac0*/  STL [R1+0x13ac], R187 ;  /* 0x0013acbb01007387 */ /* 0x000fe80000100800 */
        /* <DEDUP_REMOVED lines=8> */
[C---:B----4-:R-:W-:Y:S08]  /*27b50*/  HMMA.1688.F32.TF32 R180, R192.reuse, R20, R180 ;  /* 0x00000014c0b4723c */ /* 0x050ff000000810b4 */
[C---:B--2---:R-:W-:Y:S08]  /*27b60*/  HMMA.1688.F32.TF32 R164, R192.reuse, R4, R164 ;  /* 0x00000004c0a4723c */ /* 0x044ff000000810a4 */
[C---:B---3--:R-:W-:Y:S08]  /*27b70*/  HMMA.1688.F32.TF32 R176, R192.reuse, R16, R176 ;  /* 0x00000010c0b0723c */ /* 0x048ff000000810b0 */
[C---:B------:R-:W-:Y:S08]  /*27b80*/  HMMA.1688.F32.TF32 R168, R192.reuse, R8, R168 ;  /* 0x00000008c0a8723c */ /* 0x040ff000000810a8 */
[C---:B------:R-:W-:Y:S08]  /*27b90*/  HMMA.1688.F32.TF32 R172, R192.reuse, R12, R172 ;  /* 0x0000000cc0ac723c */ /* 0x040ff000000810ac */
        /* <DEDUP_REMOVED lines=26> */
[----:B------:R-:W1:Y:S02]  /*27d40*/  LDS R235, [R3+0x19280] ;  /* 0x0192800003eb7984 */ /* 0x000e640000000800 */
[C---:B-1----:R-:W-:Y:S08]  /*27d50*/  HMMA.1688.F32.TF32 R196, R232.reuse, R4, R196 ;  /* 0x00000004e8c4723c */ /* 0x042ff000000810c4 */
[C---:B------:R-:W-:Y:S08]  /*27d60*/  HMMA.1688.F32.TF32 R200, R232.reuse, R8, R200 ;  /* 0x00000008e8c8723c */ /* 0x040ff000000810c8 */
[C---:B------:R-:W-:Y:S07]  /*27d70*/  HMMA.1688.F32.TF32 R204, R232.reuse, R12, R204 ;  /* 0x0000000ce8cc723c */ /* 0x040fee00000810cc */
[----:B------:R-:W-:Y:S01]  /*27d80*/  STL [R1+0x13d8], R196 ;  /* 0x0013d8c401007387 */ /* 0x000fe20000100800 */
[----:B------:R-:W-:Y:S03]  /*27d90*/  HMMA.1688.F32.TF32 R208, R232, R16, R208 ;  /* 0x00000010e8d0723c */ /* 0x000fe600000810d0 */
[----:B------:R-:W-:Y:S04]  /*27da0*/  STL [R1+0x13d4], R197 ;  /* 0x0013d4c501007387 */ /* 0x000fe80000100800 */
[----:B------:R-:W-:Y:S04]  /*27db0*/  STL [R1+0x13d0], R198 ;  /* 0x0013d0c601007387 */ /* 0x000fe80000100800 */
[----:B------:R-:W-:Y:S04]  /*27dc0*/  STL [R1+0x139c], R199 ;  /* 0x00139cc701007387 */ /* 0x000fe80000100800 */
        /* <DEDUP_REMOVED lines=12> */
[----:B------:R-:W-:-:S03]  /*27e90*/  IMAD.MOV.U32 R224, RZ, RZ, R236 ;  /* 0x000000ffffe07224 */ /* 0x000fc600078e00ec */
[----:B------:R-:W4:Y:S01]  /*27ea0*/  LDL.LU R228, [R1+0x230] ;  /* 0x0002300001e47983 */ /* 0x000f220000300800 */
[----:B------:R-:W-:-:S03]  /*27eb0*/  IMAD.MOV.U32 R225, RZ, RZ, R237 ;  /* 0x000000ffffe17224 */ /* 0x000fc600078e00ed */
[----:B------:R-:W4:Y:S01]  /*27ec0*/  LDL.LU R229, [R1+0x234] ;  /* 0x0002340001e57983 */ /* 0x000f220000300800 */
[----:B------:R-:W-:-:S03]  /*27ed0*/  MOV R226, R238 ;  /* 0x000000ee00e27202 */ /* 0x000fc60000000f00 */
[----:B------:R-:W4:Y:S01]  /*27ee0*/  LDL.LU R230, [R1+0x238] ;  /* 0x0002380001e67983 */ /* 0x000f220000300800 */
[----:B------:R-:W-:-:S03]  /*27ef0*/  IMAD.MOV.U32 R227, RZ, RZ, R239 ;  /* 0x000000ffffe37224 */ /* 0x000fc600078e00ef */
[----:B------:R-:W4:Y:S04]  /*27f00*/  LDL.LU R231, [R1+0x23c] ;  /* 0x00023c0001e77983 */ /* 0x000f280000300800 */
[----:B------:R-:W4:Y:S04]  /*27f10*/  LDL.LU R236, [R1+0x147c] ;  /* 0x00147c0001ec7983 */ /* 0x000f280000300800 */
[----:B------:R-:W4:Y:S04]  /*27f20*/  LDL.LU R237, [R1+0x1478] ;  /* 0x0014780001ed7983 */ /* 0x000f280000300800 */
[----:B------:R-:W4:Y:S04]  /*27f30*/  LDL.LU R238, [R1+0x1474] ;  /* 0x0014740001ee7983 */ /* 0x000f280000300800 */
[----:B------:R-:W4:Y:S01]  /*27f40*/  LDL.LU R239, [R1+0x1470] ;  /* 0x0014700001ef7983 */ /* 0x000f220000300800 */
        /* <DEDUP_REMOVED lines=8> */
[----:B------:R-:W4:Y:S04]  /*27fd0*/  LDL.LU R240, [R1+0x146c] ;  /* 0x00146c0001f07983 */ /* 0x000f280000300800 */
[----:B------:R-:W4:Y:S04]  /*27fe0*/  LDL.LU R241, [R1+0x1468] ;  /* 0x0014680001f17983 */ /* 0x000f280000300800 */
[----:B------:R-:W4:Y:S04]  /*27ff0*/  LDL.LU R242, [R1+0x1464] ;  /* 0x0014640001f27983 */ /* 0x000f280000300800 */
[----:B------:R-:W4:Y:S01]  /*28000*/  LDL.LU R243, [R1+0x1460] ;  /* 0x0014600001f37983 */ /* 0x000f220000300800 */
[C---:B--2---:R-:W-:Y:S11]  /*28010*/  HMMA.1688.F32.TF32 R212, R232.reuse, R20, R212 ;  /* 0x00000014e8d4723c */ /* 0x044ff600000810d4 */
[----:B------:R-:W-:Y:S11]  /*28020*/  @!UPT UIADD3 URZ, URZ, URZ, URZ ;  /* 0x0000003f3f3ff290 */ /* 0x000ff6000fffe03f */
[----:B------:R-:W-:Y:S01]  /*28030*/  @!UPT UIADD3 URZ, URZ, URZ, URZ ;  /* 0x0000003f3f3ff290 */ /* 0x000fe2000fffe03f */
        /* <DEDUP_REMOVED lines=8> */
[C---:B---3--:R-:W-:Y:S11]  /*280c0*/  HMMA.1688.F32.TF32 R216, R232.reuse, R24, R216 ;  /* 0x00000018e8d8723c */ /* 0x048ff600000810d8 */
[----:B------:R-:W-:Y:S11]  /*280d0*/  @!UPT UIADD3 URZ, URZ, URZ, URZ ;  /* 0x0000003f3f3ff290 */ /* 0x000ff6000fffe03f */
[----:B------:R-:W-:Y:S01]  /*280e0*/  @!UPT UIADD3 URZ, URZ, URZ, URZ ;  /* 0x0000003f3f3ff290 */ /* 0x000fe2000fffe03f */
[----:B------:R-:W-:Y:S01]  /*280f0*/  STL [R1+0x1418], R219 ;  /* 0x001418db01007387 */ /* 0x000fe20000100800 */
[C---:B----4-:R-:W-:Y:S03]  /*28100*/  HMMA.1688.F32.TF32 R220, R232.reuse, R28, R240 ;  /* 0x0000001ce8dc723c */ /* 0x050fe600000810f0 */
[----:B------:R-:W-:Y:S04]  /*28110*/  LDS R240, [R0+0x18380] ;  /* 0x0183800000f07984 */ /* 0x000fe80000000800 */
[----:B------:R-:W-:Y:S01]  /*28120*/  LDS R242, [R0+0x19380] ;  /* 0x0193800000f27984 */ /* 0x000fe20000000800 */
[----:B------:R-:W-:Y:S03]  /*28130*/  HMMA.1688.F32.TF32 R232, R232, R32, R236 ;  /* 0x00000020e8e8723c */ /* 0x000fe600000810ec */
[----:B------:R-:W-:Y:S04]  /*28140*/  LDS R236, [R0+0x18300] ;  /* 0x0183000000ec7984 */ /* 0x000fe80000000800 */
[----:B------:R-:W-:Y:S04]  /*28150*/  LDS R238, [R0+0x19300] ;  /* 0x0193000000ee7984 */ /* 0x000fe80000000800 */
[----:B------:R-:W-:Y:S04]  /*28160*/  LDS R237, [R3+0x18300] ;  /* 0x0183000003ed7984 */ /* 0x000fe80000000800 */
[----:B------:R-:W1:Y:S04]  /*28170*/  LDS R239, [R3+0x19300] ;  /* 0x0193000003ef7984 */ /* 0x000e680000000800 */
[----:B------:R-:W-:Y:S04]  /*28180*/  LDS R241, [R3+0x18380] ;  /* 0x0183800003f17984 */ /* 0x000fe80000000800 */
[----:B------:R-:W3:Y:S01]  /*28190*/  LDS R243, [R3+0x19380] ;  /* 0x0193800003f37984 */ /* 0x000ee20000000800 */
[C---:B-1----:R-:W-:Y:S08]  /*281a0*/  HMMA.1688.F32.TF32 R192, R236.reuse, R4, R228 ;  /* 0x00000004ecc0723c */ /* 0x042ff000000810e4 */
[C---:B------:R-:W-:Y:S11]  /*281b0*/  HMMA.1688.F32.TF32 R184, R236.reuse, R8, R224 ;  /* 0x00000008ecb8723c */ /* 0x040ff600000810e0 */
[----:B------:R-:W-:Y:S04]  /*281c0*/  @!UPT UIADD3 URZ, URZ, URZ, URZ ;  /* 0x0000003f3f3ff290 */ /* 0x000fe8000fffe03f */
[----:B------:R1:W-:Y:S04]  /*281d0*/  STL.64 [R1+0x30], R192 ;  /* 0x000030c001007387 */ /* 0x0003e80000100a00 */
[----:B------:R4:W-:Y:S04]  /*281e0*/  STL.64 [R1+0x38], R194 ;  /* 0x000038c201007387 */ /* 0x0009e80000100a00 */
[----:B------:R-:W3:Y:S04]  /*281f0*/  LDL.LU R224, [R1+0x1f0] ;  /* 0x0001f00001e07983 */ /* 0x000ee80000300800 */
[----:B------:R-:W3:Y:S04]  /*28200*/  LDL.LU R225, [R1+0x1f4] ;  /* 0x0001f40001e17983 */ /* 0x000ee80000300800 */
[----:B------:R-:W3:Y:S04]  /*28210*/  LDL.LU R226, [R1+0x1f8] ;  /* 0x0001f80001e27983 */ /* 0x000ee80000300800 */
[----:B------:R-:W3:Y:S04]  /*28220*/  LDL.LU R227, [R1+0x1fc] ;  /* 0x0001fc0001e37983 */ /* 0x000ee80000300800 */
[----:B------:R-:W4:Y:S04]  /*28230*/  LDL.LU R204, [R1+0x1e0] ;  /* 0x0001e00001cc7983 */ /* 0x000f280000300800 */
[----:B------:R-:W4:Y:S04]  /*28240*/  LDL.LU R205, [R1+0x1e4] ;  /* 0x0001e40001cd7983 */ /* 0x000f280000300800 */
[----:B------:R-:W4:Y:S04]  /*28250*/  LDL.LU R206, [R1+0x1e8] ;  /* 0x0001e80001ce7983 */ /* 0x000f280000300800 */
[----:B------:R-:W4:Y:S01]  /*28260*/  LDL.LU R207, [R1+0x1ec] ;  /* 0x0001ec0001cf7983 */ /* 0x000f220000300800 */
[----:B------:R-:W-:Y:S03]  /*28270*/  HMMA.1688.F32.TF32 R200, R236, R12, R244 ;  /* 0x0000000cecc8723c */ /* 0x000fe600000810f4 */
        /* <DEDUP_REMOVED lines=9> */
[----:B------:R-:W-:Y:S01]  /*28310*/  IMAD.MOV.U32 R198, RZ, RZ, R201 ;  /* 0x000000ffffc67224 */ /* 0x000fe200078e00c9 */
[----:B-1----:R-:W-:Y:S02]  /*28320*/  MOV R192, R202 ;  /* 0x000000ca00c07202 */ /* 0x002fe40000000f00 */
[----:B------:R-:W4:Y:S01]  /*28330*/  LDL.LU R244, [R1+0x120] ;  /* 0x0001200001f47983 */ /* 0x000f220000300800 */
[----:B------:R-:W-:-:S03]  /*28340*/  IMAD.MOV.U32 R193, RZ, RZ, R203 ;  /* 0x000000ffffc17224 */ /* 0x000fc600078e00cb */
[----:B------:R-:W4:Y:S01]  /*28350*/  LDL.LU R245, [R1+0x124] ;  /* 0x0001240001f57983 */ /* 0x000f220000300800 */
[----:B--2---:R-:W-:Y:S03]  /*28360*/  HMMA.1688.F32.TF32 R200, R236, R16, R248 ;  /* 0x00000010ecc8723c */ /* 0x004fe600000810f8 */
[----:B------:R-:W2:Y:S04]  /*28370*/  LDL.LU R246, [R1+0x128] ;  /* 0x0001280001f67983 */ /* 0x000ea80000300800 */
[----:B------:R-:W2:Y:S04]  /*28380*/  LDL.LU R247, [R1+0x12c] ;  /* 0x00012c0001f77983 */ /* 0x000ea80000300800 */
[----:B------:R-:W2:Y:S04]  /*28390*/  LDL.LU R248, [R1+0x20] ;  /* 0x0000200001f87983 */ /* 0x000ea80000300800 */
[----:B------:R-:W2:Y:S04]  /*283a0*/  LDL.LU R249, [R1+0x24] ;  /* 0x0000240001f97983 */ /* 0x000ea80000300800 */
[----:B------:R-:W2:Y:S04]  /*283b0*/  LDL.LU R250, [R1+0x28] ;  /* 0x0000280001fa7983 */ /* 0x000ea80000300800 */
[----:B------:R-:W2:Y:S01]  /*283c0*/  LDL.LU R251, [R1+0x2c] ;  /* 0x00002c0001fb7983 */ /* 0x000ea20000300800 */
[----:B------:R-:W-:Y:S01]  /*283d0*/  IMAD.MOV.U32 R188, RZ, RZ, R184 ;  /* 0x000000ffffbc7224 */ /* 0x000fe200078e00b8 */
[----:B------:R-:W-:Y:S01]  /*283e0*/  MOV R190, R186 ;  /* 0x000000ba00be7202 */ /* 0x000fe20000000f00 */
[----:B------:R-:W-:-:S02]  /*283f0*/  IMAD.MOV.U32 R189, RZ, RZ, R185 ;  /* 0x000000ffffbd7224 */ /* 0x000fc400078e00b9 */
[----:B------:R-:W-:Y:S01]  /*28400*/  IMAD.MOV.U32 R184, RZ, RZ, R187 ;  /* 0x000000ffffb87224 */ /* 0x000fe200078e00bb */
[----:B------:R-:W-:Y:S01]  /*28410*/  MOV R187, R202 ;  /* 0x000000ca00bb7202 */ /* 0x000fe20000000f00 */
[----:B------:R-:W-:Y:S02]  /*28420*/  IMAD.MOV.U32 R185, RZ, RZ, R200 ;  /* 0x000000ffffb97224 */ /* 0x000fe400078e00c8 */
[----:B------:R-:W-:Y:S02]  /*28430*/  IMAD.MOV.U32 R186, RZ, RZ, R201 ;  /* 0x000000ffffba7224 */ /* 0x000fe400078e00c9 */
[----:B------:R-:W-:Y:S01]  /*28440*/  IMAD.MOV.U32 R191, RZ, RZ, R203 ;  /* 0x000000ffffbf7224 */ /* 0x000fe200078e00cb */
[----:B---3--:R-:W-:Y:S01]  /*28450*/  HMMA.1688.F32.TF32 R208, R236, R20, R224 ;  /* 0x00000014ecd0723c */ /* 0x008fe200000810e0 */
[----:B------:R-:W3:Y:S04]  /*28460*/  LDL.LU R224, [R1] ;  /* 0x0000000001e07983 */ /* 0x000ee80000300800 */
[----:B------:R-:W3:Y:S04]  /*28470*/  LDL.LU R225, [R1+0x4] ;  /* 0x0000040001e17983 */ /* 0x000ee80000300800 */
[----:B------:R-:W3:Y:S04]  /*28480*/  LDL.LU R226, [R1+0x8] ;  /* 0x0000080001e27983 */ /* 0x000ee80000300800 */
[----:B------:R-:W3:Y:S11]  /*28490*/  LDL.LU R227, [R1+0xc] ;  /* 0x00000c0001e37983 */ /* 0x000ef60000300800 */
[----:B------:R-:W-:Y:S01]  /*284a0*/  IMAD.MOV.U32 R200, RZ, RZ, R208 ;  /* 0x000000ffffc87224 */ /* 0x000fe200078e00d0 */
[----:B------:R-:W-:Y:S01]  /*284b0*/  MOV R202, R210 ;  /* 0x000000d200ca7202 */ /* 0x000fe20000000f00 */
[----:B------:R-:W-:-:S02]  /*284c0*/  IMAD.MOV.U32 R201, RZ, RZ, R209 ;  /* 0x000000ffffc97224 */ /* 0x000fc400078e00d1 */
[----:B------:R-:W-:Y:S02]  /*284d0*/  IMAD.MOV.U32 R196, RZ, RZ, R211 ;  /* 0x000000ffffc47224 */ /* 0x000fe400078e00d3 */
[C---:B----4-:R-:W-:Y:S08]  /*284e0*/  HMMA.1688.F32.TF32 R208, R236.reuse, R24, R204 ;  /* 0x00000018ecd0723c */ /* 0x050ff000000810cc */
[C---:B------:R-:W-:Y:S08]  /*284f0*/  HMMA.1688.F32.TF32 R228, R236.reuse, R28, R228 ;  /* 0x0000001cece4723c */ /* 0x040ff000000810e4 */
[----:B------:R-:W-:Y:S08]  /*28500*/  HMMA.1688.F32.TF32 R212, R236, R32, R212 ;  /* 0x00000020ecd4723c */ /* 0x000ff000000810d4 */
[----:B------:R-:W-:Y:S01]  /*28510*/  MOV R206, R210 ;  /* 0x000000d200ce7202 */ /* 0x000fe20000000f00 */
[----:B------:R-:W-:-:S02]  /*28520*/  IMAD.MOV.U32 R207, RZ, RZ, R211 ;  /* 0x000000ffffcf7224 */ /* 0x000fc400078e00d3 */
[----:B------:R-:W-:Y:S02]  /*28530*/  IMAD.MOV.U32 R204, RZ, RZ, R208 ;  /* 0x000000ffffcc7224 */ /* 0x000fe400078e00d0 */
[----:B------:R-:W-:-:S03]  /*28540*/  IMAD.MOV.U32 R205, RZ, RZ, R209 ;  /* 0x000000ffffcd7224 */ /* 0x000fc600078e00d1 */
[----:B------:R-:W-:Y:S01]  /*28550*/  MOV R210, R230 ;  /* 0x000000e600d27202 */ /* 0x000fe20000000f00 */
[----:B------:R-:W-:Y:S02]  /*28560*/  IMAD.MOV.U32 R211, RZ, RZ, R231 ;  /* 0x000000ffffd37224 */ /* 0x000fe400078e00e7 */
[----:B------:R-:W-:Y:S01]  /*28570*/  IMAD.MOV.U32 R208, RZ, RZ, R228 ;  /* 0x000000ffffd07224 */ /* 0x000fe200078e00e4 */
[----:B------:R-:W4:Y:S01]  /*28580*/  LDL.LU.64 R230, [R1+0x1458] ;  /* 0x0014580001e67983 */ /* 0x000f220000300a00 */
[----:B------:R-:W-:Y:S01]  /*28590*/  IMAD.MOV.U32 R209, RZ, RZ, R229 ;  /* 0x000000ffffd17224 */ /* 0x000fe200078e00e5 */
[C---:B--2---:R-:W-:Y:S02]  /*285a0*/  HMMA.1688.F32.TF32 R244, R240.reuse, R4, R244 ;  /* 0x00000004f0f4723c */ /* 0x044fe400000810f4 */
[----:B------:R-:W4:Y:S04]  /*285b0*/  LDL.LU.64 R228, [R1+0x1450] ;  /* 0x0014500001e47983 */ /* 0x000f280000300a00 */
[----:B------:R-:W2:Y:S04]  /*285c0*/  LDL.LU R236, [R1+0x10] ;  /* 0x0000100001ec7983 */ /* 0x000ea80000300800 */
[----:B------:R-:W2:Y:S01]  /*285d0*/  LDL.LU R237, [R1+0x14] ;  /* 0x0000140001ed7983 */ /* 0x000ea20000300800 */
[----:B------:R-:W-:Y:S03]  /*285e0*/  HMMA.1688.F32.TF32 R248, R240, R8, R248 ;  /* 0x00000008f0f8723c */ /* 0x000fe600000810f8 */
[----:B------:R-:W2:Y:S01]  /*285f0*/  LDL.LU R238, [R1+0x18] ;  /* 0x0000180001ee7983 */ /* 0x000ea20000300800 */
[----:B------:R-:W-:Y:S01]  /*28600*/  MOV R199, R214 ;  /* 0x000000d600c77202 */ /* 0x000fe20000000f00 */
[----:B------:R-:W-:-:S02]  /*28610*/  IMAD.MOV.U32 R203, RZ, RZ, R215 ;  /* 0x000000ffffcb7224 */ /* 0x000fc400078e00d7 */
[----:B------:R-:W-:Y:S02]  /*28620*/  IMAD.MOV.U32 R194, RZ, RZ, R212 ;  /* 0x000000ffffc27224 */ /* 0x000fe400078e00d4 */
[----:B------:R-:W-:-:S04]  /*28630*/  IMAD.MOV.U32 R195, RZ, RZ, R213 ;  /* 0x000000ffffc37224 */ /* 0x000fc800078e00d5 */
[----:B------:R-:W-:Y:S01]  /*28640*/  IMAD.MOV.U32 R5, RZ, RZ, R246 ;  /* 0x000000ffff057224 */ /* 0x000fe200078e00f6 */
[----:B------:R-:W-:Y:S01]  /*28650*/  MOV R215, R245 ;  /* 0x000000f500d77202 */ /* 0x000fe20000000f00 */
[----:B------:R-:W-:Y:S02]  /*28660*/  IMAD.MOV.U32 R4, RZ, RZ, R247 ;  /* 0x000000ffff047224 */ /* 0x000fe400078e00f7 */
[----:B------:R-:W-:Y:S01]  /*28670*/  IMAD.MOV.U32 R214, RZ, RZ, R244 ;  /* 0x000000ffffd67224 */ /* 0x000fe200078e00f4 */
[----:B------:R-:W4:Y:S04]  /*28680*/  LDL.LU.64 R246, [R1+0x1448] ;  /* 0x0014480001f67983 */ /* 0x000f280000300a00 */
[----:B------:R-:W4:Y:S02]  /*28690*/  LDL.LU.64 R244, [R1+0x1440] ;  /* 0x0014400001f47983 */ /* 0x000f240000300a00 */
[----:B------:R-:W-:Y:S01]  /*286a0*/  IMAD.MOV.U32 R9, RZ, RZ, R250 ;  /* 0x000000ffff097224 */ /* 0x000fe200078e00fa */
[----:B------:R-:W-:Y:S01]  /*286b0*/  MOV R213, R249 ;  /* 0x000000f900d57202 */ /* 0x000fe20000000f00 */
[----:B------:R-:W-:-:S02]  /*286c0*/  IMAD.MOV.U32 R8, RZ, RZ, R251 ;  /* 0x000000ffff087224 */ /* 0x000fc400078e00fb */
[----:B------:R-:W-:Y:S01]  /*286d0*/  IMAD.MOV.U32 R212, RZ, RZ, R248 ;  /* 0x000000ffffd47224 */ /* 0x000fe200078e00f8 */
[----:B------:R-:W4:Y:S04]  /*286e0*/  LDL.LU.64 R250, [R1+0x1438] ;  /* 0x0014380001fa7983 */ /* 0x000f280000300a00 */
[----:B------:R-:W4:Y:S01]  /*286f0*/  LDL.LU.64 R248, [R1+0x1430] ;  /* 0x0014300001f87983 */ /* 0x000f220000300a00 */
[----:B------:R-:W-:Y:S01]  /*28700*/  IMAD.MOV.U32 R239, RZ, RZ, R2 ;  /* 0x000000ffffef7224 */ /* 0x000fe200078e0002 */
[C---:B---3--:R-:W-:Y:S11]  /*28710*/  HMMA.1688.F32.TF32 R224, R240.reuse, R16, R224 ;  /* 0x00000010f0e0723c */ /* 0x048ff600000810e0 */
[----:B------:R-:W-:Y:S11]  /*28720*/  @!UPT UIADD3 URZ, URZ, URZ, URZ ;  /* 0x0000003f3f3ff290 */ /* 0x000ff6000fffe03f */
[----:B------:R-:W-:Y:S02]  /*28730*/  @!UPT UIADD3 URZ, URZ, URZ, URZ ;  /* 0x0000003f3f3ff290 */ /* 0x000fe4000fffe03f */
[----:B------:R-:W-:Y:S02]  /*28740*/  IMAD.MOV.U32 R31, RZ, RZ, R225 ;  /* 0x000000ffff1f7224 */ /* 0x000fe400078e00e1 */
[----:B------:R-:W-:Y:S01]  /*28750*/  IMAD.MOV.U32 R16, RZ, RZ, R227 ;  /* 0x000000ffff107224 */ /* 0x000fe200078e00e3 */
[C---:B--2---:R-:W-:Y:S11]  /*28760*/  HMMA.1688.F32.TF32 R236, R240.reuse, R12, R236 ;  /* 0x0000000cf0ec723c */ /* 0x044ff600000810ec */
[----:B------:R-:W-:Y:S11]  /*28770*/  @!UPT UIADD3 URZ, URZ, URZ, URZ ;  /* 0x0000003f3f3ff290 */ /* 0x000ff6000fffe03f */
[----:B------:R-:W-:Y:S02]  /*28780*/  @!UPT UIADD3 URZ, URZ, URZ, URZ ;  /* 0x0000003f3f3ff290 */ /* 0x000fe4000fffe03f */
[----:B------:R-:W-:Y:S01]  /*28790*/  IMAD.MOV.U32 R2, RZ, RZ, R236 ;  /* 0x000000ffff027224 */ /* 0x000fe200078e00ec */
[----:B------:R-:W-:Y:S01]  /*287a0*/  MOV R219, R237 ;  /* 0x000000ed00db7202 */ /* 0x000fe20000000f00 */
[----:B------:R-:W-:Y:S01]  /*287b0*/  IMAD.MOV.U32 R237, RZ, RZ, R226 ;  /* 0x000000ffffed7224 */ /* 0x000fe200078e00e2 */
[----:B------:R-:W-:Y:S02]  /*287c0*/  MOV R236, R224 ;  /* 0x000000e000ec7202 */ /* 0x000fe40000000f00 */
[C---:B----4-:R-:W-:Y:S11]  /*287d0*/  HMMA.1688.F32.TF32 R224, R240.reuse, R20, R248 ;  /* 0x00000014f0e0723c */ /* 0x050ff600000810f8 */
        /* <DEDUP_REMOVED lines=12> */
[----:B------:R-:W-:Y:S01]  /*288a0*/  IMAD.MOV.U32 R245, RZ, RZ, R224 ;  /* 0x000000fffff57224 */ /* 0x000fe200078e00e0 */
[----:B------:R-:W2:Y:S04]  /*288b0*/  LDL.LU.64 R226, [R1+0x1428] ;  /* 0x0014280001e27983 */ /* 0x000ea80000300a00 */
[----:B------:R-:W2:Y:S01]  /*288c0*/  LDL.LU.64 R224, [R1+0x1420] ;  /* 0x0014200001e07983 */ /* 0x000ea20000300a00 */
[----:B------:R-:W-:Y:S01]  /*288d0*/  IMAD.MOV.U32 R13, RZ, RZ, R238 ;  /* 0x000000ffff0d7224 */ /* 0x000fe200078e00ee */
[----:B------:R-:W-:Y:S01]  /*288e0*/  MOV R249, R236 ;  /* 0x000000ec00f97202 */ /* 0x000fe20000000f00 */
[----:B------:R-:W-:-:S02]  /*288f0*/  IMAD.MOV.U32 R12, RZ, RZ, R239 ;  /* 0x000000ffff0c7224 */ /* 0x000fc400078e00ef */
[----:B------:R-:W-:Y:S01]  /*28900*/  IMAD.MOV.U32 R251, RZ, RZ, R237 ;  /* 0x000000fffffb7224 */ /* 0x000fe200078e00ed */
[C---:B------:R-:W-:Y:S01]  /*28910*/  HMMA.1688.F32.TF32 R228, R240.reuse, R32, R228 ;  /* 0x00000020f0e4723c */ /* 0x040fe200000810e4 */
[----:B------:R-:W-:Y:S11]  /*28920*/  IMAD.MOV.U32 R250, RZ, RZ, R31 ;  /* 0x000000fffffa7224 */ /* 0x000ff600078e001f */
[----:B------:R-:W-:Y:S11]  /*28930*/  @!UPT UIADD3 URZ, URZ, URZ, URZ ;  /* 0x0000003f3f3ff290 */ /* 0x000ff6000fffe03f */
[----:B------:R-:W-:Y:S01]  /*28940*/  @!UPT UIADD3 URZ, URZ, URZ, URZ ;  /* 0x0000003f3f3ff290 */ /* 0x000fe2000fffe03f */
[----:B------:R-:W-:Y:S01]  /*28950*/  IMAD.MOV.U32 R31, RZ, RZ, R229 ;  /* 0x000000ffff1f7224 */ /* 0x000fe200078e00e5 */
[----:B--2---:R-:W-:Y:S01]  /*28960*/  HMMA.1688.F32.TF32 R236, R240, R28, R224 ;  /* 0x0000001cf0ec723c */ /* 0x004fe200000810e0 */
[----:B------:R-:W-:Y:S04]  /*28970*/  LDS R226, [R0+0x1b000] ;  /* 0x01b0000000e27984 */ /* 0x000fe80000000800 */
[----:B------:R-:W-:Y:S04]  /*28980*/  LDS R225, [R3+0x1a000] ;  /* 0x01a0000003e17984 */ /* 0x000fe80000000800 */
[----:B------:R-:W-:Y:S01]  /*28990*/  LDS R227, [R3+0x1b000] ;  /* 0x01b0000003e37984 */ /* 0x000fe20000000800 */
[----:B------:R-:W-:Y:S01]  /*289a0*/  IMAD.MOV.U32 R247, RZ, RZ, R17 ;  /* 0x000000fffff77224 */ /* 0x000fe200078e0011 */
[----:B------:R-:W-:Y:S01]  /*289b0*/  MOV R252, R230 ;  /* 0x000000e600fc7202 */ /* 0x000fe20000000f00 */
[----:B------:R-:W-:Y:S01]  /*289c0*/  IMAD.MOV.U32 R32, RZ, RZ, R231 ;  /* 0x000000ffff207224 */ /* 0x000fe200078e00e7 */
[----:B------:R-:W-:Y:S04]  /*289d0*/  LDS R230, [R0+0x1b080] ;  /* 0x01b0800000e67984 */ /* 0x000fe80000000800 */
[----:B------:R-:W-:Y:S04]  /*289e0*/  LDS R229, [R3+0x1a080] ;  /* 0x01a0800003e57984 */ /* 0x000fe80000000800 */
[----:B------:R-:W-:Y:S03]  /*289f0*/  LDS R240, [R0+0x1a180] ;  /* 0x01a1800000f07984 */ /* 0x000fe60000000800 */
[----:B------:R-:W-:Y:S01]  /*28a00*/  IMAD.MOV.U32 R224, RZ, RZ, R236 ;  /* 0x000000ffffe07224 */ /* 0x000fe200078e00ec */
[----:B------:R-:W-:Y:S03]  /*28a10*/  LDS R231, [R3+0x1b080] ;  /* 0x01b0800003e77984 */ /* 0x000fe60000000800 */
[----:B------:R-:W-:Y:S01]  /*28a20*/  IMAD.MOV.U32 R33, RZ, RZ, R224 ;  /* 0x000000ffff217224 */ /* 0x000fe200078e00e0 */
[----:B------:R-:W-:Y:S01]  /*28a30*/  MOV R246, R237 ;  /* 0x000000ed00f67202 */ /* 0x000fe20000000f00 */
[----:B------:R-:W1:Y:S01]  /*28a40*/  LDS R224, [R0+0x1a000] ;  /* 0x01a0000000e07984 */ /* 0x000e620000000800 */
[----:B------:R-:W-:-:S03]  /*28a50*/  IMAD.MOV.U32 R17, RZ, RZ, R228 ;  /* 0x000000ffff117224 */ /* 0x000fc600078e00e4 */
[----:B------:R-:W2:Y:S01]  /*28a60*/  LDS R228, [R0+0x1a080] ;  /* 0x01a0800000e47984 */ /* 0x000ea20000000800 */
[----:B------:R-:W-:Y:S02]  /*28a70*/  IMAD.MOV.U32 R29, RZ, RZ, R238 ;  /* 0x000000ffff1d7224 */ /* 0x000fe400078e00ee */
[----:B------:R-:W-:Y:S01]  /*28a80*/  IMAD.MOV.U32 R28, RZ, RZ, R239 ;  /* 0x000000ffff1c7224 */ /* 0x000fe200078e00ef */
[----:B------:R-:W-:Y:S04]  /*28a90*/  LDS R236, [R0+0x1a100] ;  /* 0x01a1000000ec7984 */ /* 0x000fe80000000800 */
[----:B------:R-:W-:Y:S04]  /*28aa0*/  LDS R238, [R0+0x1b100] ;  /* 0x01b1000000ee7984 */ /* 0x000fe80000000800 */
[----:B------:R-:W-:Y:S04]  /*28ab0*/  LDS R237, [R3+0x1a100] ;  /* 0x01a1000003ed7984 */ /* 0x000fe80000000800 */
[----:B------:R-:W3:Y:S04]  /*28ac0*/  LDS R239, [R3+0x1b100] ;  /* 0x01b1000003ef7984 */ /* 0x000ee80000000800 */
[----:B------:R-:W-:Y:S04]  /*28ad0*/  LDS R242, [R0+0x1b180] ;  /* 0x01b1800000f27984 */ /* 0x000fe80000000800 */
[----:B------:R-:W-:Y:S04]  /*28ae0*/  LDS R241, [R3+0x1a180] ;  /* 0x01a1800003f17984 */ /* 0x000fe80000000800 */
[----:B------:R-:W4:Y:S01]  /*28af0*/  LDS R243, [R3+0x1b180] ;  /* 0x01b1800003f37984 */ /* 0x000f220000000800 */
[C---:B-1----:R-:W-:Y:S11]  /*28b00*/  HMMA.1688.F32.TF32 R36, R224.reuse, R6, R36 ;  /* 0x00000006e024723c */ /* 0x042ff60000081024 */
[----:B------:R-:W-:Y:S11]  /*28b10*/  @!UPT UIADD3 URZ, URZ, URZ, URZ ;  /* 0x0000003f3f3ff290 */ /* 0x000ff6000fffe03f */
[----:B------:R-:W-:Y:S01]  /*28b20*/  @!UPT UIADD3 URZ, URZ, URZ, URZ ;  /* 0x0000003f3f3ff290 */ /* 0x000fe2000fffe03f */
[----:B------:R-:W-:Y:S04]  /*28b30*/  STL.64 [R1+0x310], R36 ;  /* 0x0003102401007387 */ /* 0x000fe80000100a00 */
[----:B------:R1:W-:Y:S01]  /*28b40*/  STL.64 [R1+0x318], R38 ;  /* 0x0003182601007387 */ /* 0x0003e20000100a00 */
[C---:B------:R-:W-:Y:S03]  /*28b50*/  HMMA.1688.F32.TF32 R40, R224.reuse, R10, R40 ;  /* 0x0000000ae028723c */ /* 0x040fe60000081028 */
[----:B------:R-:W-:Y:S04]  /*28b60*/  LDS R36, [R0+0x1a280] ;  /* 0x01a2800000247984 */ /* 0x000fe80000000800 */
[----:B------:R-:W-:Y:S01]  /*28b70*/  LDS R38, [R0+0x1b280] ;  /* 0x01b2800000267984 */ /* 0x000fe20000000800 */
[----:B-1----:R-:W-:Y:S01]  /*28b80*/  MOV R39, R31 ;  /* 0x0000001f00277202 */ /* 0x002fe20000000f00 */
[C---:B------:R-:W-:Y:S02]  /*28b90*/  HMMA.1688.F32.TF32 R48, R224.reuse, R18, R48 ;  /* 0x00000012e030723c */ /* 0x040fe40000081030 */
[----:B------:R-:W3:Y:S04]  /*28ba0*/  LDL.LU R31, [R1+0x141c] ;  /* 0x00141c00011f7983 */ /* 0x000ee80000300800 */
[----:B------:R-:W-:Y:S08]  /*28bb0*/  LDS R37, [R3+0x1a280] ;  /* 0x01a2800003257984 */ /* 0x000ff00000000800 */
[----:B------:R-:W-:Y:S04]  /*28bc0*/  STL.64 [R1+0x300], R40 ;  /* 0x0003002801007387 */ /* 0x000fe80000100a00 */
[----:B------:R1:W-:Y:S02]  /*28bd0*/  STL.64 [R1+0x308], R42 ;  /* 0x0003082a01007387 */ /* 0x0003e40000100a00 */
[C---:B-1----:R-:W-:Y:S08]  /*28be0*/  HMMA.1688.F32.TF32 R40, R224.reuse, R14, R44 ;  /* 0x0000000ee028723c */ /* 0x042ff0000008102c */
[C---:B------:R-:W-:Y:S11]  /*28bf0*/  HMMA.1688.F32.TF32 R44, R224.reuse, R22, R52 ;  /* 0x00000016e02c723c */ /* 0x040ff60000081034 */
[----:B------:R-:W-:Y:S04]  /*28c00*/  @!UPT UIADD3 URZ, URZ, URZ, URZ ;  /* 0x0000003f3f3ff290 */ /* 0x000fe8000fffe03f */
[----:B------:R-:W-:Y:S04]  /*28c10*/  STL.64 [R1+0x2f0], R40 ;  /* 0x0002f02801007387 */ /* 0x000fe80000100a00 */
[----:B------:R1:W-:Y:S02]  /*28c20*/  STL.64 [R1+0x2f8], R42 ;  /* 0x0002f82a01007387 */ /* 0x0003e40000100a00 */
[C---:B-1----:R-:W-:Y:S02]  /*28c30*/  HMMA.1688.F32.TF32 R40, R224.reuse, R26, R56 ;  /* 0x0000001ae028723c */ /* 0x042fe40000081038 */
[----:B------:R-:W-:Y:S04]  /*28c40*/  STL.64 [R1+0x2e0], R48 ;  /* 0x0002e03001007387 */ /* 0x000fe80000100a00 */
[----:B------:R-:W-:Y:S04]  /*28c50*/  STL.64 [R1+0x2e8], R50 ;  /* 0x0002e83201007387 */ /* 0x000fe80000100a00 */
[----:B------:R-:W-:Y:S04]  /*28c60*/  STL.64 [R1+0x2d0], R44 ;  /* 0x0002d02c01007387 */ /* 0x000fe80000100a00 */
[----:B------:R1:W-:Y:S09]  /*28c70*/  STL.64 [R1+0x2d8], R46 ;  /* 0x0002d82e01007387 */ /* 0x0003f20000100a00 */
[----:B------:R-:W-:Y:S01]  /*28c80*/  STL.64 [R1+0x2c0], R40 ;  /* 0x0002c02801007387 */ /* 0x000fe20000100a00 */
[----:B-1----:R-:W-:Y:S03]  /*28c90*/  HMMA.1688.F32.TF32 R44, R224, R34, R64 ;  /* 0x00000022e02c723c */ /* 0x002fe60000081040 */
[----:B------:R2:W-:Y:S05]  /*28ca0*/  STL.64 [R1+0x2c8], R42 ;  /* 0x0002c82a01007387 */ /* 0x0005ea0000100a00 */
[----:B--2---:R-:W-:Y:S01]  /*28cb0*/  HMMA.1688.F32.TF32 R40, R228, R6, R68 ;  /* 0x00000006e428723c */ /* 0x004fe20000081044 */
[----:B------:R-:W-:-:S02]  /*28cc0*/  IMAD.MOV.U32 R56, RZ, RZ, R208 ;  /* 0x000000ffff387224 */ /* 0x000fc400078e00d0 */
[----:B------:R-:W-:Y:S01]  /*28cd0*/  IMAD.MOV.U32 R57, RZ, RZ, R209 ;  /* 0x000000ffff397224 */ /* 0x000fe200078e00d1 */
[----:B------:R-:W-:Y:S01]  /*28ce0*/  MOV R59, R211 ;  /* 0x000000d3003b7202 */ /* 0x000fe20000000f00 */
[----:B------:R-:W-:Y:S01]  /*28cf0*/  IMAD.MOV.U32 R58, RZ, RZ, R210 ;  /* 0x000000ffff3a7224 */ /* 0x000fe200078e00d2 */
[----:B------:R-:W-:Y:S04]  /*28d00*/  LDS R68, [R0+0x1a380] ;  /* 0x01a3800000447984 */ /* 0x000fe80000000800 */
[----:B------:R-:W-:Y:S04]  /*28d10*/  LDS R70, [R0+0x1b380] ;  /* 0x01b3800000467984 */ /* 0x000fe80000000800 */
[----:B------:R-:W-:Y:S04]  /*28d20*/  LDS R69, [R3+0x1a380] ;  /* 0x01a3800003457984 */ /* 0x000fe80000000800 */
[----:B------:R-:W-:Y:S01]  /*28d30*/  LDS R71, [R3+0x1b380] ;  /* 0x01b3800003477984 */ /* 0x000fe20000000800 */
[-C--:B---3--:R-:W-:Y:S03]  /*28d40*/  HMMA.1688.F32.TF32 R48, R224, R30.reuse, R60 ;  /* 0x0000001ee030723c */ /* 0x088fe6000008103c */
[----:B------:R-:W-:Y:S04]  /*28d50*/  LDS R60, [R0+0x1a300] ;  /* 0x01a30000003c7984 */ /* 0x000fe80000000800 */
[----:B------:R-:W-:Y:S01]  /*28d60*/  LDS R62, [R0+0x1b300] ;  /* 0x01b30000003e7984 */ /* 0x000fe20000000800 */
[C---:B------:R-:W-:Y:S03]  /*28d70*/  HMMA.1688.F32.TF32 R224, R228.reuse, R30, R92 ;  /* 0x0000001ee4e0723c */ /* 0x040fe6000008105c */
[----:B------:R-:W-:Y:S04]  /*28d80*/  LDS R61, [R3+0x1a300] ;  /* 0x01a30000033d7984 */ /* 0x000fe80000000800 */
[----:B------:R-:W1:Y:S08]  /*28d90*/  LDS R63, [R3+0x1b300] ;  /* 0x01b30000033f7984 */ /* 0x000e700000000800 */
[----:B------:R-:W-:Y:S04]  /*28da0*/  STL.64 [R1+0x2b0], R48 ;  /* 0x0002b03001007387 */ /* 0x000fe80000100a00 */
[----:B------:R-:W-:Y:S04]  /*28db0*/  STL.64 [R1+0x2b8], R50 ;  /* 0x0002b83201007387 */ /* 0x000fe80000100a00 */
[----:B------:R-:W-:Y:S04]  /*28dc0*/  STL.64 [R1+0x220], R44 ;  /* 0x0002202c01007387 */ /* 0x000fe80000100a00 */
[----:B------:R2:W-:Y:S04]  /*28dd0*/  STL.64 [R1+0x228], R46 ;  /* 0x0002282e01007387 */ /* 0x0005e80000100a00 */
[----:B------:R-:W-:Y:S04]  /*28de0*/  STL.64 [R1+0x210], R40 ;  /* 0x0002102801007387 */ /* 0x000fe80000100a00 */
[----:B------:R3:W-:Y:S01]  /*28df0*/  STL.64 [R1+0x218], R42 ;  /* 0x0002182a01007387 */ /* 0x0007e20000100a00 */
[C---:B--2---:R-:W-:Y:S08]  /*28e00*/  HMMA.1688.F32.TF32 R44, R228.reuse, R10, R72 ;  /* 0x0000000ae42c723c */ /* 0x044ff00000081048 */
[C---:B---3--:R-:W-:Y:S08]  /*28e10*/  HMMA.1688.F32.TF32 R40, R228.reuse, R14, R76 ;  /* 0x0000000ee428723c */ /* 0x048ff0000008104c */
[C---:B------:R-:W-:Y:S07]  /*28e20*/  HMMA.1688.F32.TF32 R48, R228.reuse, R18, R80 ;  /* 0x00000012e430723c */ /* 0x040fee0000081050 */
[----:B------:R-:W-:Y:S04]  /*28e30*/  STL.64 [R1+0x200], R44 ;  /* 0x0002002c01007387 */ /* 0x000fe80000100a00 */
[----:B------:R2:W-:Y:S04]  /*28e40*/  STL.64 [R1+0x208], R46 ;  /* 0x0002082e01007387 */ /* 0x0005e80000100a00 */
[----:B------:R-:W-:Y:S04]  /*28e50*/  STL.64 [R1+0x1f0], R40 ;  /* 0x0001f02801007387 */ /* 0x000fe80000100a00 */
[----:B------:R3:W-:Y:S01]  /*28e60*/  STL.64 [R1+0x1f8], R42 ;  /* 0x0001f82a01007387 */ /* 0x0007e20000100a00 */
[C---:B--2---:R-:W-:Y:S08]  /*28e70*/  HMMA.1688.F32.TF32 R44, R228.reuse, R22, R84 ;  /* 0x00000016e42c723c */ /* 0x044ff00000081054 */
[C---:B---3--:R-:W-:Y:S01]  /*28e80*/  HMMA.1688.F32.TF32 R40, R228.reuse, R26, R88 ;  /* 0x0000001ae428723c */ /* 0x048fe20000081058 */
[----:B------:R-:W-:Y:S04]  /*28e90*/  STL.64 [R1+0x1e0], R48 ;  /* 0x0001e03001007387 */ /* 0x000fe80000100a00 */
[----:B------:R2:W-:Y:S03]  /*28ea0*/  STL.64 [R1+0x1e8], R50 ;  /* 0x0001e83201007387 */ /* 0x0005e60000100a00 */
[----:B------:R-:W-:Y:S07]  /*28eb0*/  HMMA.1688.F32.TF32 R228, R228, R34, R96 ;  /* 0x00000022e4e4723c */ /* 0x000fee0000081060 */
[----:B------:R-:W-:Y:S01]  /*28ec0*/  STL.64 [R1+0x1d0], R44 ;  /* 0x0001d02c01007387 */ /* 0x000fe20000100a00 */
[C---:B--2---:R-:W-:Y:S03]  /*28ed0*/  HMMA.1688.F32.TF32 R48, R236.reuse, R6, R100 ;  /* 0x00000006ec30723c */ /* 0x044fe60000081064 */
[----:B------:R2:W-:Y:S04]  /*28ee0*/  STL.64 [R1+0x1d8], R46 ;  /* 0x0001d82e01007387 */ /* 0x0005e80000100a00 */
[----:B------:R-:W-:Y:S04]  /*28ef0*/  STL [R1+0x1374], R224 ;  /* 0x001374e001007387 */ /* 0x000fe80000100800 */
[----:B------:R-:W-:Y:S01]  /*28f00*/  STL.64 [R1+0x1c0], R40 ;  /* 0x0001c02801007387 */ /* 0x000fe20000100a00 */
[C---:B--2---:R-:W-:Y:S03]  /*28f10*/  HMMA.1688.F32.TF32 R44, R236.reuse, R10, R104 ;  /* 0x0000000aec2c723c */ /* 0x044fe60000081068 */
[----:B------:R2:W-:Y:S05]  /*28f20*/  STL.64 [R1+0x1c8], R42 ;  /* 0x0001c82a01007387 */ /* 0x0005ea0000100a00 */
[C---:B--2---:R-:W-:Y:S01]  /*28f30*/  HMMA.1688.F32.TF32 R40, R236.reuse, R14, R108 ;  /* 0x0000000eec28723c */ /* 0x044fe2000008106c */
        /* <DEDUP_REMOVED lines=13> */
[C---:B--2---:R-:W-:Y:S08]  /*29010*/  HMMA.1688.F32.TF32 R40, R236.reuse, R26, R120 ;  /* 0x0000001aec28723c */ /* 0x044ff00000081078 */
[C---:B------:R-:W-:Y:S08]  /*29020*/  HMMA.1688.F32.TF32 R48, R236.reuse, R18, R112 ;  /* 0x00000012ec30723c */ /* 0x040ff00000081070 */
[----:B------:R-:W-:Y:S08]  /*29030*/  HMMA.1688.F32.TF32 R44, R236, R22, R116 ;  /* 0x00000016ec2c723c */ /* 0x000ff00000081074 */
[----:B------:R-:W-:Y:S01]  /*29040*/  IMAD.MOV.U32 R228, RZ, RZ, R40 ;  /* 0x000000ffffe47224 */ /* 0x000fe200078e0028 */
[----:B------:R-:W-:Y:S01]  /*29050*/  MOV R231, R43 ;  /* 0x0000002b00e77202 */ /* 0x000fe20000000f00 */
[----:B------:R-:W-:-:S02]  /*29060*/  IMAD.MOV.U32 R229, RZ, RZ, R41 ;  /* 0x000000ffffe57224 */ /* 0x000fc400078e0029 */
[----:B------:R-:W-:Y:S02]  /*29070*/  IMAD.MOV.U32 R230, RZ, RZ, R42 ;  /* 0x000000ffffe67224 */ /* 0x000fe400078e002a */
[----:B------:R-:W-:Y:S01]  /*29080*/  HMMA.1688.F32.TF32 R40, R236, R34, R128 ;  /* 0x00000022ec28723c */ /* 0x000fe20000081080 */
[----:B------:R-:W-:Y:S04]  /*29090*/  STL.64 [R1+0x270], R48 ;  /* 0x0002703001007387 */ /* 0x000fe80000100a00 */
[----:B------:R-:W-:Y:S04]  /*290a0*/  STL.64 [R1+0x278], R50 ;  /* 0x0002783201007387 */ /* 0x000fe80000100a00 */
[----:B------:R-:W-:Y:S04]  /*290b0*/  STL.64 [R1+0x260], R44 ;  /* 0x0002602c01007387 */ /* 0x000fe80000100a00 */
[----:B------:R-:W-:Y:S04]  /*290c0*/  STL.64 [R1+0x268], R46 ;  /* 0x0002682e01007387 */ /* 0x000fe80000100a00 */
[----:B------:R2:W-:Y:S04]  /*290d0*/  STL [R1+0x1394], R231 ;  /* 0x001394e701007387 */ /* 0x0005e80000100800 */
[----:B------:R3:W-:Y:S04]  /*290e0*/  STL [R1+0x1390], R230 ;  /* 0x001390e601007387 */ /* 0x0007e80000100800 */
[----:B------:R-:W-:Y:S01]  /*290f0*/  STL [R1+0x138c], R229 ;  /* 0x00138ce501007387 */ /* 0x000fe20000100800 */
[----:B--2---:R-:W-:-:S03]  /*29100*/  IMAD.MOV.U32 R231, RZ, RZ, R40 ;  /* 0x000000ffffe77224 */ /* 0x004fc600078e0028 */
[----:B------:R2:W-:Y:S01]  /*29110*/  STL [R1+0x1388], R228 ;  /* 0x001388e401007387 */ /* 0x0005e20000100800 */
[----:B---3--:R-:W-:Y:S02]  /*29120*/  IMAD.MOV.U32 R230, RZ, RZ, R41 ;  /* 0x000000ffffe67224 */ /* 0x008fe400078e0029 */
[----:B------:R-:W-:Y:S02]  /*29130*/  IMAD.MOV.U32 R93, RZ, RZ, R219 ;  /* 0x000000ffff5d7224 */ /* 0x000fe400078e00db */
[----:B------:R-:W-:Y:S02]  /*29140*/  IMAD.MOV.U32 R96, RZ, RZ, R212 ;  /* 0x000000ffff607224 */ /* 0x000fe400078e00d4 */
[----:B------:R-:W-:Y:S02]  /*29150*/  IMAD.MOV.U32 R97, RZ, RZ, R213 ;  /* 0x000000ffff617224 */ /* 0x000fe400078e00d5 */
[----:B------:R-:W-:Y:S01]  /*29160*/  IMAD.MOV.U32 R100, RZ, RZ, R214 ;  /* 0x000000ffff647224 */ /* 0x000fe200078e00d6 */
[----:B--2---:R-:W-:Y:S01]  /*29170*/  MOV R228, R43 ;  /* 0x0000002b00e47202 */ /* 0x004fe20000000f00 */
[----:B------:R-:W-:-:S02]  /*29180*/  IMAD.MOV.U32 R229, RZ, RZ, R42 ;  /* 0x000000ffffe57224 */ /* 0x000fc400078e002a */
[----:B------:R-:W-:Y:S01]  /*29190*/  IMAD.MOV.U32 R101, RZ, RZ, R215 ;  /* 0x000000ffff657224 */ /* 0x000fe200078e00d7 */
[----:B----4-:R-:W-:Y:S01]  /*291a0*/  HMMA.1688.F32.TF32 R40, R240, R10, R136 ;  /* 0x0000000af028723c */ /* 0x010fe20000081088 */
[----:B------:R-:W-:Y:S02]  /*291b0*/  IMAD.MOV.U32 R108, RZ, RZ, R197 ;  /* 0x000000ffff6c7224 */ /* 0x000fe400078e00c5 */
[----:B------:R-:W-:Y:S01]  /*291c0*/  IMAD.MOV.U32 R109, RZ, RZ, R198 ;  /* 0x000000ffff6d7224 */ /* 0x000fe200078e00c6 */
[----:B------:R-:W-:Y:S01]  /*291d0*/  MOV R111, R193 ;  /* 0x000000c1006f7202 */ /* 0x000fe20000000f00 */
[----:B------:R-:W-:Y:S02]  /*291e0*/  IMAD.MOV.U32 R110, RZ, RZ, R192 ;  /* 0x000000ffff6e7224 */ /* 0x000fe400078e00c0 */
[----:B------:R-:W-:Y:S01]  /*291f0*/  IMAD.MOV.U32 R112, RZ, RZ, R188 ;  /* 0x000000ffff707224 */ /* 0x000fe200078e00bc */
[----:B------:R-:W-:Y:S01]  /*29200*/  HMMA.1688.F32.TF32 R44, R236, R30, R124 ;  /* 0x0000001eec2c723c */ /* 0x000fe2000008107c */
[----:B------:R-:W-:Y:S01]  /*29210*/  IMAD.MOV.U32 R113, RZ, RZ, R189 ;  /* 0x000000ffff717224 */ /* 0x000fe200078e00bd */
        /* <DEDUP_REMOVED lines=12> */
[----:B------:R-:W-:Y:S02]  /*292e0*/  IMAD.MOV.U32 R77, RZ, RZ, R246 ;  /* 0x000000ffff4d7224 */ /* 0x000fe400078e00f6 */
[----:B------:R-:W-:Y:S02]  /*292f0*/  IMAD.MOV.U32 R80, RZ, RZ, R245 ;  /* 0x000000ffff507224 */ /* 0x000fe400078e00f5 */
[----:B------:R-:W-:Y:S02]  /*29300*/  IMAD.MOV.U32 R81, RZ, RZ, R244 ;  /* 0x000000ffff517224 */ /* 0x000fe400078e00f4 */
[----:B------:R-:W-:Y:S01]  /*29310*/  IMAD.MOV.U32 R84, RZ, RZ, R247 ;  /* 0x000000ffff547224 */ /* 0x000fe200078e00f7 */
[----:B------:R-:W-:Y:S01]  /*29320*/  MOV R99, R8 ;  /* 0x0000000800637202 */ /* 0x000fe20000000f00 */
[----:B------:R-:W-:-:S02]  /*29330*/  IMAD.MOV.U32 R225, RZ, RZ, R41 ;  /* 0x000000ffffe17224 */ /* 0x000fc400078e0029 */
[----:B------:R-:W-:Y:S01]  /*29340*/  IMAD.MOV.U32 R98, RZ, RZ, R9 ;  /* 0x000000ffff627224 */ /* 0x000fe200078e0009 */
[----:B------:R-:W-:Y:S01]  /*29350*/  MOV R103, R4 ;  /* 0x0000000400677202 */ /* 0x000fe20000000f00 */
[----:B------:R-:W-:Y:S01]  /*29360*/  IMAD.MOV.U32 R226, RZ, RZ, R42 ;  /* 0x000000ffffe27224 */ /* 0x000fe200078e002a */
[----:B-1----:R-:W-:Y:S01]  /*29370*/  HMMA.1688.F32.TF32 R56, R60, R30, R56 ;  /* 0x0000001e3c38723c */ /* 0x002fe20000081038 */
[----:B------:R-:W-:Y:S01]  /*29380*/  IMAD.MOV.U32 R102, RZ, RZ, R5 ;  /* 0x000000ffff667224 */ /* 0x000fe200078e0005 */
[----:B------:R-:W-:Y:S01]  /*29390*/  MOV R87, R20 ;  /* 0x0000001400577202 */ /* 0x000fe20000000f00 */
[----:B------:R-:W-:Y:S01]  /*293a0*/  IMAD.MOV.U32 R86, RZ, RZ, R21 ;  /* 0x000000ffff567224 */ /* 0x000fe200078e0015 */
[----:B------:R-:W-:Y:S01]  /*293b0*/  MOV R91, R16 ;  /* 0x00000010005b7202 */ /* 0x000fe20000000f00 */
[----:B------:R-:W-:Y:S01]  /*293c0*/  IMAD.MOV.U32 R94, RZ, RZ, R13 ;  /* 0x000000ffff5e7224 */ /* 0x000fe200078e000d */
[----:B------:R-:W-:Y:S01]  /*293d0*/  MOV R95, R12 ;  /* 0x0000000c005f7202 */ /* 0x000fe20000000f00 */
[----:B------:R-:W-:Y:S01]  /*293e0*/  LDS R128, [R0+0x1c000] ;  /* 0x01c0000000807984 */ /* 0x000fe20000000800 */
[----:B------:R-:W-:Y:S03]  /*293f0*/  HMMA.1688.F32.TF32 R40, R240, R14, R140 ;  /* 0x0000000ef028723c */ /* 0x000fe6000008108c */
[----:B------:R-:W-:Y:S04]  /*29400*/  STL.64 [R1+0x240], R44 ;  /* 0x0002402c01007387 */ /* 0x000fe80000100a00 */
[----:B------:R1:W-:Y:S01]  /*29410*/  STL.64 [R1+0x248], R46 ;  /* 0x0002482e01007387 */ /* 0x0003e20000100a00 */
[----:B------:R-:W-:-:S03]  /*29420*/  MOV R75, R32 ;  /* 0x00000020004b7202 */ /* 0x000fc60000000f00 */
[----:B------:R-:W-:Y:S01]  /*29430*/  LDS R130, [R0+0x1d000] ;  /* 0x01d0000000827984 */ /* 0x000fe20000000800 */
[----:B------:R-:W-:-:S03]  /*29440*/  IMAD.MOV.U32 R76, RZ, RZ, R33 ;  /* 0x000000ffff4c7224 */ /* 0x000fc600078e0021 */
[----:B------:R-:W-:Y:S01]  /*29450*/  LDS R129, [R3+0x1c000] ;  /* 0x01c0000003817984 */ /* 0x000fe20000000800 */
[----:B-1----:R-:W-:Y:S03]  /*29460*/  HMMA.1688.F32.TF32 R44, R240, R6, R132 ;  /* 0x00000006f02c723c */ /* 0x002fe60000081084 */
[----:B------:R-:W-:Y:S05]  /*29470*/  LDS R131, [R3+0x1d000] ;  /* 0x01d0000003837984 */ /* 0x000fea0000000800 */
[----:B------:R-:W-:Y:S01]  /*29480*/  IMAD.MOV.U32 R139, RZ, RZ, R40 ;  /* 0x000000ffff8b7224 */ /* 0x000fe200078e0028 */
[----:B------:R-:W-:Y:S01]  /*29490*/  MOV R136, R43 ;  /* 0x0000002b00887202 */ /* 0x000fe20000000f00 */
[----:B------:R-:W-:-:S02]  /*294a0*/  IMAD.MOV.U32 R138, RZ, RZ, R41 ;  /* 0x000000ffff8a7224 */ /* 0x000fc400078e0029 */
[----:B------:R-:W-:Y:S02]  /*294b0*/  IMAD.MOV.U32 R137, RZ, RZ, R42 ;  /* 0x000000ffff897224 */ /* 0x000fe400078e002a */
[C---:B------:R-:W-:Y:S08]  /*294c0*/  HMMA.1688.F32.TF32 R40, R240.reuse, R18, R144 ;  /* 0x00000012f028723c */ /* 0x040ff00000081090 */
[C---:B------:R-:W-:Y:S01]  /*294d0*/  HMMA.1688.F32.TF32 R48, R240.reuse, R22, R148 ;  /* 0x00000016f030723c */ /* 0x040fe20000081094 */
[----:B------:R-:W-:Y:S04]  /*294e0*/  STL.64 [R1+0x1a0], R44 ;  /* 0x0001a02c01007387 */ /* 0x000fe80000100a00 */
[----:B------:R1:W-:Y:S11]  /*294f0*/  STL.64 [R1+0x1a8], R46 ;  /* 0x0001a82e01007387 */ /* 0x0003f60000100a00 */
[----:B------:R-:W-:Y:S01]  /*29500*/  IMAD.MOV.U32 R239, RZ, RZ, R40 ;  /* 0x000000ffffef7224 */ /* 0x000fe200078e0028 */
[----:B------:R-:W-:Y:S01]  /*29510*/  MOV R236, R43 ;  /* 0x0000002b00ec7202 */ /* 0x000fe20000000f00 */
[----:B------:R-:W-:Y:S01]  /*29520*/  IMAD.MOV.U32 R238, RZ, RZ, R41 ;  /* 0x000000ffffee7224 */ /* 0x000fe200078e0029 */
[----:B-1----:R-:W-:Y:S01]  /*29530*/  HMMA.1688.F32.TF32 R44, R240, R26, R152 ;  /* 0x0000001af02c723c */ /* 0x002fe20000081098 */
[----:B------:R-:W-:-:S07]  /*29540*/  IMAD.MOV.U32 R237, RZ, RZ, R42 ;  /* 0x000000ffffed7224 */ /* 0x000fce00078e002a */
[C---:B------:R-:W-:Y:S01]  /*29550*/  HMMA.1688.F32.TF32 R40, R240.reuse, R30, R156 ;  /* 0x0000001ef028723c */ /* 0x040fe2000008109c */
[----:B------:R-:W-:Y:S04]  /*29560*/  STL.64 [R1+0x160], R48 ;  /* 0x0001603001007387 */ /* 0x000fe80000100a00 */
[----:B------:R-:W-:Y:S10]  /*29570*/  STL.64 [R1+0x168], R50 ;  /* 0x0001683201007387 */ /* 0x000ff40000100a00 */
[----:B------:R1:W-:Y:S04]  /*29580*/  STL.64 [R1+0x150], R44 ;  /* 0x0001502c01007387 */ /* 0x0003e80000100a00 */
[----:B------:R2:W-:Y:S04]  /*29590*/  STL.64 [R1+0x158], R46 ;  /* 0x0001582e01007387 */ /* 0x0005e80000100a00 */
[----:B------:R-:W-:Y:S04]  /*295a0*/  STL.64 [R1+0x140], R40 ;  /* 0x0001402801007387 */ /* 0x000fe80000100a00 */
[----:B------:R-:W-:Y:S04]  /*295b0*/  STL.64 [R1+0x148], R42 ;  /* 0x0001482a01007387 */ /* 0x000fe80000100a00 */
[----:B------:R-:W-:Y:S04]  /*295c0*/  LDS R40, [R0+0x1a200] ;  /* 0x01a2000000287984 */ /* 0x000fe80000000800 */
[----:B------:R-:W-:Y:S04]  /*295d0*/  LDS R42, [R0+0x1b200] ;  /* 0x01b20000002a7984 */ /* 0x000fe80000000800 */
[----:B------:R-:W-:Y:S04]  /*295e0*/  LDS R41, [R3+0x1a200] ;  /* 0x01a2000003297984 */ /* 0x000fe80000000800 */
[----:B------:R-:W3:Y:S01]  /*295f0*/  LDS R43, [R3+0x1b200] ;  /* 0x01b20000032b7984 */ /* 0x000ee20000000800 */
[----:B------:R-:W-:Y:S01]  /*29600*/  HMMA.1688.F32.TF32 R240, R240, R34, R160 ;  /* 0x00000022f0f0723c */ /* 0x000fe200000810a0 */
[----:B-1----:R-:W-:-:S02]  /*29610*/  IMAD.MOV.U32 R45, RZ, RZ, R17 ;  /* 0x000000ffff2d7224 */ /* 0x002fc400078e0011 */
[----:B--2---:R-:W-:Y:S01]  /*29620*/  IMAD.MOV.U32 R47, RZ, RZ, R252 ;  /* 0x000000ffff2f7224 */ /* 0x004fe200078e00fc */
        /* <DEDUP_REMOVED lines=8> */
[----:B------:R-:W-:Y:S04]  /*296b0*/  LDS R161, [R3+0x1c080] ;  /* 0x01c0800003a17984 */ /* 0x000fe80000000800 */
[----:B------:R-:W-:Y:S01]  /*296c0*/  LDS R163, [R3+0x1d080] ;  /* 0x01d0800003a37984 */ /* 0x000fe20000000800 */
[C---:B---3--:R-:W-:Y:S03]  /*296d0*/  HMMA.1688.F32.TF32 R48, R40.reuse, R6, R164 ;  /* 0x000000062830723c */ /* 0x048fe600000810a4 */
[----:B------:R-:W-:Y:S04]  /*296e0*/  STL.64 [R1+0x1348], R242 ;  /* 0x001348f201007387 */ /* 0x000fe80000100a00 */
[----:B------:R-:W-:Y:S01]  /*296f0*/  STL.64 [R1+0x1340], R240 ;  /* 0x001340f001007387 */ /* 0x000fe20000100a00 */
[C---:B------:R-:W-:Y:S01]  /*29700*/  HMMA.1688.F32.TF32 R52, R40.reuse, R10, R168 ;  /* 0x0000000a2834723c */ /* 0x040fe200000810a8 */
[----:B------:R-:W-:Y:S01]  /*29710*/  MOV R17, R2 ;  /* 0x0000000200117202 */ /* 0x000fe20000000f00 */
[----:B------:R-:W-:Y:S01]  /*29720*/  IMAD.MOV.U32 R72, RZ, RZ, R45 ;  /* 0x000000ffff487224 */ /* 0x000fe200078e002d */
[----:B------:R-:W1:Y:S11]  /*29730*/  LDS R39, [R3+0x1b280] ;  /* 0x01b2800003277984 */ /* 0x000e760000000800 */
[----:B------:R-:W-:Y:S01]  /*29740*/  @!UPT UIADD3 URZ, URZ, URZ, URZ ;  /* 0x0000003f3f3ff290 */ /* 0x000fe2000fffe03f */
[----:B------:R-:W-:Y:S04]  /*29750*/  STL.64 [R1+0x230], R48 ;  /* 0x0002303001007387 */ /* 0x000fe80000100a00 */
[----:B------:R2:W-:Y:S02]  /*29760*/  STL.64 [R1+0x238], R50 ;  /* 0x0002383201007387 */ /* 0x0005e40000100a00 */
[C---:B--2---:R-:W-:Y:S02]  /*29770*/  HMMA.1688.F32.TF32 R48, R40.reuse, R14, R172 ;  /* 0x0000000e2830723c */ /* 0x044fe400000810ac */
[----:B------:R-:W-:Y:S04]  /*29780*/  STL.64 [R1+0x130], R52 ;  /* 0x0001303401007387 */ /* 0x000fe80000100a00 */
[----:B------:R2:W-:Y:S02]  /*29790*/  STL.64 [R1+0x138], R54 ;  /* 0x0001383601007387 */ /* 0x0005e40000100a00 */
[C---:B--2---:R-:W-:Y:S11]  /*297a0*/  HMMA.1688.F32.TF32 R52, R40.reuse, R18, R176 ;  /* 0x000000122834723c */ /* 0x044ff600000810b0 */
[----:B------:R-:W-:Y:S04]  /*297b0*/  @!UPT UIADD3 URZ, URZ, URZ, URZ ;  /* 0x0000003f3f3ff290 */ /* 0x000fe8000fffe03f */
[----:B------:R2:W-:Y:S01]  /*297c0*/  STL.64 [R1+0x120], R48 ;  /* 0x0001203001007387 */ /* 0x0005e20000100a00 */
[----:B------:R-:W-:Y:S02]  /*297d0*/  IMAD.MOV.U32 R252, RZ, RZ, R50 ;  /* 0x000000fffffc7224 */ /* 0x000fe400078e0032 */
[----:B------:R-:W-:Y:S02]  /*297e0*/  IMAD.MOV.U32 R2, RZ, RZ, R51 ;  /* 0x000000ffff027224 */ /* 0x000fe400078e0033 */
[----:B--2---:R-:W-:Y:S03]  /*297f0*/  HMMA.1688.F32.TF32 R48, R40, R22, R180 ;  /* 0x000000162830723c */ /* 0x004fe600000810b4 */
[----:B------:R-:W-:Y:S04]  /*29800*/  STL [R1+0x1364], R2 ;  /* 0x0013640201007387 */ /* 0x000fe80000100800 */
[----:B------:R-:W-:Y:S04]  /*29810*/  STL [R1+0x1360], R252 ;  /* 0x001360fc01007387 */ /* 0x000fe80000100800 */
[----:B------:R2:W-:Y:S04]  /*29820*/  STL.64 [R1+0x110], R52 ;  /* 0x0001103401007387 */ /* 0x0005e80000100a00 */
[----:B------:R3:W-:Y:S08]  /*29830*/  STL.64 [R1+0x118], R54 ;  /* 0x0001183601007387 */ /* 0x0007f00000100a00 */
[----:B------:R2:W-:Y:S04]  /*29840*/  STL.64 [R1], R48 ;  /* 0x0000003001007387 */ /* 0x0005e80000100a00 */
[----:B------:R-:W4:Y:S04]  /*29850*/  LDL.LU R219, [R1+0x1418] ;  /* 0x0014180001db7983 */ /* 0x000f280000300800 */
[----:B------:R-:W4:Y:S04]  /*29860*/  LDL.LU R212, [R1+0x1414] ;  /* 0x0014140001d47983 */ /* 0x000f280000300800 */
[----:B------:R-:W4:Y:S04]  /*29870*/  LDL.LU R213, [R1+0x1410] ;  /* 0x0014100001d57983 */ /* 0x000f280000300800 */
[----:B------:R-:W4:Y:S04]  /*29880*/  LDL.LU R214, [R1+0x140c] ;  /* 0x00140c0001d67983 */ /* 0x000f280000300800 */
[----:B------:R-:W4:Y:S01]  /*29890*/  LDL.LU R215, [R1+0x1408] ;  /* 0x0014080001d77983 */ /* 0x000f220000300800 */
[----:B--2---:R-:W-:-:S03]  /*298a0*/  IMAD.MOV.U32 R52, RZ, RZ, R204 ;  /* 0x000000ffff347224 */ /* 0x004fc600078e00cc */
[----:B------:R-:W2:Y:S01]  /*298b0*/  LDL.LU R208, [R1+0x1404] ;  /* 0x0014040001d07983 */ /* 0x000ea20000300800 */
[----:B------:R-:W-:-:S03]  /*298c0*/  IMAD.MOV.U32 R53, RZ, RZ, R205 ;  /* 0x000000ffff357224 */ /* 0x000fc600078e00cd */
[----:B------:R-:W2:Y:S01]  /*298d0*/  LDL.LU R209, [R1+0x1400] ;  /* 0x0014000001d17983 */ /* 0x000ea20000300800 */
[----:B---3--:R-:W-:-:S03]  /*298e0*/  IMAD.MOV.U32 R54, RZ, RZ, R206 ;  /* 0x000000ffff367224 */ /* 0x008fc600078e00ce */
[----:B------:R-:W2:Y:S01]  /*298f0*/  LDL.LU R210, [R1+0x13fc] ;  /* 0x0013fc0001d27983 */ /* 0x000ea20000300800 */
[----:B------:R-:W-:-:S03]  /*29900*/  MOV R55, R207 ;  /* 0x000000cf00377202 */ /* 0x000fc60000000f00 */
[----:B------:R-:W2:Y:S01]  /*29910*/  LDL.LU R211, [R1+0x13f8] ;  /* 0x0013f80001d37983 */ /* 0x000ea20000300800 */
[----:B------:R-:W-:-:S03]  /*29920*/  IMAD.MOV.U32 R48, RZ, RZ, R200 ;  /* 0x000000ffff307224 */ /* 0x000fc600078e00c8 */
[----:B------:R-:W3:Y:S01]  /*29930*/  LDL.LU R204, [R1+0x13f4] ;  /* 0x0013f40001cc7983 */ /* 0x000ee20000300800 */
[----:B------:R-:W-:-:S03]  /*29940*/  IMAD.MOV.U32 R2, RZ, RZ, R50 ;  /* 0x000000ffff027224 */ /* 0x000fc600078e0032 */
[----:B------:R-:W3:Y:S01]  /*29950*/  LDL.LU R205, [R1+0x13f0] ;  /* 0x0013f00001cd7983 */ /* 0x000ee20000300800 */
[----:B------:R-:W-:-:S03]  /*29960*/  IMAD.MOV.U32 R49, RZ, RZ, R201 ;  /* 0x000000ffff317224 */ /* 0x000fc600078e00c9 */
[----:B------:R-:W3:Y:S01]  /*29970*/  LDL.LU R206, [R1+0x13ec] ;  /* 0x0013ec0001ce7983 */ /* 0x000ee20000300800 */
[----:B------:R-:W-:Y:S01]  /*29980*/  MOV R252, R51 ;  /* 0x0000003300fc7202 */ /* 0x000fe20000000f00 */
[----:B------:R-:W-:Y:S02]  /*29990*/  IMAD.MOV.U32 R50, RZ, RZ, R202 ;  /* 0x000000ffff327224 */ /* 0x000fe400078e00ca */
[----:B------:R-:W3:Y:S01]  /*299a0*/  LDL.LU R207, [R1+0x13e8] ;  /* 0x0013e80001cf7983 */ /* 0x000ee20000300800 */
[----:B------:R-:W-:-:S03]  /*299b0*/  MOV R51, R196 ;  /* 0x000000c400337202 */ /* 0x000fc60000000f00 */
        /* <DEDUP_REMOVED lines=13> */
[----:B------:R-:W-:-:S03]  /*29a90*/  IMAD.MOV.U32 R73, RZ, RZ, R46 ;  /* 0x000000ffff497224 */ /* 0x000fc600078e002e */
[----:B------:R-:W2:Y:S01]  /*29aa0*/  LDL.LU R65, [R1+0x34] ;  /* 0x0000340001417983 */ /* 0x000ea20000300800 */
[----:B------:R-:W-:-:S03]  /*29ab0*/  IMAD.MOV.U32 R45, RZ, RZ, R186 ;  /* 0x000000ffff2d7224 */ /* 0x000fc600078e00ba */
[----:B------:R-:W2:Y:S01]  /*29ac0*/  LDL.LU R66, [R1+0x38] ;  /* 0x0000380001427983 */ /* 0x000ea20000300800 */
[----:B------:R-:W-:-:S03]  /*29ad0*/  IMAD.MOV.U32 R46, RZ, RZ, R187 ;  /* 0x000000ffff2e7224 */ /* 0x000fc600078e00bb */
[----:B------:R-:W2:Y:S01]  /*29ae0*/  LDL.LU R67, [R1+0x3c] ;  /* 0x00003c0001437983 */ /* 0x000ea20000300800 */
[----:B------:R-:W-:-:S03]  /*29af0*/  IMAD.MOV.U32 R74, RZ, RZ, R47 ;  /* 0x000000ffff4a7224 */ /* 0x000fc600078e002f */
[----:B------:R-:W2:Y:S01]  /*29b00*/  LDL.LU R185, [R1+0x13b4] ;  /* 0x0013b40001b97983 */ /* 0x000ea20000300800 */
[----:B------:R-:W-:-:S03]  /*29b10*/  MOV R47, R191 ;  /* 0x000000bf002f7202 */ /* 0x000fc60000000f00 */
[----:B------:R-:W2:Y:S04]  /*29b20*/  LDL.LU R186, [R1+0x13b0] ;  /* 0x0013b00001ba7983 */ /* 0x000ea80000300800 */
[----:B------:R-:W2:Y:S04]  /*29b30*/  LDL.LU R187, [R1+0x13ac] ;  /* 0x0013ac0001bb7983 */ /* 0x000ea80000300800 */
[----:B------:R-:W2:Y:S04]  /*29b40*/  LDL.LU R191, [R1+0x13a8] ;  /* 0x0013a80001bf7983 */ /* 0x000ea80000300800 */
[----:B------:R-:W2:Y:S04]  /*29b50*/  LDL.LU R194, [R1+0x13a4] ;  /* 0x0013a40001c27983 */ /* 0x000ea80000300800 */
[----:B------:R-:W2:Y:S04]  /*29b60*/  LDL.LU R195, [R1+0x13a0] ;  /* 0x0013a00001c37983 */ /* 0x000ea80000300800 */
[----:B------:R-:W2:Y:S04]  /*29b70*/  LDL.LU R199, [R1+0x139c] ;  /* 0x00139c0001c77983 */ /* 0x000ea80000300800 */
[----:B------:R-:W2:Y:S01]  /*29b80*/  LDL.LU R203, [R1+0x1398] ;  /* 0x0013980001cb7983 */ /* 0x000ea20000300800 */
[C---:B-1----:R-:W-:Y:S08]  /*29b90*/  HMMA.1688.F32.TF32 R220, R36.reuse, R30, R220 ;  /* 0x0000001e24dc723c */ /* 0x042ff000000810dc */
[----:B------:R-:W-:Y:S08]  /*29ba0*/  HMMA.1688.F32.TF32 R232, R36, R34, R232 ;  /* 0x0000002224e8723c */ /* 0x000ff000000810e8 */
[C---:B------:R-:W-:Y:S08]  /*29bb0*/  HMMA.1688.F32.TF32 R44, R60.reuse, R18, R44 ;  /* 0x000000123c2c723c */ /* 0x040ff0000008102c */
[C---:B------:R-:W-:Y:S08]  /*29bc0*/  HMMA.1688.F32.TF32 R48, R60.reuse, R22, R48 ;  /* 0x000000163c30723c */ /* 0x040ff00000081030 */
[-C--:B------:R-:W-:Y:S08]  /*29bd0*/  HMMA.1688.F32.TF32 R52, R60, R26.reuse, R52 ;  /* 0x0000001a3c34723c */ /* 0x080ff00000081034 */
[C---:B----4-:R-:W-:Y:S08]  /*29be0*/  HMMA.1688.F32.TF32 R216, R36.reuse, R26, R216 ;  /* 0x0000001a24d8723c */ /* 0x050ff000000810d8 */
[C---:B---3--:R-:W-:Y:S08]  /*29bf0*/  HMMA.1688.F32.TF32 R204, R36.reuse, R14, R204 ;  /* 0x0000000e24cc723c */ /* 0x048ff000000810cc */
[C---:B--2---:R-:W-:Y:S08]  /*29c00*/  HMMA.1688.F32.TF32 R208, R36.reuse, R18, R208 ;  /* 0x0000001224d0723c */ /* 0x044ff000000810d0 */
[----:B------:R-:W-:Y:S08]  /*29c10*/  HMMA.1688.F32.TF32 R212, R36, R22, R212 ;  /* 0x0000001624d4723c */ /* 0x000ff000000810d4 */
[C---:B------:R-:W-:Y:S08]  /*29c20*/  HMMA.1688.F32.TF32 R248, R40.reuse, R26, R184 ;  /* 0x0000001a28f8723c */ /* 0x040ff000000810b8 */
[C---:B------:R-:W-:Y:S08]  /*29c30*/  HMMA.1688.F32.TF32 R244, R40.reuse, R30, R188 ;  /* 0x0000001e28f4723c */ /* 0x040ff000000810bc */
[----:B------:R-:W-:Y:S08]  /*29c40*/  HMMA.1688.F32.TF32 R192, R40, R34, R192 ;  /* 0x0000002228c0723c */ /* 0x000ff000000810c0 */
[C---:B------:R-:W-:Y:S08]  /*29c50*/  HMMA.1688.F32.TF32 R196, R36.reuse, R6, R196 ;  /* 0x0000000624c4723c */ /* 0x040ff000000810c4 */
[-C--:B------:R-:W-:Y:S01]  /*29c60*/  HMMA.1688.F32.TF32 R200, R36, R10.reuse, R200 ;  /* 0x0000000a24c8723c */ /* 0x080fe200000810c8 */
[----:B------:R-:W-:Y:S04]  /*29c70*/  STL.64 [R1+0x12f8], R250 ;  /* 0x0012f8fa01007387 */ /* 0x000fe80000100a00 */
[----:B------:R-:W-:Y:S04]  /*29c80*/  STL.64 [R1+0x12f0], R248 ;  /* 0x0012f0f801007387 */ /* 0x000fe80000100a00 */
[----:B------:R-:W-:Y:S04]  /*29c90*/  STL.64 [R1+0x1308], R246 ;  /* 0x001308f601007387 */ /* 0x000fe80000100a00 */
[----:B------:R-:W-:Y:S04]  /*29ca0*/  STL.64 [R1+0x1300], R244 ;  /* 0x001300f401007387 */ /* 0x000fe80000100a00 */
[----:B------:R-:W-:Y:S04]  /*29cb0*/  STL.64 [R1+0x1318], R194 ;  /* 0x001318c201007387 */ /* 0x000fe80000100a00 */
[----:B------:R-:W-:Y:S04]  /*29cc0*/  STL.64 [R1+0x1310], R192 ;  /* 0x001310c001007387 */ /* 0x000fe80000100a00 */
[----:B------:R-:W-:Y:S04]  /*29cd0*/  STL.64 [R1+0x1328], R198 ;  /* 0x001328c601007387 */ /* 0x000fe80000100a00 */
[----:B------:R1:W-:Y:S04]  /*29ce0*/  STL.64 [R1+0x1320], R196 ;  /* 0x001320c401007387 */ /* 0x0003e80000100a00 */
[----:B------:R-:W-:Y:S04]  /*29cf0*/  STL.64 [R1+0x1338], R202 ;  /* 0x001338ca01007387 */ /* 0x000fe80000100a00 */
[----:B------:R-:W-:Y:S04]  /*29d00*/  STL.64 [R1+0x1330], R200 ;  /* 0x001330c801007387 */ /* 0x000fe80000100a00 */
[----:B------:R-:W-:Y:S04]  /*29d10*/  STL.64 [R1+0x1358], R206 ;  /* 0x001358ce01007387 */ /* 0x000fe80000100a00 */
[----:B------:R-:W-:Y:S04]  /*29d20*/  STL.64 [R1+0x1350], R204 ;  /* 0x001350cc01007387 */ /* 0x000fe80000100a00 */
[----:B------:R-:W2:Y:S04]  /*29d30*/  LDL.LU R132, [R1+0x210] ;  /* 0x0002100001847983 */ /* 0x000ea80000300800 */
[----:B------:R-:W2:Y:S04]  /*29d40*/  LDL.LU R133, [R1+0x214] ;  /* 0x0002140001857983 */ /* 0x000ea80000300800 */
[----:B------:R-:W2:Y:S04]  /*29d50*/  LDL.LU R134, [R1+0x218] ;  /* 0x0002180001867983 */ /* 0x000ea80000300800 */
[----:B------:R-:W2:Y:S04]  /*29d60*/  LDL.LU R135, [R1+0x21c] ;  /* 0x00021c0001877983 */ /* 0x000ea80000300800 */
[----:B------:R-:W3:Y:S04]  /*29d70*/  LDL.LU R140, [R1+0x220] ;  /* 0x00022000018c7983 */ /* 0x000ee80000300800 */
[----:B------:R-:W3:Y:S04]  /*29d80*/  LDL.LU R141, [R1+0x224] ;  /* 0x00022400018d7983 */ /* 0x000ee80000300800 */
[----:B------:R-:W3:Y:S01]  /*29d90*/  LDL.LU R142, [R1+0x228] ;  /* 0x00022800018e7983 */ /* 0x000ee20000300800 */
[-C--:B------:R-:W-:Y:S03]  /*29da0*/  HMMA.1688.F32.TF32 R36, R60, R10.reuse, R112 ;  /* 0x0000000a3c24723c */ /* 0x080fe60000081070 */
[----:B------:R-:W3:Y:S04]  /*29db0*/  LDL.LU R143, [R1+0x22c] ;  /* 0x00022c00018f7983 */ /* 0x000ee80000300800 */
[----:B------:R-:W4:Y:S01]  /*29dc0*/  LDL.LU R124, [R1+0x2b0] ;  /* 0x0002b000017c7983 */ /* 0x000f220000300800 */
[----:B------:R-:W-:Y:S03]  /*29dd0*/  HMMA.1688.F32.TF32 R8, R68, R10, R96 ;  /* 0x0000000a4408723c */ /* 0x000fe60000081060 */
[----:B------:R-:W4:Y:S04]  /*29de0*/  LDL.LU R125, [R1+0x2b4] ;  /* 0x0002b400017d7983 */ /* 0x000f280000300800 */
[----:B------:R-:W4:Y:S04]  /*29df0*/  LDL.LU R126, [R1+0x2b8] ;  /* 0x0002b800017e7983 */ /* 0x000f280000300800 */
[----:B------:R-:W4:Y:S04]  /*29e00*/  LDL.LU R127, [R1+0x2bc] ;  /* 0x0002bc00017f7983 */ /* 0x000f280000300800 */
[----:B------:R-:W2:Y:S04]  /*29e10*/  LDL R99, [R1+0xfbc] ;  /* 0x000fbc0001637983 */ /* 0x000ea80000100800 */
[----:B------:R-:W3:Y:S04]  /*29e20*/  LDL.LU R116, [R1+0x2d0] ;  /* 0x0002d00001747983 */ /* 0x000ee80000300800 */
[----:B------:R-:W3:Y:S04]  /*29e30*/  LDL.LU R117, [R1+0x2d4] ;  /* 0x0002d40001757983 */ /* 0x000ee80000300800 */
[----:B------:R-:W3:Y:S01]  /*29e40*/  LDL.LU R118, [R1+0x2d8] ;  /* 0x0002d80001767983 */ /* 0x000ee20000300800 */
[C---:B------:R-:W-:Y:S03]  /*29e50*/  HMMA.1688.F32.TF32 R64, R60.reuse, R6, R64 ;  /* 0x000000063c40723c */ /* 0x040fe60000081040 */
[----:B------:R-:W3:Y:S04]  /*29e60*/  LDL.LU R119, [R1+0x2dc] ;  /* 0x0002dc0001777983 */ /* 0x000ee80000300800 */
[----:B------:R-:W3:Y:S01]  /*29e70*/  LDL.LU R112, [R1+0x2e0] ;  /* 0x0002e00001707983 */ /* 0x000ee20000300800 */
[C---:B------:R-:W-:Y:S03]  /*29e80*/  HMMA.1688.F32.TF32 R40, R60.reuse, R14, R108 ;  /* 0x0000000e3c28723c */ /* 0x040fe6000008106c */
[----:B------:R-:W3:Y:S04]  /*29e90*/  LDL.LU R113, [R1+0x2e4] ;  /* 0x0002e40001717983 */ /* 0x000ee80000300800 */
[----:B------:R-:W3:Y:S01]  /*29ea0*/  LDL.LU R114, [R1+0x2e8] ;  /* 0x0002e80001727983 */ /* 0x000ee20000300800 */
[----:B------:R-:W-:Y:S03]  /*29eb0*/  HMMA.1688.F32.TF32 R60, R60, R34, R104 ;  /* 0x000000223c3c723c */ /* 0x000fe60000081068 */
[----:B------:R-:W3:Y:S04]  /*29ec0*/  LDL.LU R115, [R1+0x2ec] ;  /* 0x0002ec0001737983 */ /* 0x000ee80000300800 */
[----:B------:R-:W3:Y:S01]  /*29ed0*/  LDL.LU R104, [R1+0x300] ;  /* 0x0003000001687983 */ /* 0x000ee20000300800 */
[C---:B------:R-:W-:Y:S03]  /*29ee0*/  HMMA.1688.F32.TF32 R4, R68.reuse, R6, R100 ;  /* 0x000000064404723c */ /* 0x040fe60000081064 */
        /* <DEDUP_REMOVED lines=16> */
[----:B------:R-:W-:-:S07]  /*29ff0*/  IMAD.MOV.U32 R92, RZ, RZ, R17 ;  /* 0x000000ffff5c7224 */ /* 0x000fce00078e0011 */
[C---:B------:R-:W-:Y:S08]  /*2a000*/  HMMA.1688.F32.TF32 R16, R68.reuse, R18, R88 ;  /* 0x000000124410723c */ /* 0x040ff00000081058 */
[C---:B------:R-:W-:Y:S08]  /*2a010*/  HMMA.1688.F32.TF32 R12, R68.reuse, R14, R92 ;  /* 0x0000000e440c723c */ /* 0x040ff0000008105c */
[C---:B------:R-:W-:Y:S08]  /*2a020*/  HMMA.1688.F32.TF32 R24, R68.reuse, R26, R80 ;  /* 0x0000001a4418723c */ /* 0x040ff00000081050 */
[C---:B------:R-:W-:Y:S08]  /*2a030*/  HMMA.1688.F32.TF32 R28, R68.reuse, R30, R76 ;  /* 0x0000001e441c723c */ /* 0x040ff0000008104c */
[----:B------:R-:W-:Y:S01]  /*2a040*/  HMMA.1688.F32.TF32 R32, R68, R34, R72 ;  /* 0x000000224420723c */ /* 0x000fe20000081048 */
[----:B-1----:R-:W-:-:S02]  /*2a050*/  IMAD.MOV.U32 R196, RZ, RZ, R231 ;  /* 0x000000ffffc47224 */ /* 0x002fc400078e00e7 */
[----:B------:R-:W-:Y:S01]  /*2a060*/  IMAD.MOV.U32 R197, RZ, RZ, R230 ;  /* 0x000000ffffc57224 */ /* 0x000fe200078e00e6 */
[----:B------:R-:W-:Y:S01]  /*2a070*/  MOV R199, R228 ;  /* 0x000000e400c77202 */ /* 0x000fe20000000f00 */
[----:B------:R-:W-:Y:S01]  /*2a080*/  IMAD.MOV.U32 R198, RZ, RZ, R229 ;  /* 0x000000ffffc67224 */ /* 0x000fe200078e00e5 */
[----:B------:R-:W-:Y:S01]  /*2a090*/  MOV R251, R136 ;  /* 0x0000008800fb7202 */ /* 0x000fe20000000f00 */
[----:B------:R-:W-:Y:S02]  /*2a0a0*/  IMAD.MOV.U32 R250, RZ, RZ, R137 ;  /* 0x000000fffffa7224 */ /* 0x000fe400078e0089 */
[----:B------:R-:W-:Y:S02]  /*2a0b0*/  IMAD.MOV.U32 R249, RZ, RZ, R138 ;  /* 0x000000fffff97224 */ /* 0x000fe400078e008a */
[----:B------:R-:W-:Y:S01]  /*2a0c0*/  IMAD.MOV.U32 R248, RZ, RZ, R139 ;  /* 0x000000fffff87224 */ /* 0x000fe200078e008b */
[----:B--2---:R-:W3:Y:S04]  /*2a0d0*/  LDSM.16.M88.4 R84, [R99+0x28180] ;  /* 0x028180006354783b */ /* 0x004ee80000000200 */
[----:B------:R-:W-:Y:S04]  /*2a0e0*/  LDSM.16.M88.4 R88, [R99+0x2a180] ;  /* 0x02a180006358783b */ /* 0x000fe80000000200 */
[----:B------:R-:W4:Y:S04]  /*2a0f0*/  LDSM.16.M88.4 R92, [R99+0x2c180] ;  /* 0x02c18000635c783b */ /* 0x000f280000000200 */
[----:B------:R-:W-:Y:S04]  /*2a100*/  LDSM.16.M88.4 R68, [R99+0x20180] ;  /* 0x020180006344783b */ /* 0x000fe80000000200 */
[----:B------:R-:W1:Y:S04]  /*2a110*/  LDSM.16.M88.4 R72, [R99+0x22180] ;  /* 0x022180006348783b */ /* 0x000e680000000200 */
[----:B------:R-:W-:Y:S04]  /*2a120*/  LDSM.16.M88.4 R76, [R99+0x24180] ;  /* 0x02418000634c783b */ /* 0x000fe80000000200 */
[----:B------:R-:W2:Y:S04]  /*2a130*/  LDSM.16.M88.4 R80, [R99+0x26180] ;  /* 0x026180006350783b */ /* 0x000ea80000000200 */
[----:B------:R-:W2:Y:S01]  /*2a140*/  LDSM.16.M88.4 R96, [R99+0x2e180] ;  /* 0x02e180006360783b */ /* 0x000ea20000000200 */
[C---:B---3--:R-:W-:Y:S03]  /*2a150*/  HMMA.1688.F32.TF32 R116, R128.reuse, R84, R116 ;  /* 0x000000548074723c */ /* 0x048fe60000081074 */
[----:B------:R-:W-:Y:S05]  /*2a160*/  STL [R1+0x12a4], R86 ;  /* 0x0012a45601007387 */ /* 0x000fea0000100800 */
[C---:B----4-:R-:W-:Y:S01]  /*2a170*/  HMMA.1688.F32.TF32 R124, R128.reuse, R92, R124 ;  /* 0x0000005c807c723c */ /* 0x050fe2000008107c */
[----:B------:R-:W-:Y:S07]  /*2a180*/  STL [R1+0x12a0], R87 ;  /* 0x0012a05701007387 */ /* 0x000fee0000100800 */
[C---:B-1----:R-:W-:Y:S01]  /*2a190*/  HMMA.1688.F32.TF32 R104, R128.reuse, R72, R104 ;  /* 0x000000488068723c */ /* 0x042fe20000081068 */
[----:B------:R-:W-:Y:S07]  /*2a1a0*/  STL [R1+0x12a8], R90 ;  /* 0x0012a85a01007387 */ /* 0x000fee0000100800 */
[C---:B------:R-:W-:Y:S01]  /*2a1b0*/  HMMA.1688.F32.TF32 R100, R128.reuse, R68, R100 ;  /* 0x000000448064723c */ /* 0x040fe20000081064 */
[----:B------:R-:W-:Y:S07]  /*2a1c0*/  STL [R1+0x129c], R91 ;  /* 0x00129c5b01007387 */ /* 0x000fee0000100800 */
[C---:B--2---:R-:W-:Y:S08]  /*2a1d0*/  HMMA.1688.F32.TF32 R112, R128.reuse, R80, R112 ;  /* 0x000000508070723c */ /* 0x044ff00000081070 */
[C---:B------:R-:W-:Y:S01]  /*2a1e0*/  HMMA.1688.F32.TF32 R108, R128.reuse, R76, R108 ;  /* 0x0000004c806c723c */ /* 0x040fe2000008106c */
[----:B------:R-:W-:Y:S07]  /*2a1f0*/  STL [R1+0x1298], R94 ;  /* 0x0012985e01007387 */ /* 0x000fee0000100800 */
[C---:B------:R-:W-:Y:S08]  /*2a200*/  HMMA.1688.F32.TF32 R120, R128.reuse, R88, R120 ;  /* 0x000000588078723c */ /* 0x040ff00000081078 */
        /* <DEDUP_REMOVED lines=21> */
[----:B------:R-:W2:Y:S04]  /*2a360*/  LDL.LU R195, [R1+0x1ac] ;  /* 0x0001ac0001c37983 */ /* 0x000ea80000300800 */
[----:B------:R-:W3:Y:S04]  /*2a370*/  LDL.LU R231, [R1+0x1394] ;  /* 0x0013940001e77983 */ /* 0x000ee80000300800 */
        /* <DEDUP_REMOVED lines=48> */
[----:B------:R-:W-:Y:S01]  /*2a680*/  IMAD.MOV.U32 R245, RZ, RZ, R225 ;  /* 0x000000fffff57224 */ /* 0x000fe200078e00e1 */
[----:B------:R-:W-:Y:S02]  /*2a690*/  MOV R247, R227 ;  /* 0x000000e300f77202 */ /* 0x000fe40000000f00 */
[----:B------:R-:W2:Y:S01]  /*2a6a0*/  LDL.LU R164, [R1+0x2a0] ;  /* 0x0002a00001a47983 */ /* 0x000ea20000300800 */
[----:B------:R-:W-:-:S03]  /*2a6b0*/  IMAD.MOV.U32 R246, RZ, RZ, R226 ;  /* 0x000000fffff67224 */ /* 0x000fc600078e00e2 */
[----:B------:R-:W2:Y:S04]  /*2a6c0*/  LDL.LU R165, [R1+0x2a4] ;  /* 0x0002a40001a57983 */ /* 0x000ea80000300800 */
[----:B------:R-:W2:Y:S04]  /*2a6d0*/  LDL.LU R166, [R1+0x2a8] ;  /* 0x0002a80001a67983 */ /* 0x000ea80000300800 */
[----:B------:R-:W2:Y:S01]  /*2a6e0*/  LDL.LU R167, [R1+0x2ac] ;  /* 0x0002ac0001a77983 */ /* 0x000ea20000300800 */
[----:B------:R-:W-:Y:S03]  /*2a6f0*/  HMMA.1688.F32.TF32 R132, R160, R68, R132 ;  /* 0x00000044a084723c */ /* 0x000fe60000081084 */
[----:B------:R-:W2:Y:S04]  /*2a700*/  LDL.LU R168, [R1+0x290] ;  /* 0x0002900001a87983 */ /* 0x000ea80000300800 */
[----:B------:R-:W2:Y:S01]  /*2a710*/  LDL.LU R169, [R1+0x294] ;  /* 0x0002940001a97983 */ /* 0x000ea20000300800 */
[C---:B-1----:R-:W-:Y:S03]  /*2a720*/  HMMA.1688.F32.TF32 R120, R236.reuse, R72, R244 ;  /* 0x00000048ec78723c */ /* 0x042fe600000810f4 */
[----:B------:R-:W2:Y:S04]  /*2a730*/  LDL.LU R170, [R1+0x298] ;  /* 0x0002980001aa7983 */ /* 0x000ea80000300800 */
[----:B------:R-:W2:Y:S01]  /*2a740*/  LDL.LU R171, [R1+0x29c] ;  /* 0x00029c0001ab7983 */ /* 0x000ea20000300800 */
[----:B------:R-:W-:Y:S01]  /*2a750*/  HMMA.1688.F32.TF32 R124, R236, R80, R240 ;  /* 0x00000050ec7c723c */ /* 0x000fe200000810f0 */
[----:B---3--:R-:W-:Y:S01]  /*2a760*/  MOV R187, R231 ;  /* 0x000000e700bb7202 */ /* 0x008fe20000000f00 */
[----:B----4-:R-:W-:-:S02]  /*2a770*/  IMAD.MOV.U32 R186, RZ, RZ, R230 ;  /* 0x000000ffffba7224 */ /* 0x010fc400078e00e6 */
[----:B--2---:R-:W-:Y:S02]  /*2a780*/  IMAD.MOV.U32 R185, RZ, RZ, R229 ;  /* 0x000000ffffb97224 */ /* 0x004fe400078e00e5 */
[----:B------:R-:W-:Y:S02]  /*2a790*/  IMAD.MOV.U32 R184, RZ, RZ, R228 ;  /* 0x000000ffffb87224 */ /* 0x000fe400078e00e4 */
        /* <DEDUP_REMOVED lines=8> */
[----:B------:R-:W-:Y:S01]  /*2a820*/  STL [R1+0x1290], R135 ;  /* 0x0012908701007387 */ /* 0x000fe20000100800 */
[-C--:B------:R-:W-:Y:S11]  /*2a830*/  HMMA.1688.F32.TF32 R140, R160, R76.reuse, R140 ;  /* 0x0000004ca08c723c */ /* 0x080ff6000008108c */
[----:B------:R-:W-:Y:S11]  /*2a840*/  @!UPT UIADD3 URZ, URZ, URZ, URZ ;  /* 0x0000003f3f3ff290 */ /* 0x000ff6000fffe03f */
[----:B------:R-:W-:Y:S01]  /*2a850*/  @!UPT UIADD3 URZ, URZ, URZ, URZ ;  /* 0x0000003f3f3ff290 */ /* 0x000fe2000fffe03f */
[----:B------:R-:W-:Y:S04]  /*2a860*/  STL [R1+0x128c], R143 ;  /* 0x00128c8f01007387 */ /* 0x000fe80000100800 */
[----:B------:R1:W-:Y:S04]  /*2a870*/  STL.64 [R1+0x10], R120 ;  /* 0x0000107801007387 */ /* 0x0003e80000100a00 */
[----:B------:R4:W-:Y:S04]  /*2a880*/  STL.64 [R1+0x18], R122 ;  /* 0x0000187a01007387 */ /* 0x0009e80000100a00 */
[----:B-1----:R-:W2:Y:S04]  /*2a890*/  LDL.LU R120, [R1+0x160] ;  /* 0x0001600001787983 */ /* 0x002ea80000300800 */
[----:B------:R-:W2:Y:S04]  /*2a8a0*/  LDL.LU R121, [R1+0x164] ;  /* 0x0001640001797983 */ /* 0x000ea80000300800 */
[----:B----4-:R-:W4:Y:S04]  /*2a8b0*/  LDL.LU R122, [R1+0x168] ;  /* 0x00016800017a7983 */ /* 0x010f280000300800 */
        /* <DEDUP_REMOVED lines=10> */
[----:B------:R-:W-:Y:S01]  /*2a960*/  IMAD.MOV.U32 R98, RZ, RZ, R126 ;  /* 0x000000ffff627224 */ /* 0x000fe200078e007e */
[----:B------:R-:W-:Y:S01]  /*2a970*/  MOV R99, R127 ;  /* 0x0000007f00637202 */ /* 0x000fe20000000f00 */
[----:B------:R-:W4:Y:S04]  /*2a980*/  LDL.LU R248, [R1] ;  /* 0x0000000001f87983 */ /* 0x000f280000300800 */
[----:B------:R-:W4:Y:S01]  /*2a990*/  LDL.LU R249, [R1+0x4] ;  /* 0x0000040001f97983 */ /* 0x000f220000300800 */
[----:B------:R-:W-:-:S02]  /*2a9a0*/  IMAD.MOV.U32 R250, RZ, RZ, R2 ;  /* 0x000000fffffa7224 */ /* 0x000fc400078e0002 */
[----:B------:R-:W-:Y:S01]  /*2a9b0*/  IMAD.MOV.U32 R251, RZ, RZ, R252 ;  /* 0x000000fffffb7224 */ /* 0x000fe200078e00fc */
[----:B------:R-:W4:Y:S04]  /*2a9c0*/  LDL.LU R2, [R1+0x1364] ;  /* 0x0013640001027983 */ /* 0x000f280000300800 */
[----:B------:R-:W4:Y:S04]  /*2a9d0*/  LDL.LU R252, [R1+0x1360] ;  /* 0x0013600001fc7983 */ /* 0x000f280000300800 */
        /* <DEDUP_REMOVED lines=8> */
[----:B------:R-:W-:Y:S01]  /*2aa60*/  HMMA.1688.F32.TF32 R136, R160, R72, R136 ;  /* 0x00000048a088723c */ /* 0x000fe20000081088 */
[----:B------:R-:W-:Y:S02]  /*2aa70*/  IMAD.MOV.U32 R90, RZ, RZ, R116 ;  /* 0x000000ffff5a7224 */ /* 0x000fe400078e0074 */
[----:B------:R-:W-:-:S05]  /*2aa80*/  IMAD.MOV.U32 R86, RZ, RZ, R117 ;  /* 0x000000ffff567224 */ /* 0x000fca00078e0075 */
[C---:B------:R-:W-:Y:S08]  /*2aa90*/  HMMA.1688.F32.TF32 R144, R160.reuse, R80, R144 ;  /* 0x00000050a090723c */ /* 0x040ff00000081090 */
[C---:B------:R-:W-:Y:S08]  /*2aaa0*/  HMMA.1688.F32.TF32 R148, R160.reuse, R84, R148 ;  /* 0x00000054a094723c */ /* 0x040ff00000081094 */
[C---:B------:R-:W-:Y:S08]  /*2aab0*/  HMMA.1688.F32.TF32 R152, R160.reuse, R88, R152 ;  /* 0x00000058a098723c */ /* 0x040ff00000081098 */
[C---:B---3--:R-:W-:Y:S01]  /*2aac0*/  HMMA.1688.F32.TF32 R156, R160.reuse, R92, R224 ;  /* 0x0000005ca09c723c */ /* 0x048fe200000810e0 */
[----:B------:R-:W-:Y:S04]  /*2aad0*/  LDS R224, [R0+0x1c100] ;  /* 0x01c1000000e07984 */ /* 0x000fe80000000800 */
[----:B------:R-:W-:Y:S04]  /*2aae0*/  LDS R226, [R0+0x1d100] ;  /* 0x01d1000000e27984 */ /* 0x000fe80000000800 */
[----:B------:R-:W-:Y:S04]  /*2aaf0*/  LDS R225, [R3+0x1c100] ;  /* 0x01c1000003e17984 */ /* 0x000fe80000000800 */
[----:B------:R-:W1:Y:S01]  /*2ab00*/  LDS R227, [R3+0x1d100] ;  /* 0x01d1000003e37984 */ /* 0x000e620000000800 */
[----:B--2---:R-:W-:Y:S08]  /*2ab10*/  HMMA.1688.F32.TF32 R160, R160, R96, R228 ;  /* 0x00000060a0a0723c */ /* 0x004ff000000810e4 */
[-C--:B------:R-:W-:Y:S08]  /*2ab20*/  HMMA.1688.F32.TF32 R228, R236, R68.reuse, R192 ;  /* 0x00000044ece4723c */ /* 0x080ff000000810c0 */
[C---:B-1----:R-:W-:Y:S08]  /*2ab30*/  HMMA.1688.F32.TF32 R164, R224.reuse, R68, R164 ;  /* 0x00000044e0a4723c */ /* 0x042ff000000810a4 */
[C---:B------:R-:W-:Y:S08]  /*2ab40*/  HMMA.1688.F32.TF32 R168, R224.reuse, R72, R168 ;  /* 0x00000048e0a8723c */ /* 0x040ff000000810a8 */
[C---:B------:R-:W-:Y:S08]  /*2ab50*/  HMMA.1688.F32.TF32 R172, R224.reuse, R76, R172 ;  /* 0x0000004ce0ac723c */ /* 0x040ff000000810ac */
[C---:B------:R-:W-:Y:S08]  /*2ab60*/  HMMA.1688.F32.TF32 R176, R224.reuse, R80, R176 ;  /* 0x00000050e0b0723c */ /* 0x040ff000000810b0 */
[C---:B------:R-:W-:Y:S08]  /*2ab70*/  HMMA.1688.F32.TF32 R180, R224.reuse, R84, R180 ;  /* 0x00000054e0b4723c */ /* 0x040ff000000810b4 */
[C---:B------:R-:W-:Y:S08]  /*2ab80*/  HMMA.1688.F32.TF32 R184, R224.reuse, R88, R184 ;  /* 0x00000058e0b8723c */ /* 0x040ff000000810b8 */
[----:B------:R-:W-:Y:S08]  /*2ab90*/  HMMA.1688.F32.TF32 R188, R224, R92, R188 ;  /* 0x0000005ce0bc723c */ /* 0x000ff000000810bc */
[C---:B----4-:R-:W-:Y:S08]  /*2aba0*/  HMMA.1688.F32.TF32 R124, R236.reuse, R84, R120 ;  /* 0x00000054ec7c723c */ /* 0x050ff00000081078 */
[C---:B------:R-:W-:Y:S08]  /*2abb0*/  HMMA.1688.F32.TF32 R204, R236.reuse, R88, R204 ;  /* 0x00000058eccc723c */ /* 0x040ff000000810cc */
[----:B------:R-:W-:Y:S08]  /*2abc0*/  HMMA.1688.F32.TF32 R240, R236, R92, R240 ;  /* 0x0000005cecf0723c */ /* 0x000ff000000810f0 */
[----:B------:R-:W-:Y:S01]  /*2abd0*/  HMMA.1688.F32.TF32 R224, R224, R96, R196 ;  /* 0x00000060e0e0723c */ /* 0x000fe200000810c4 */
[----:B------:R-:W2:Y:S04]  /*2abe0*/  LDL.LU R196, [R1+0x130] ;  /* 0x0001300001c47983 */ /* 0x000ea80000300800 */
[----:B------:R-:W2:Y:S04]  /*2abf0*/  LDL.LU R197, [R1+0x134] ;  /* 0x0001340001c57983 */ /* 0x000ea80000300800 */
[----:B------:R-:W2:Y:S04]  /*2ac00*/  LDL.LU R198, [R1+0x138] ;  /* 0x0001380001c67983 */ /* 0x000ea80000300800 */
[----:B------:R-:W2:Y:S04]  /*2ac10*/  LDL.LU R199, [R1+0x13c] ;  /* 0x00013c0001c77983 */ /* 0x000ea80000300800 */
[----:B------:R-:W3:Y:S04]  /*2ac20*/  LDL.LU R200, [R1+0x230] ;  /* 0x0002300001c87983 */ /* 0x000ee80000300800 */
[----:B------:R-:W3:Y:S01]  /*2ac30*/  LDL.LU R201, [R1+0x234] ;  /* 0x0002340001c97983 */ /* 0x000ee20000300800 */
[----:B------:R-:W-:-:S03]  /*2ac40*/  IMAD.MOV.U32 R116, RZ, RZ, R126 ;  /* 0x000000ffff747224 */ /* 0x000fc600078e007e */
[----:B------:R-:W3:Y:S01]  /*2ac50*/  LDL.LU R202, [R1+0x238] ;  /* 0x0002380001ca7983 */ /* 0x000ee20000300800 */
[----:B------:R-:W-:Y:S01]  /*2ac60*/  MOV R117, R127 ;  /* 0x0000007f00757202 */ /* 0x000fe20000000f00 */
[----:B------:R-:W-:Y:S02]  /*2ac70*/  IMAD.MOV.U32 R120, RZ, RZ, R206 ;  /* 0x000000ffff787224 */ /* 0x000fe400078e00ce */
[----:B------:R-:W3:Y:S01]  /*2ac80*/  LDL.LU R203, [R1+0x23c] ;  /* 0x00023c0001cb7983 */ /* 0x000ee20000300800 */
[----:B------:R-:W-:Y:S01]  /*2ac90*/  MOV R121, R207 ;  /* 0x000000cf00797202 */ /* 0x000fe20000000f00 */
[----:B------:R-:W-:Y:S02]  /*2aca0*/  IMAD.MOV.U32 R126, RZ, RZ, R204 ;  /* 0x000000ffff7e7224 */ /* 0x000fe400078e00cc */
[----:B------:R-:W4:Y:S01]  /*2acb0*/  LDL.LU R192, [R1+0x120] ;  /* 0x0001200001c07983 */ /* 0x000f220000300800 */
[----:B------:R-:W-:Y:S01]  /*2acc0*/  IMAD.MOV.U32 R127, RZ, RZ, R205 ;  /* 0x000000ffff7f7224 */ /* 0x000fe200078e00cd */
[----:B------:R-:W-:-:S02]  /*2acd0*/  MOV R143, R243 ;  /* 0x000000f3008f7202 */ /* 0x000fc40000000f00 */
[----:B------:R-:W4:Y:S01]  /*2ace0*/  LDL.LU R193, [R1+0x124] ;  /* 0x0001240001c17983 */ /* 0x000f220000300800 */
[----:B------:R-:W-:-:S03]  /*2acf0*/  IMAD.MOV.U32 R135, RZ, RZ, R242 ;  /* 0x000000ffff877224 */ /* 0x000fc600078e00f2 */
[----:B------:R-:W2:Y:S01]  /*2ad00*/  LDL.LU.64 R206, [R1+0x1358] ;  /* 0x0013580001ce7983 */ /* 0x000ea20000300a00 */
[----:B------:R-:W-:Y:S02]  /*2ad10*/  IMAD.MOV.U32 R94, RZ, RZ, R240 ;  /* 0x000000ffff5e7224 */ /* 0x000fe400078e00f0 */
[----:B------:R-:W-:Y:S01]  /*2ad20*/  IMAD.MOV.U32 R95, RZ, RZ, R241 ;  /* 0x000000ffff5f7224 */ /* 0x000fe200078e00f1 */
[----:B------:R-:W2:Y:S04]  /*2ad30*/  LDL.LU.64 R204, [R1+0x1350] ;  /* 0x0013500001cc7983 */ /* 0x000ea80000300a00 */
[----:B------:R-:W2:Y:S04]  /*2ad40*/  LDL.LU.64 R242, [R1+0x1348] ;  /* 0x0013480001f27983 */ /* 0x000ea80000300a00 */
[----:B------:R-:W2:Y:S01]  /*2ad50*/  LDL.LU.64 R240, [R1+0x1340] ;  /* 0x0013400001f07983 */ /* 0x000ea20000300a00 */
[----:B------:R-:W-:-:S02]  /*2ad60*/  IMAD.MOV.U32 R122, RZ, RZ, R124 ;  /* 0x000000ffff7a7224 */ /* 0x000fc400078e007c */
[----:B------:R-:W-:Y:S01]  /*2ad70*/  IMAD.MOV.U32 R123, RZ, RZ, R125 ;  /* 0x000000ffff7b7224 */ /* 0x000fe200078e007d */
[----:B------:R-:W-:Y:S01]  /*2ad80*/  MOV R195, R2 ;  /* 0x0000000200c37202 */ /* 0x000fe20000000f00 */
[----:B------:R-:W-:Y:S01]  /*2ad90*/  IMAD.MOV.U32 R194, RZ, RZ, R252 ;  /* 0x000000ffffc27224 */ /* 0x000fe200078e00fc */
[----:B--2---:R-:W-:Y:S01]  /*2ada0*/  HMMA.1688.F32.TF32 R236, R236, R96, R240 ;  /* 0x00000060ecec723c */ /* 0x004fe200000810f0 */
[----:B------:R-:W-:Y:S04]  /*2adb0*/  LDS R240, [R0+0x1c280] ;  /* 0x01c2800000f07984 */ /* 0x000fe80000000800 */
[----:B------:R-:W-:Y:S04]  /*2adc0*/  LDS R242, [R0+0x1d280] ;  /* 0x01d2800000f27984 */ /* 0x000fe80000000800 */
[----:B------:R-:W-:Y:S04]  /*2add0*/  LDS R241, [R3+0x1c280] ;  /* 0x01c2800003f17984 */ /* 0x000fe80000000800 */
[----:B------:R-:W-:Y:S11]  /*2ade0*/  LDS R243, [R3+0x1d280] ;  /* 0x01d2800003f37984 */ /* 0x000ff60000000800 */
[----:B------:R-:W-:Y:S01]  /*2adf0*/  IMAD.MOV.U32 R130, RZ, RZ, R236 ;  /* 0x000000ffff827224 */ /* 0x000fe200078e00ec */
[----:B------:R-:W-:Y:S01]  /*2ae00*/  MOV R125, R239 ;  /* 0x000000ef007d7202 */ /* 0x000fe20000000f00 */
[----:B------:R-:W-:Y:S01]  /*2ae10*/  IMAD.MOV.U32 R131, RZ, RZ, R237 ;  /* 0x000000ffff837224 */ /* 0x000fe200078e00ed */
[----:B------:R-:W-:Y:S01]  /*2ae20*/  LDS R236, [R0+0x1c200] ;  /* 0x01c2000000ec7984 */ /* 0x000fe20000000800 */
[----:B------:R-:W-:-:S03]  /*2ae30*/  IMAD.MOV.U32 R124, RZ, RZ, R238 ;  /* 0x000000ffff7c7224 */ /* 0x000fc600078e00ee */
[----:B------:R-:W-:Y:S04]  /*2ae40*/  LDS R238, [R0+0x1d200] ;  /* 0x01d2000000ee7984 */ /* 0x000fe80000000800 */
[----:B------:R-:W-:Y:S04]  /*2ae50*/  LDS R237, [R3+0x1c200] ;  /* 0x01c2000003ed7984 */ /* 0x000fe80000000800 */
[----:B------:R-:W3:Y:S02]  /*2ae60*/  LDS R239, [R3+0x1d200] ;  /* 0x01d2000003ef7984 */ /* 0x000ee40000000800 */
[C---:B---3--:R-:W-:Y:S08]  /*2ae70*/  HMMA.1688.F32.TF32 R200, R236.reuse, R68, R200 ;  /* 0x00000044ecc8723c */ /* 0x048ff000000810c8 */
[C---:B------:R-:W-:Y:S08]  /*2ae80*/  HMMA.1688.F32.TF32 R196, R236.reuse, R72, R196 ;  /* 0x00000048ecc4723c */ /* 0x040ff000000810c4 */
[C---:B----4-:R-:W-:Y:S08]  /*2ae90*/  HMMA.1688.F32.TF32 R192, R236.reuse, R76, R192 ;  /* 0x0000004cecc0723c */ /* 0x050ff000000810c0 */
[C---:B------:R-:W-:Y:S01]  /*2aea0*/  HMMA.1688.F32.TF32 R244, R236.reuse, R80, R244 ;  /* 0x00000050ecf4723c */ /* 0x040fe200000810f4 */
[----:B------:R-:W-:Y:S07]  /*2aeb0*/  STL.64 [R1+0x1f0], R200 ;  /* 0x0001f0c801007387 */ /* 0x000fee0000100a00 */
[----:B------:R-:W-:Y:S01]  /*2aec0*/  HMMA.1688.F32.TF32 R248, R236, R84, R248 ;  /* 0x00000054ecf8723c */ /* 0x000fe200000810f8 */
        /* <DEDUP_REMOVED lines=13> */
[----:B-1----:R-:W2:Y:S04]  /*2afa0*/  LDL.LU.64 R246, [R1+0x1308] ;  /* 0x0013080001f67983 */ /* 0x002ea80000300a00 */
[----:B------:R-:W2:Y:S04]  /*2afb0*/  LDL.LU.64 R244, [R1+0x1300] ;  /* 0x0013000001f47983 */ /* 0x000ea80000300a00 */
[----:B------:R-:W-:Y:S04]  /*2afc0*/  STL.64 [R1+0x1b0], R248 ;  /* 0x0001b0f801007387 */ /* 0x000fe80000100a00 */
[----:B------:R1:W-:Y:S04]  /*2afd0*/  STL.64 [R1+0x1b8], R250 ;  /* 0x0001b8fa01007387 */ /* 0x0003e80000100a00 */
[----:B-1----:R-:W4:Y:S04]  /*2afe0*/  LDL.LU.64 R250, [R1+0x12f8] ;  /* 0x0012f80001fa7983 */ /* 0x002f280000300a00 */
[----:B------:R-:W4:Y:S01]  /*2aff0*/  LDL.LU.64 R248, [R1+0x12f0] ;  /* 0x0012f00001f87983 */ /* 0x000f220000300a00 */
[----:B---3--:R-:W-:Y:S08]  /*2b000*/  HMMA.1688.F32.TF32 R196, R240, R68, R196 ;  /* 0x00000044f0c4723c */ /* 0x008ff000000810c4 */
[C---:B--2---:R-:W-:Y:S08]  /*2b010*/  HMMA.1688.F32.TF32 R244, R236.reuse, R92, R244 ;  /* 0x0000005cecf4723c */ /* 0x044ff000000810f4 */
[C---:B----4-:R-:W-:Y:S08]  /*2b020*/  HMMA.1688.F32.TF32 R248, R236.reuse, R88, R248 ;  /* 0x00000058ecf8723c */ /* 0x050ff000000810f8 */
[----:B------:R-:W-:Y:S08]  /*2b030*/  HMMA.1688.F32.TF32 R236, R236, R96, R192 ;  /* 0x00000060ecec723c */ /* 0x000ff000000810c0 */
        /* <DEDUP_REMOVED lines=9> */
[----:B-1----:R-:W-:Y:S01]  /*2b0d0*/  HMMA.1688.F32.TF32 R196, R240, R76, R204 ;  /* 0x0000004cf0c4723c */ /* 0x002fe200000810cc */
[----:B------:R-:W-:Y:S01]  /*2b0e0*/  IMAD.MOV.U32 R203, RZ, RZ, R192 ;  /* 0x000000ffffcb7224 */ /* 0x000fe200078e00c0 */
[----:B------:R-:W-:Y:S01]  /*2b0f0*/  MOV R200, R195 ;  /* 0x000000c300c87202 */ /* 0x000fe20000000f00 */
[----:B------:R-:W-:-:S02]  /*2b100*/  IMAD.MOV.U32 R202, RZ, RZ, R193 ;  /* 0x000000ffffca7224 */ /* 0x000fc400078e00c1 */
[----:B------:R-:W-:-:S03]  /*2b110*/  IMAD.MOV.U32 R201, RZ, RZ, R194 ;  /* 0x000000ffffc97224 */ /* 0x000fc600078e00c2 */
[----:B------:R-:W-:Y:S01]  /*2b120*/  HMMA.1688.F32.TF32 R192, R240, R80, R208 ;  /* 0x00000050f0c0723c */ /* 0x000fe200000810d0 */
[----:B------:R-:W-:Y:S01]  /*2b130*/  STL [R1+0x1278], R200 ;  /* 0x001278c801007387 */ /* 0x000fe20000100800 */
[----:B------:R-:W-:-:S03]  /*2b140*/  LOP3.LUT R239, R0, 0x20, RZ, 0x3c, !PT ;  /* 0x0000002000ef7812 */ /* 0x000fc600078e3cff */
[----:B------:R-:W-:Y:S04]  /*2b150*/  STL [R1+0x1274], R201 ;  /* 0x001274c901007387 */ /* 0x000fe80000100800 */
[----:B------:R-:W-:Y:S04]  /*2b160*/  STL [R1+0x1270], R202 ;  /* 0x001270ca01007387 */ /* 0x000fe80000100800 */
[----:B------:R-:W-:Y:S04]  /*2b170*/  STL [R1+0x126c], R203 ;  /* 0x00126ccb01007387 */ /* 0x000fe80000100800 */
[----:B------:R-:W-:Y:S04]  /*2b180*/  STL.64 [R1+0x150], R196 ;  /* 0x000150c401007387 */ /* 0x000fe80000100a00 */
[----:B------:R-:W-:Y:S04]  /*2b190*/  STL.64 [R1+0x158], R198 ;  /* 0x000158c601007387 */ /* 0x000fe80000100a00 */
[----:B------:R-:W-:Y:S04]  /*2b1a0*/  LDS R196, [R0+0x1c300] ;  /* 0x01c3000000c47984 */ /* 0x000fe80000000800 */
[----:B------:R-:W-:Y:S04]  /*2b1b0*/  LDS R198, [R0+0x1d300] ;  /* 0x01d3000000c67984 */ /* 0x000fe80000000800 */
[----:B------:R-:W-:Y:S04]  /*2b1c0*/  LDS R197, [R239+0x1c300] ;  /* 0x01c30000efc57984 */ /* 0x000fe80000000800 */
[----:B------:R-:W1:Y:S01]  /*2b1d0*/  LDS R199, [R239+0x1d300] ;  /* 0x01d30000efc77984 */ /* 0x000e620000000800 */
        /* <DEDUP_REMOVED lines=18> */
[----:B------:R-:W-:Y:S07]  /*2b300*/  HMMA.1688.F32.TF32 R192, R240, R92, R220 ;  /* 0x0000005cf0c0723c */ /* 0x000fee00000810dc */
[----:B------:R-:W-:Y:S01]  /*2b310*/  IMAD.MOV.U32 R223, RZ, RZ, R36 ;  /* 0x000000ffffdf7224 */ /* 0x000fe200078e0024 */
[----:B------:R-:W-:Y:S01]  /*2b320*/  MOV R220, R39 ;  /* 0x0000002700dc7202 */ /* 0x000fe20000000f00 */
[----:B------:R-:W-:-:S02]  /*2b330*/  IMAD.MOV.U32 R222, RZ, RZ, R37 ;  /* 0x000000ffffde7224 */ /* 0x000fc400078e0025 */
[----:B------:R-:W-:Y:S02]  /*2b340*/  IMAD.MOV.U32 R221, RZ, RZ, R38 ;  /* 0x000000ffffdd7224 */ /* 0x000fe400078e0026 */
[C---:B------:R-:W-:Y:S08]  /*2b350*/  HMMA.1688.F32.TF32 R36, R196.reuse, R76, R40 ;  /* 0x0000004cc424723c */ /* 0x040ff00000081028 */
[----:B------:R-:W-:Y:S03]  /*2b360*/  HMMA.1688.F32.TF32 R200, R196, R68, R64 ;  /* 0x00000044c4c8723c */ /* 0x000fe60000081040 */
[----:B------:R-:W-:Y:S01]  /*2b370*/  IMAD.MOV.U32 R252, RZ, RZ, R192 ;  /* 0x000000fffffc7224 */ /* 0x000fe200078e00c0 */
[----:B------:R-:W-:Y:S01]  /*2b380*/  MOV R236, R195 ;  /* 0x000000c300ec7202 */ /* 0x000fe20000000f00 */
[----:B------:R-:W-:-:S02]  /*2b390*/  IMAD.MOV.U32 R238, RZ, RZ, R193 ;  /* 0x000000ffffee7224 */ /* 0x000fc400078e00c1 */
[----:B------:R-:W-:Y:S02]  /*2b3a0*/  IMAD.MOV.U32 R237, RZ, RZ, R194 ;  /* 0x000000ffffed7224 */ /* 0x000fe400078e00c2 */
[----:B------:R-:W-:Y:S07]  /*2b3b0*/  HMMA.1688.F32.TF32 R192, R240, R96, R232 ;  /* 0x00000060f0c0723c */ /* 0x000fee00000810e8 */
[----:B------:R-:W-:Y:S01]  /*2b3c0*/  IMAD.MOV.U32 R243, RZ, RZ, R36 ;  /* 0x000000fffff37224 */ /* 0x000fe200078e0024 */
[----:B------:R-:W-:Y:S01]  /*2b3d0*/  MOV R240, R39 ;  /* 0x0000002700f07202 */ /* 0x000fe20000000f00 */
[----:B------:R-:W-:-:S02]  /*2b3e0*/  IMAD.MOV.U32 R242, RZ, RZ, R37 ;  /* 0x000000fffff27224 */ /* 0x000fc400078e0025 */
[----:B------:R-:W-:Y:S02]  /*2b3f0*/  IMAD.MOV.U32 R241, RZ, RZ, R38 ;  /* 0x000000fffff17224 */ /* 0x000fe400078e0026 */
[C---:B------:R-:W-:Y:S02]  /*2b400*/  HMMA.1688.F32.TF32 R36, R196.reuse, R80, R44 ;  /* 0x00000050c424723c */ /* 0x040fe4000008102c */
[----:B------:R-:W-:Y:S01]  /*2b410*/  IMAD.MOV.U32 R67, RZ, RZ, R200 ;  /* 0x000000ffff437224 */ /* 0x000fe200078e00c8 */
[----:B------:R-:W-:Y:S01]  /*2b420*/  MOV R64, R203 ;  /* 0x000000cb00407202 */ /* 0x000fe20000000f00 */
[----:B------:R-:W-:Y:S02]  /*2b430*/  IMAD.MOV.U32 R66, RZ, RZ, R201 ;  /* 0x000000ffff427224 */ /* 0x000fe400078e00c9 */
[----:B------:R-:W-:Y:S11]  /*2b440*/  IMAD.MOV.U32 R65, RZ, RZ, R202 ;  /* 0x000000ffff417224 */ /* 0x000ff600078e00ca */
[----:B------:R-:W-:Y:S07]  /*2b450*/  @!UPT UIADD3 URZ, URZ, URZ, URZ ;  /* 0x0000003f3f3ff290 */ /* 0x000fee000fffe03f */
[----:B------:R-:W-:Y:S01]  /*2b460*/  IMAD.MOV.U32 R200, RZ, RZ, R36 ;  /* 0x000000ffffc87224 */ /* 0x000fe200078e0024 */
[----:B------:R-:W-:Y:S01]  /*2b470*/  MOV R203, R39 ;  /* 0x0000002700cb7202 */ /* 0x000fe20000000f00 */
[----:B------:R-:W-:Y:S02]  /*2b480*/  IMAD.MOV.U32 R201, RZ, RZ, R37 ;  /* 0x000000ffffc97224 */ /* 0x000fe400078e0025 */
[----:B------:R-:W-:Y:S02]  /*2b490*/  IMAD.MOV.U32 R202, RZ, RZ, R38 ;  /* 0x000000ffffca7224 */ /* 0x000fe400078e0026 */
[----:B------:R-:W-:Y:S01]  /*2b4a0*/  HMMA.1688.F32.TF32 R36, R196, R84, R48 ;  /* 0x00000054c424723c */ /* 0x000fe20000081030 */
[----:B------:R1:W-:Y:S04]  /*2b4b0*/  STL [R1+0x1288], R204 ;  /* 0x001288cc01007387 */ /* 0x0003e80000100800 */
[----:B------:R-:W-:Y:S04]  /*2b4c0*/  STL [R1+0x1284], R205 ;  /* 0x001284cd01007387 */ /* 0x000fe80000100800 */
[----:B------:R-:W-:Y:S04]  /*2b4d0*/  STL [R1+0x1280], R206 ;  /* 0x001280ce01007387 */ /* 0x000fe80000100800 */
[----:B------:R2:W-:Y:S11]  /*2b4e0*/  STL [R1+0x127c], R207 ;  /* 0x00127ccf01007387 */ /* 0x0005f60000100800 */
[----:B-1----:R-:W-:Y:S01]  /*2b4f0*/  IMAD.MOV.U32 R204, RZ, RZ, R36 ;  /* 0x000000ffffcc7224 */ /* 0x002fe200078e0024 */
[----:B--2---:R-:W-:Y:S01]  /*2b500*/  MOV R207, R39 ;  /* 0x0000002700cf7202 */ /* 0x004fe20000000f00 */
[----:B------:R-:W-:-:S02]  /*2b510*/  IMAD.MOV.U32 R205, RZ, RZ, R37 ;  /* 0x000000ffffcd7224 */ /* 0x000fc400078e0025 */
[----:B------:R-:W-:Y:S02]  /*2b520*/  IMAD.MOV.U32 R206, RZ, RZ, R38 ;  /* 0x000000ffffce7224 */ /* 0x000fe400078e0026 */
[----:B------:R-:W-:Y:S01]  /*2b530*/  HMMA.1688.F32.TF32 R36, R196, R88, R52 ;  /* 0x00000058c424723c */ /* 0x000fe20000081034 */
[----:B------:R-:W-:Y:S01]  /*2b540*/  IMAD.MOV.U32 R219, RZ, RZ, R192 ;  /* 0x000000ffffdb7224 */ /* 0x000fe200078e00c0 */
[----:B------:R-:W-:Y:S01]  /*2b550*/  MOV R216, R195 ;  /* 0x000000c300d87202 */ /* 0x000fe20000000f00 */
[----:B------:R-:W-:Y:S01]  /*2b560*/  IMAD.MOV.U32 R218, RZ, RZ, R193 ;  /* 0x000000ffffda7224 */ /* 0x000fe200078e00c1 */
[----:B------:R-:W-:Y:S01]  /*2b570*/  LDS R192, [R0+0x1c380] ;  /* 0x01c3800000c07984 */ /* 0x000fe20000000800 */
[----:B------:R-:W-:-:S03]  /*2b580*/  IMAD.MOV.U32 R217, RZ, RZ, R194 ;  /* 0x000000ffffd97224 */ /* 0x000fc600078e00c2 */
[----:B------:R-:W-:Y:S04]  /*2b590*/  LDS R194, [R0+0x1d380] ;  /* 0x01d3800000c27984 */ /* 0x000fe80000000800 */
[----:B------:R-:W-:Y:S04]  /*2b5a0*/  LDS R193, [R239+0x1c380] ;  /* 0x01c38000efc17984 */ /* 0x000fe80000000800 */
[----:B------:R-:W1:Y:S08]  /*2b5b0*/  LDS R195, [R239+0x1d380] ;  /* 0x01d38000efc37984 */ /* 0x000e700000000800 */
        /* <DEDUP_REMOVED lines=12> */
[C---:B-1----:R-:W-:Y:S08]  /*2b680*/  HMMA.1688.F32.TF32 R248, R192.reuse, R72, R8 ;  /* 0x00000048c0f8723c */ /* 0x042ff00000081008 */
[C---:B------:R-:W-:Y:S08]  /*2b690*/  HMMA.1688.F32.TF32 R244, R192.reuse, R76, R12 ;  /* 0x0000004cc0f4723c */ /* 0x040ff0000008100c */
        /* <DEDUP_REMOVED lines=9> */
[C---:B------:R-:W-:Y:S03]  /*2b730*/  HMMA.1688.F32.TF32 R20, R192.reuse, R84, R20 ;  /* 0x00000054c014723c */ /* 0x040fe60000081014 */
[----:B------:R-:W-:Y:S04]  /*2b740*/  STL.64 [R1+0x11e0], R250 ;  /* 0x0011e0fa01007387 */ /* 0x000fe80000100a00 */
[----:B------:R-:W-:Y:S01]  /*2b750*/  STL.64 [R1+0x11d8], R248 ;  /* 0x0011d8f801007387 */ /* 0x000fe20000100a00 */
[C---:B------:R-:W-:Y:S03]  /*2b760*/  HMMA.1688.F32.TF32 R24, R192.reuse, R88, R24 ;  /* 0x00000058c018723c */ /* 0x040fe60000081018 */
[----:B------:R-:W-:Y:S04]  /*2b770*/  STL.64 [R1+0x11f0], R246 ;  /* 0x0011f0f601007387 */ /* 0x000fe80000100a00 */
[----:B------:R-:W-:Y:S01]  /*2b780*/  STL.64 [R1+0x11e8], R244 ;  /* 0x0011e8f401007387 */ /* 0x000fe20000100a00 */
[C---:B------:R-:W-:Y:S03]  /*2b790*/  HMMA.1688.F32.TF32 R28, R192.reuse, R92, R28 ;  /* 0x0000005cc01c723c */ /* 0x040fe6000008101c */
[----:B------:R-:W-:Y:S04]  /*2b7a0*/  STL.64 [R1+0x1200], R18 ;  /* 0x0012001201007387 */ /* 0x000fe80000100a00 */
[----:B------:R1:W-:Y:S01]  /*2b7b0*/  STL.64 [R1+0x11f8], R16 ;  /* 0x0011f81001007387 */ /* 0x0003e20000100a00 */
[----:B------:R-:W-:Y:S01]  /*2b7c0*/  HMMA.1688.F32.TF32 R32, R192, R96, R32 ;  /* 0x00000060c020723c */ /* 0x000fe20000081020 */
        /* <DEDUP_REMOVED lines=10> */
[C---:B-1----:R-:W-:Y:S01]  /*2b870*/  HMMA.1688.F32.TF32 R16, R36.reuse, R70, R100 ;  /* 0x000000462410723c */ /* 0x042fe20000081064 */
[----:B------:R-:W-:Y:S04]  /*2b880*/  STL.64 [R1+0x1210], R22 ;  /* 0x0012101601007387 */ /* 0x000fe80000100a00 */
[----:B------:R1:W-:Y:S04]  /*2b890*/  STL.64 [R1+0x1208], R20 ;  /* 0x0012081401007387 */ /* 0x0003e80000100a00 */
[----:B------:R-:W-:Y:S04]  /*2b8a0*/  STL.64 [R1+0x1220], R26 ;  /* 0x0012201a01007387 */ /* 0x000fe80000100a00 */
[----:B------:R2:W-:Y:S04]  /*2b8b0*/  STL.64 [R1+0x1218], R24 ;  /* 0x0012181801007387 */ /* 0x0005e80000100a00 */
[----:B------:R-:W-:Y:S01]  /*2b8c0*/  STL.64 [R1+0x1230], R30 ;  /* 0x0012301e01007387 */ /* 0x000fe20000100a00 */
[C---:B-1----:R-:W-:Y:S03]  /*2b8d0*/  HMMA.1688.F32.TF32 R20, R36.reuse, R78, R108 ;  /* 0x0000004e2414723c */ /* 0x042fe6000008106c */
[----:B------:R-:W-:Y:S04]  /*2b8e0*/  STL.64 [R1+0x1228], R28 ;  /* 0x0012281c01007387 */ /* 0x000fe80000100a00 */
[----:B------:R-:W-:Y:S01]  /*2b8f0*/  STL.64 [R1+0x1240], R34 ;  /* 0x0012402201007387 */ /* 0x000fe20000100a00 */
[----:B--2---:R-:W-:Y:S03]  /*2b900*/  HMMA.1688.F32.TF32 R24, R36, R74, R104 ;  /* 0x0000004a2418723c */ /* 0x004fe60000081068 */
[----:B------:R-:W-:Y:S04]  /*2b910*/  STL.64 [R1+0x1238], R32 ;  /* 0x0012382001007387 */ /* 0x000fe80000100a00 */
[----:B------:R-:W-:Y:S04]  /*2b920*/  STL.64 [R1+0x230], R16 ;  /* 0x0002301001007387 */ /* 0x000fe80000100a00 */
[----:B------:R1:W-:Y:S01]  /*2b930*/  STL.64 [R1+0x238], R18 ;  /* 0x0002381201007387 */ /* 0x0003e20000100a00 */
        /* <DEDUP_REMOVED lines=8> */
[----:B-1----:R-:W-:Y:S01]  /*2b9c0*/  HMMA.1688.F32.TF32 R16, R36, R82, R112 ;  /* 0x000000522410723c */ /* 0x002fe20000081070 */
[----:B------:R-:W-:Y:S04]  /*2b9d0*/  STL.64 [R1+0x220], R24 ;  /* 0x0002201801007387 */ /* 0x000fe80000100a00 */
[----:B------:R-:W-:Y:S04]  /*2b9e0*/  STL.64 [R1+0x228], R26 ;  /* 0x0002281a01007387 */ /* 0x000fe80000100a00 */
[----:B------:R1:W-:Y:S04]  /*2b9f0*/  STL.64 [R1+0x210], R20 ;  /* 0x0002101401007387 */ /* 0x0003e80000100a00 */
[----:B------:R2:W-:Y:S04]  /*2ba00*/  STL.64 [R1+0x218], R22 ;  /* 0x0002181601007387 */ /* 0x0005e80000100a00 */
[----:B------:R-:W3:Y:S01]  /*2ba10*/  LDL.LU R130, [R1+0x12e8] ;  /* 0x0012e80001827983 */ /* 0x000ee20000300800 */
[----:B------:R-:W-:Y:S01]  /*2ba20*/  IMAD.MOV.U32 R50, RZ, RZ, R135 ;  /* 0x000000ffff327224 */ /* 0x000fe200078e0087 */
[----:B------:R-:W-:Y:S01]  /*2ba30*/  MOV R51, R143 ;  /* 0x0000008f00337202 */ /* 0x000fe20000000f00 */
[----:B------:R-:W-:Y:S01]  /*2ba40*/  HMMA.1688.F32.TF32 R4, R192, R68, R4 ;  /* 0x00000044c004723c */ /* 0x000fe20000081004 */
[----:B------:R-:W-:Y:S01]  /*2ba50*/  IMAD.MOV.U32 R248, RZ, RZ, R90 ;  /* 0x000000fffff87224 */ /* 0x000fe200078e005a */
[----:B------:R-:W-:Y:S04]  /*2ba60*/  LDS R12, [R0+0x1e080] ;  /* 0x01e08000000c7984 */ /* 0x000fe80000000800 */
[----:B------:R-:W-:Y:S04]  /*2ba70*/  STL.64 [R1+0x200], R16 ;  /* 0x0002001001007387 */ /* 0x000fe80000100a00 */
[----:B------:R-:W-:Y:S04]  /*2ba80*/  STL.64 [R1+0x208], R18 ;  /* 0x0002081201007387 */ /* 0x000fe80000100a00 */
        /* <DEDUP_REMOVED lines=21> */
[----:B------:R-:W-:-:S03]  /*2bbe0*/  MOV R251, R91 ;  /* 0x0000005b00fb7202 */ /* 0x000fc60000000f00 */
[----:B------:R-:W3:Y:S04]  /*2bbf0*/  LDL.LU R90, [R1+0x12a8] ;  /* 0x0012a800015a7983 */ /* 0x000ee80000300800 */
[----:B------:R-:W3:Y:S04]  /*2bc00*/  LDL.LU R86, [R1+0x12a4] ;  /* 0x0012a40001567983 */ /* 0x000ee80000300800 */
[----:B------:R-:W3:Y:S04]  /*2bc10*/  LDL.LU R87, [R1+0x12a0] ;  /* 0x0012a00001577983 */ /* 0x000ee80000300800 */
[----:B------:R-:W4:Y:S04]  /*2bc20*/  LDL.LU R91, [R1+0x129c] ;  /* 0x00129c00015b7983 */ /* 0x000f280000300800 */
[----:B------:R-:W4:Y:S04]  /*2bc30*/  LDL.LU R94, [R1+0x1298] ;  /* 0x00129800015e7983 */ /* 0x000f280000300800 */
[----:B------:R-:W4:Y:S04]  /*2bc40*/  LDL.LU R95, [R1+0x1294] ;  /* 0x00129400015f7983 */ /* 0x000f280000300800 */
[----:B------:R-:W4:Y:S04]  /*2bc50*/  LDL.LU R135, [R1+0x1290] ;  /* 0x0012900001877983 */ /* 0x000f280000300800 */
[----:B------:R-:W4:Y:S01]  /*2bc60*/  LDL.LU R143, [R1+0x128c] ;  /* 0x00128c00018f7983 */ /* 0x000f220000300800 */
[----:B-1----:R-:W-:-:S02]  /*2bc70*/  IMAD.MOV.U32 R20, RZ, RZ, R204 ;  /* 0x000000ffff147224 */ /* 0x002fc400078e00cc */
[----:B------:R-:W-:Y:S01]  /*2bc80*/  IMAD.MOV.U32 R21, RZ, RZ, R205 ;  /* 0x000000ffff157224 */ /* 0x000fe200078e00cd */
[----:B--2---:R-:W-:Y:S01]  /*2bc90*/  MOV R23, R207 ;  /* 0x000000cf00177202 */ /* 0x004fe20000000f00 */
[----:B------:R-:W-:Y:S01]  /*2bca0*/  IMAD.MOV.U32 R22, RZ, RZ, R206 ;  /* 0x000000ffff167224 */ /* 0x000fe200078e00ce */
[----:B------:R-:W-:Y:S01]  /*2bcb0*/  LDS R14, [R0+0x1f080] ;  /* 0x01f08000000e7984 */ /* 0x000fe20000000800 */
[----:B------:R-:W-:Y:S02]  /*2bcc0*/  IMAD.MOV.U32 R24, RZ, RZ, R200 ;  /* 0x000000ffff187224 */ /* 0x000fe400078e00c8 */
[----:B------:R-:W-:Y:S01]  /*2bcd0*/  IMAD.MOV.U32 R25, RZ, RZ, R201 ;  /* 0x000000ffff197224 */ /* 0x000fe200078e00c9 */
[----:B------:R-:W-:Y:S01]  /*2bce0*/  MOV R27, R203 ;  /* 0x000000cb001b7202 */ /* 0x000fe20000000f00 */
[----:B------:R-:W-:Y:S01]  /*2bcf0*/  IMAD.MOV.U32 R26, RZ, RZ, R202 ;  /* 0x000000ffff1a7224 */ /* 0x000fe200078e00ca */
[----:B------:R-:W-:Y:S04]  /*2bd00*/  LDS R13, [R239+0x1e080] ;  /* 0x01e08000ef0d7984 */ /* 0x000fe80000000800 */
[----:B------:R-:W1:Y:S04]  /*2bd10*/  LDS R15, [R239+0x1f080] ;  /* 0x01f08000ef0f7984 */ /* 0x000e680000000800 */
[----:B------:R-:W-:Y:S04]  /*2bd20*/  LDS R8, [R0+0x1e100] ;  /* 0x01e1000000087984 */ /* 0x000fe80000000800 */
[----:B------:R-:W-:Y:S04]  /*2bd30*/  LDS R10, [R0+0x1f100] ;  /* 0x01f10000000a7984 */ /* 0x000fe80000000800 */
[----:B------:R-:W-:Y:S04]  /*2bd40*/  LDS R9, [R239+0x1e100] ;  /* 0x01e10000ef097984 */ /* 0x000fe80000000800 */
[----:B------:R-:W2:Y:S01]  /*2bd50*/  LDS R11, [R239+0x1f100] ;  /* 0x01f10000ef0b7984 */ /* 0x000ea20000000800 */
[----:B------:R-:W-:Y:S01]  /*2bd60*/  MOV R35, R220 ;  /* 0x000000dc00237202 */ /* 0x000fe20000000f00 */
[----:B------:R-:W-:-:S02]  /*2bd70*/  IMAD.MOV.U32 R34, RZ, RZ, R221 ;  /* 0x000000ffff227224 */ /* 0x000fc400078e00dd */
[----:B------:R-:W-:Y:S01]  /*2bd80*/  IMAD.MOV.U32 R33, RZ, RZ, R222 ;  /* 0x000000ffff217224 */ /* 0x000fe200078e00de */
[----:B------:R-:W-:Y:S01]  /*2bd90*/  MOV R31, R240 ;  /* 0x000000f0001f7202 */ /* 0x000fe20000000f00 */
        /* <DEDUP_REMOVED lines=8> */
[----:B------:R-:W-:Y:S02]  /*2be20*/  IMAD.MOV.U32 R32, RZ, RZ, R223 ;  /* 0x000000ffff207224 */ /* 0x000fe400078e00df */
[----:B------:R-:W-:Y:S01]  /*2be30*/  IMAD.MOV.U32 R28, RZ, RZ, R243 ;  /* 0x000000ffff1c7224 */ /* 0x000fe200078e00f3 */
[----:B------:R-:W-:Y:S01]  /*2be40*/  LDS R192, [R0+0x1e200] ;  /* 0x01e2000000c07984 */ /* 0x000fe20000000800 */
[----:B------:R-:W-:-:S02]  /*2be50*/  IMAD.MOV.U32 R29, RZ, RZ, R242 ;  /* 0x000000ffff1d7224 */ /* 0x000fc400078e00f2 */
[----:B------:R-:W-:Y:S01]  /*2be60*/  IMAD.MOV.U32 R30, RZ, RZ, R241 ;  /* 0x000000ffff1e7224 */ /* 0x000fe200078e00f1 */
[----:B------:R-:W-:Y:S04]  /*2be70*/  LDS R194, [R0+0x1f200] ;  /* 0x01f2000000c27984 */ /* 0x000fe80000000800 */
[----:B------:R-:W-:Y:S04]  /*2be80*/  LDS R193, [R239+0x1e200] ;  /* 0x01e20000efc17984 */ /* 0x000fe80000000800 */
[----:B------:R-:W-:Y:S01]  /*2be90*/  LDS R195, [R239+0x1f200] ;  /* 0x01f20000efc37984 */ /* 0x000fe20000000800 */
[C---:B---3--:R-:W-:Y:S03]  /*2bea0*/  HMMA.1688.F32.TF32 R116, R36.reuse, R86, R116 ;  /* 0x000000562474723c */ /* 0x048fe60000081074 */
[----:B------:R-:W-:Y:S04]  /*2beb0*/  LDS R240, [R0+0x1e300] ;  /* 0x01e3000000f07984 */ /* 0x000fe80000000800 */
[----:B------:R-:W-:Y:S01]  /*2bec0*/  LDS R242, [R0+0x1f300] ;  /* 0x01f3000000f27984 */ /* 0x000fe20000000800 */
[C---:B----4-:R-:W-:Y:S03]  /*2bed0*/  HMMA.1688.F32.TF32 R120, R36.reuse, R90, R120 ;  /* 0x0000005a2478723c */ /* 0x050fe60000081078 */
[----:B------:R-:W-:Y:S04]  /*2bee0*/  LDS R241, [R239+0x1e300] ;  /* 0x01e30000eff17984 */ /* 0x000fe80000000800 */
[----:B------:R-:W3:Y:S08]  /*2bef0*/  LDS R243, [R239+0x1f300] ;  /* 0x01f30000eff37984 */ /* 0x000ef00000000800 */
[----:B------:R-:W-:Y:S04]  /*2bf00*/  STL.64 [R1+0x1250], R118 ;  /* 0x0012507601007387 */ /* 0x000fe80000100a00 */
[----:B------:R-:W-:Y:S04]  /*2bf10*/  STL.64 [R1+0x1248], R116 ;  /* 0x0012487401007387 */ /* 0x000fe80000100a00 */
[----:B------:R-:W-:Y:S04]  /*2bf20*/  STL.64 [R1+0x1260], R122 ;  /* 0x0012607a01007387 */ /* 0x000fe80000100a00 */
        /* <DEDUP_REMOVED lines=13> */
[----:B----4-:R-:W4:Y:S04]  /*2c000*/  LDL.LU R120, [R1+0x180] ;  /* 0x0001800001787983 */ /* 0x010f280000300800 */
[----:B------:R-:W4:Y:S04]  /*2c010*/  LDL.LU R121, [R1+0x184] ;  /* 0x0001840001797983 */ /* 0x000f280000300800 */
[----:B------:R-:W4:Y:S04]  /*2c020*/  LDL.LU R122, [R1+0x188] ;  /* 0x00018800017a7983 */ /* 0x000f280000300800 */
[----:B------:R-:W4:Y:S01]  /*2c030*/  LDL.LU R123, [R1+0x18c] ;  /* 0x00018c00017b7983 */ /* 0x000f220000300800 */
[----:B------:R-:W-:Y:S01]  /*2c040*/  HMMA.1688.F32.TF32 R124, R36, R94, R124 ;  /* 0x0000005e247c723c */ /* 0x000fe2000008107c */
[----:B------:R-:W-:-:S07]  /*2c050*/  MOV R119, R216 ;  /* 0x000000d800777202 */ /* 0x000fce0000000f00 */
[----:B------:R-:W-:Y:S08]  /*2c060*/  HMMA.1688.F32.TF32 R128, R36, R98, R128 ;  /* 0x000000622480723c */ /* 0x000ff00000081080 */
[C---:B-1----:R-:W-:Y:S08]  /*2c070*/  HMMA.1688.F32.TF32 R132, R12.reuse, R70, R132 ;  /* 0x000000460c84723c */ /* 0x042ff00000081084 */
[C---:B------:R-:W-:Y:S08]  /*2c080*/  HMMA.1688.F32.TF32 R136, R12.reuse, R74, R136 ;  /* 0x0000004a0c88723c */ /* 0x040ff00000081088 */
[C---:B------:R-:W-:Y:S08]  /*2c090*/  HMMA.1688.F32.TF32 R140, R12.reuse, R78, R140 ;  /* 0x0000004e0c8c723c */ /* 0x040ff0000008108c */
[C---:B------:R-:W-:Y:S08]  /*2c0a0*/  HMMA.1688.F32.TF32 R144, R12.reuse, R82, R144 ;  /* 0x000000520c90723c */ /* 0x040ff00000081090 */
[C---:B------:R-:W-:Y:S08]  /*2c0b0*/  HMMA.1688.F32.TF32 R148, R12.reuse, R86, R148 ;  /* 0x000000560c94723c */ /* 0x040ff00000081094 */
[C---:B------:R-:W-:Y:S08]  /*2c0c0*/  HMMA.1688.F32.TF32 R152, R12.reuse, R90, R152 ;  /* 0x0000005a0c98723c */ /* 0x040ff00000081098 */
[C---:B------:R-:W-:Y:S08]  /*2c0d0*/  HMMA.1688.F32.TF32 R156, R12.reuse, R94, R156 ;  /* 0x0000005e0c9c723c */ /* 0x040ff0000008109c */
[----:B------:R-:W-:Y:S08]  /*2c0e0*/  HMMA.1688.F32.TF32 R160, R12, R98, R160 ;  /* 0x000000620ca0723c */ /* 0x000ff000000810a0 */
[C---:B--2---:R-:W-:Y:S08]  /*2c0f0*/  HMMA.1688.F32.TF32 R164, R8.reuse, R70, R164 ;  /* 0x0000004608a4723c */ /* 0x044ff000000810a4 */
[C---:B------:R-:W-:Y:S08]  /*2c100*/  HMMA.1688.F32.TF32 R168, R8.reuse, R74, R168 ;  /* 0x0000004a08a8723c */ /* 0x040ff000000810a8 */
[C---:B------:R-:W-:Y:S08]  /*2c110*/  HMMA.1688.F32.TF32 R172, R8.reuse, R78, R172 ;  /* 0x0000004e08ac723c */ /* 0x040ff000000810ac */
[C---:B------:R-:W-:Y:S08]  /*2c120*/  HMMA.1688.F32.TF32 R176, R8.reuse, R82, R176 ;  /* 0x0000005208b0723c */ /* 0x040ff000000810b0 */
        /* <DEDUP_REMOVED lines=16> */
[----:B------:R-:W-:Y:S01]  /*2c230*/  MOV R7, R64 ;  /* 0x0000004000077202 */ /* 0x000fe20000000f00 */
[----:B------:R-:W-:-:S02]  /*2c240*/  IMAD.MOV.U32 R6, RZ, RZ, R65 ;  /* 0x000000ffff067224 */ /* 0x000fc400078e0041 */
[----:B------:R-:W-:Y:S02]  /*2c250*/  IMAD.MOV.U32 R66, RZ, RZ, R209 ;  /* 0x000000ffff427224 */ /* 0x000fe400078e00d1 */
[----:B------:R-:W-:Y:S02]  /*2c260*/  IMAD.MOV.U32 R65, RZ, RZ, R210 ;  /* 0x000000ffff417224 */ /* 0x000fe400078e00d2 */
[----:B------:R-:W-:Y:S02]  /*2c270*/  IMAD.MOV.U32 R64, RZ, RZ, R211 ;  /* 0x000000ffff407224 */ /* 0x000fe400078e00d3 */
[----:B------:R-:W-:Y:S02]  /*2c280*/  IMAD.MOV.U32 R117, RZ, RZ, R218 ;  /* 0x000000ffff757224 */ /* 0x000fe400078e00da */
[----:B------:R-:W-:Y:S02]  /*2c290*/  IMAD.MOV.U32 R116, RZ, RZ, R219 ;  /* 0x000000ffff747224 */ /* 0x000fe400078e00db */
[----:B------:R-:W-:Y:S01]  /*2c2a0*/  IMAD.MOV.U32 R248, RZ, RZ, R63 ;  /* 0x000000fffff87224 */ /* 0x000fe200078e003f */
[----:B---3--:R-:W-:Y:S01]  /*2c2b0*/  MOV R103, R204 ;  /* 0x000000cc00677202 */ /* 0x008fe20000000f00 */
[----:B------:R-:W-:-:S02]  /*2c2c0*/  IMAD.MOV.U32 R102, RZ, RZ, R205 ;  /* 0x000000ffff667224 */ /* 0x000fc400078e00cd */
[----:B------:R-:W-:Y:S01]  /*2c2d0*/  IMAD.MOV.U32 R101, RZ, RZ, R206 ;  /* 0x000000ffff657224 */ /* 0x000fe200078e00ce */
[----:B------:R-:W-:Y:S02]  /*2c2e0*/  MOV R111, R200 ;  /* 0x000000c8006f7202 */ /* 0x000fe40000000f00 */
        /* <DEDUP_REMOVED lines=51> */
[----:B------:R-:W-:Y:S01]  /*2c620*/  HMMA.1688.F32.TF32 R32, R240, R74, R32 ;  /* 0x0000004af020723c */ /* 0x000fe20000081020 */
[----:B------:R-:W-:-:S07]  /*2c630*/  IMAD.MOV.U32 R244, RZ, RZ, R59 ;  /* 0x000000fffff47224 */ /* 0x000fce00078e003b */
[----:B------:R-:W-:Y:S01]  /*2c640*/  HMMA.1688.F32.TF32 R28, R240, R78, R28 ;  /* 0x0000004ef01c723c */ /* 0x000fe2000008101c */
[----:B------:R-:W-:Y:S01]  /*2c650*/  IMAD.MOV.U32 R245, RZ, RZ, R58 ;  /* 0x000000fffff57224 */ /* 0x000fe200078e003a */
[----:B------:R-:W-:Y:S01]  /*2c660*/  MOV R247, R56 ;  /* 0x0000003800f77202 */ /* 0x000fe20000000f00 */
[----:B------:R-:W-:Y:S01]  /*2c670*/  IMAD.MOV.U32 R246, RZ, RZ, R57 ;  /* 0x000000fffff67224 */ /* 0x000fe200078e0039 */
[----:B------:R-:W-:-:S04]  /*2c680*/  MOV R59, R236 ;  /* 0x000000ec003b7202 */ /* 0x000fc80000000f00 */
[C---:B------:R-:W-:Y:S01]  /*2c690*/  HMMA.1688.F32.TF32 R24, R240.reuse, R82, R24 ;  /* 0x00000052f018723c */ /* 0x040fe20000081018 */
[----:B------:R-:W-:Y:S01]  /*2c6a0*/  IMAD.MOV.U32 R56, RZ, RZ, R252 ;  /* 0x000000ffff387224 */ /* 0x000fe200078e00fc */
[----:B------:R-:W-:Y:S01]  /*2c6b0*/  LDS R236, [R0+0x1e380] ;  /* 0x01e3800000ec7984 */ /* 0x000fe20000000800 */
[----:B------:R-:W-:Y:S02]  /*2c6c0*/  IMAD.MOV.U32 R57, RZ, RZ, R238 ;  /* 0x000000ffff397224 */ /* 0x000fe400078e00ee */
[----:B------:R-:W-:Y:S01]  /*2c6d0*/  IMAD.MOV.U32 R58, RZ, RZ, R237 ;  /* 0x000000ffff3a7224 */ /* 0x000fe200078e00ed */
[----:B------:R1:W5:Y:S02]  /*2c6e0*/  LDL.LU R252, [R1+0x1268] ;  /* 0x0012680001fc7983 */ /* 0x0003640000300800 */
[C---:B------:R-:W-:Y:S02]  /*2c6f0*/  HMMA.1688.F32.TF32 R20, R240.reuse, R86, R20 ;  /* 0x00000056f014723c */ /* 0x040fe40000081014 */
[----:B------:R-:W-:Y:S04]  /*2c700*/  LDS R237, [R239+0x1e380] ;  /* 0x01e38000efed7984 */ /* 0x000fe80000000800 */
[----:B------:R-:W-:Y:S02]  /*2c710*/  LDS R238, [R0+0x1f380] ;  /* 0x01f3800000ee7984 */ /* 0x000fe40000000800 */
[----:B------:R-:W-:Y:S02]  /*2c720*/  HMMA.1688.F32.TF32 R16, R240, R90, R16 ;  /* 0x0000005af010723c */ /* 0x000fe40000081010 */
[----:B------:R-:W2:Y:S06]  /*2c730*/  LDS R239, [R239+0x1f380] ;  /* 0x01f38000efef7984 */ /* 0x000eac0000000800 */
[C---:B-1----:R-:W-:Y:S08]  /*2c740*/  HMMA.1688.F32.TF32 R112, R52.reuse, R70, R112 ;  /* 0x000000463470723c */ /* 0x042ff00000081070 */
[C---:B------:R-:W-:Y:S08]  /*2c750*/  HMMA.1688.F32.TF32 R108, R52.reuse, R74, R108 ;  /* 0x0000004a346c723c */ /* 0x040ff0000008106c */
[C---:B------:R-:W-:Y:S08]  /*2c760*/  HMMA.1688.F32.TF32 R100, R52.reuse, R82, R100 ;  /* 0x000000523464723c */ /* 0x040ff00000081064 */
[C---:B------:R-:W-:Y:S08]  /*2c770*/  HMMA.1688.F32.TF32 R64, R52.reuse, R86, R64 ;  /* 0x000000563440723c */ /* 0x040ff00000081040 */
[C---:B------:R-:W-:Y:S08]  /*2c780*/  HMMA.1688.F32.TF32 R60, R52.reuse, R90, R60 ;  /* 0x0000005a343c723c */ /* 0x040ff0000008103c */
[-C--:B------:R-:W-:Y:S08]  /*2c790*/  HMMA.1688.F32.TF32 R56, R52, R94.reuse, R56 ;  /* 0x0000005e3438723c */ /* 0x080ff00000081038 */
[C---:B------:R-:W-:Y:S08]  /*2c7a0*/  HMMA.1688.F32.TF32 R244, R240.reuse, R94, R244 ;  /* 0x0000005ef0f4723c */ /* 0x040ff000000810f4 */
[C---:B------:R-:W-:Y:S08]  /*2c7b0*/  HMMA.1688.F32.TF32 R4, R240.reuse, R70, R4 ;  /* 0x00000046f004723c */ /* 0x040ff00000081004 */
[----:B------:R-:W-:Y:S08]  /*2c7c0*/  HMMA.1688.F32.TF32 R240, R240, R98, R248 ;  /* 0x00000062f0f0723c */ /* 0x000ff000000810f8 */
[C---:B--2---:R-:W-:Y:S08]  /*2c7d0*/  HMMA.1688.F32.TF32 R200, R192.reuse, R90, R200 ;  /* 0x0000005ac0c8723c */ /* 0x044ff000000810c8 */
[C---:B---3--:R-:W-:Y:S08]  /*2c7e0*/  HMMA.1688.F32.TF32 R204, R192.reuse, R86, R204 ;  /* 0x00000056c0cc723c */ /* 0x048ff000000810cc */
[C---:B----4-:R-:W-:Y:S08]  /*2c7f0*/  HMMA.1688.F32.TF32 R208, R192.reuse, R82, R208 ;  /* 0x00000052c0d0723c */ /* 0x050ff000000810d0 */
[C---:B------:R-:W-:Y:S08]  /*2c800*/  HMMA.1688.F32.TF32 R216, R192.reuse, R74, R216 ;  /* 0x0000004ac0d8723c */ /* 0x040ff000000810d8 */
[C---:B------:R-:W-:Y:S08]  /*2c810*/  HMMA.1688.F32.TF32 R220, R192.reuse, R70, R220 ;  /* 0x00000046c0dc723c */ /* 0x040ff000000810dc */
[C---:B------:R-:W-:Y:S08]  /*2c820*/  HMMA.1688.F32.TF32 R212, R192.reuse, R78, R212 ;  /* 0x0000004ec0d4723c */ /* 0x040ff000000810d4 */
[C---:B------:R-:W-:Y:S08]  /*2c830*/  HMMA.1688.F32.TF32 R196, R192.reuse, R94, R196 ;  /* 0x0000005ec0c4723c */ /* 0x040ff000000810c4 */
[----:B------:R-:W-:Y:S01]  /*2c840*/  HMMA.1688.F32.TF32 R192, R192, R98, R120 ;  /* 0x00000062c0c0723c */ /* 0x000fe20000081078 */
[----:B------:R1:W5:Y:S04]  /*2c850*/  LDL.LU.64 R122, [R1+0x1260] ;  /* 0x00126000017a7983 */ /* 0x0003680000300a00 */
[----:B------:R1:W5:Y:S03]  /*2c860*/  LDL.LU.64 R120, [R1+0x1258] ;  /* 0x0012580001787983 */ /* 0x0003660000300a00 */
[C---:B------:R-:W-:Y:S08]  /*2c870*/  HMMA.1688.F32.TF32 R104, R52.reuse, R78, R104 ;  /* 0x0000004e3468723c */ /* 0x040ff00000081068 */
[----:B------:R-:W-:Y:S01]  /*2c880*/  HMMA.1688.F32.TF32 R52, R52, R98, R116 ;  /* 0x000000623434723c */ /* 0x000fe20000081074 */
[----:B------:R1:W5:Y:S04]  /*2c890*/  LDL.LU.64 R118, [R1+0x1250] ;  /* 0x0012500001767983 */ /* 0x0003680000300a00 */
[----:B------:R1:W5:Y:S04]  /*2c8a0*/  LDL.LU.64 R116, [R1+0x1248] ;  /* 0x0012480001747983 */ /* 0x0003680000300a00 */
[----:B------:R-:W-:Y:S04]  /*2c8b0*/  STL.64 [R1+0x100], R32 ;  /* 0x0001002001007387 */ /* 0x000fe80000100a00 */
[----:B------:R2:W-:Y:S04]  /*2c8c0*/  STL.64 [R1+0x108], R34 ;  /* 0x0001082201007387 */ /* 0x0005e80000100a00 */
[----:B--2---:R-:W2:Y:S04]  /*2c8d0*/  LDL.LU.64 R34, [R1+0x1240] ;  /* 0x0012400001227983 */ /* 0x004ea80000300a00 */
[----:B------:R-:W2:Y:S04]  /*2c8e0*/  LDL.LU.64 R32, [R1+0x1238] ;  /* 0x0012380001207983 */ /* 0x000ea80000300a00 */
[----:B------:R-:W-:Y:S04]  /*2c8f0*/  STL.64 [R1+0xe0], R28 ;  /* 0x0000e01c01007387 */ /* 0x000fe80000100a00 */
[----:B------:R3:W-:Y:S04]  /*2c900*/  STL.64 [R1+0xe8], R30 ;  /* 0x0000e81e01007387 */ /* 0x0007e80000100a00 */
[----:B---3--:R-:W3:Y:S04]  /*2c910*/  LDL.LU.64 R30, [R1+0x1230] ;  /* 0x00123000011e7983 */ /* 0x008ee80000300a00 */
[----:B------:R-:W3:Y:S04]  /*2c920*/  LDL.LU.64 R28, [R1+0x1228] ;  /* 0x00122800011c7983 */ /* 0x000ee80000300a00 */
[----:B------:R-:W-:Y:S04]  /*2c930*/  STL.64 [R1+0xd0], R24 ;  /* 0x0000d01801007387 */ /* 0x000fe80000100a00 */
[----:B------:R4:W-:Y:S04]  /*2c940*/  STL.64 [R1+0xd8], R26 ;  /* 0x0000d81a01007387 */ /* 0x0009e80000100a00 */
[----:B----4-:R-:W4:Y:S04]  /*2c950*/  LDL.LU.64 R26, [R1+0x1220] ;  /* 0x00122000011a7983 */ /* 0x010f280000300a00 */
[----:B------:R-:W4:Y:S04]  /*2c960*/  LDL.LU.64 R24, [R1+0x1218] ;  /* 0x0012180001187983 */ /* 0x000f280000300a00 */
        /* <DEDUP_REMOVED lines=12> */
[----:B------:R-:W4:Y:S04]  /*2ca30*/  LDL.LU R76, [R1+0x3a4] ;  /* 0x0003a400014c7983 */ /* 0x000f280000300800 */
[----:B------:R-:W4:Y:S04]  /*2ca40*/  LDL.LU.64 R250, [R1+0x11e0] ;  /* 0x0011e00001fa7983 */ /* 0x000f280000300a00 */
[----:B------:R-:W4:Y:S04]  /*2ca50*/  LDL.LU.64 R248, [R1+0x11d8] ;  /* 0x0011d80001f87983 */ /* 0x000f280000300a00 */
[----:B------:R1:W-:Y:S04]  /*2ca60*/  STL.64 [R1+0x90], R240 ;  /* 0x000090f001007387 */ /* 0x0003e80000100a00 */
[----:B------:R1:W-:Y:S02]  /*2ca70*/  STL.64 [R1+0x98], R242 ;  /* 0x000098f201007387 */ /* 0x0003e40000100a00 */
[----:B-1----:R-:W-:-:S02]  /*2ca80*/  IMAD.MOV.U32 R240, RZ, RZ, R2 ;  /* 0x000000fffff07224 */ /* 0x002fc400078e0002 */
[----:B------:R-:W-:Y:S01]  /*2ca90*/  IMAD.MOV.U32 R241, RZ, RZ, R3 ;  /* 0x000000fffff17224 */ /* 0x000fe200078e0003 */
[----:B------:R-:W4:Y:S01]  /*2caa0*/  LDL.LU R2, [R1+0x11d0] ;  /* 0x0011d00001027983 */ /* 0x000f220000300800 */
[----:B------:R-:W-:Y:S01]  /*2cab0*/  MOV R242, R69 ;  /* 0x0000004500f27202 */ /* 0x000fe20000000f00 */
[----:B------:R-:W-:-:S07]  /*2cac0*/  IMAD.MOV.U32 R243, RZ, RZ, R68 ;  /* 0x000000fffff37224 */ /* 0x000fce00078e0044 */
[C---:B------:R-:W-:Y:S11]  /*2cad0*/  HMMA.1688.F32.TF32 R68, R236.reuse, R70, R240 ;  /* 0x00000046ec44723c */ /* 0x040ff600000810f0 */
[----:B------:R-:W-:Y:S11]  /*2cae0*/  @!UPT UIADD3 URZ, URZ, URZ, URZ ;  /* 0x0000003f3f3ff290 */ /* 0x000ff6000fffe03f */
[----:B------:R-:W-:Y:S01]  /*2caf0*/  @!UPT UIADD3 URZ, URZ, URZ, URZ ;  /* 0x0000003f3f3ff290 */ /* 0x000fe2000fffe03f */
[----:B------:R-:W-:Y:S04]  /*2cb00*/  STL.64 [R1+0x80], R68 ;  /* 0x0000804401007387 */ /* 0x000fe80000100a00 */
[----:B------:R3:W-:Y:S01]  /*2cb10*/  STL.64 [R1+0x88], R70 ;  /* 0x0000884601007387 */ /* 0x0007e20000100a00 */
[C---:B--2---:R-:W-:Y:S08]  /*2cb20*/  HMMA.1688.F32.TF32 R96, R236.reuse, R98, R32 ;  /* 0x00000062ec60723c */ /* 0x044ff00000081020 */
[C---:B---3--:R-:W-:Y:S08]  /*2cb30*/  HMMA.1688.F32.TF32 R68, R236.reuse, R78, R244 ;  /* 0x0000004eec44723c */ /* 0x048ff000000810f4 */
[C---:B----4-:R-:W-:Y:S01]  /*2cb40*/  HMMA.1688.F32.TF32 R240, R236.reuse, R74, R248 ;  /* 0x0000004aecf0723c */ /* 0x050fe200000810f8 */
[----:B------:R-:W2:Y:S11]  /*2cb50*/  LDL.LU R74, [R1+0x7ac] ;  /* 0x0007ac00014a7983 */ /* 0x000eb60000300800 */
[----:B------:R-:W-:Y:S11]  /*2cb60*/  @!UPT UIADD3 URZ, URZ, URZ, URZ ;  /* 0x0000003f3f3ff290 */ /* 0x000ff6000fffe03f */
[----:B------:R-:W-:Y:S04]  /*2cb70*/  STL.64 [R1+0x70], R240 ;  /* 0x000070f001007387 */ /* 0x000fe80000100a00 */
[----:B------:R-:W-:Y:S04]  /*2cb80*/  STL.64 [R1+0x78], R242 ;  /* 0x000078f201007387 */ /* 0x000fe80000100a00 */
[----:B------:R-:W3:Y:S04]  /*2cb90*/  LDL.LU R73, [R1+0x7b4] ;  /* 0x0007b40001497983 */ /* 0x000ee80000300800 */
[----:B------:R-:W-:Y:S04]  /*2cba0*/  STL.64 [R1+0x50], R68 ;  /* 0x0000504401007387 */ /* 0x000fe80000100a00 */
[----:B------:R1:W-:Y:S04]  /*2cbb0*/  STL.64 [R1+0x58], R70 ;  /* 0x0000584601007387 */ /* 0x0003e80000100a00 */
[----:B------:R-:W4:Y:S01]  /*2cbc0*/  LDL.LU R72, [R1+0x3a8] ;  /* 0x0003a80001487983 */ /* 0x000f220000300800 */
[C---:B-1----:R-:W-:Y:S08]  /*2cbd0*/  HMMA.1688.F32.TF32 R68, R236.reuse, R82, R16 ;  /* 0x00000052ec44723c */ /* 0x042ff00000081010 */
[C---:B------:R-:W-:Y:S11]  /*2cbe0*/  HMMA.1688.F32.TF32 R16, R236.reuse, R86, R20 ;  /* 0x00000056ec10723c */ /* 0x040ff60000081014 */
[----:B------:R-:W-:Y:S04]  /*2cbf0*/  @!UPT UIADD3 URZ, URZ, URZ, URZ ;  /* 0x0000003f3f3ff290 */ /* 0x000fe8000fffe03f */
[----:B------:R-:W-:Y:S04]  /*2cc00*/  STL.64 [R1+0x30], R68 ;  /* 0x0000304401007387 */ /* 0x000fe80000100a00 */
[----:B------:R1:W-:Y:S01]  /*2cc10*/  STL.64 [R1+0x38], R70 ;  /* 0x0000384601007387 */ /* 0x0003e20000100a00 */
[----:B------:R-:W-:Y:S03]  /*2cc20*/  HMMA.1688.F32.TF32 R248, R236, R90, R24 ;  /* 0x0000005aecf8723c */ /* 0x000fe60000081018 */
[----:B-1----:R-:W4:Y:S04]  /*2cc30*/  LDL.LU R71, [R1+0x7b0] ;  /* 0x0007b00001477983 */ /* 0x002f280000300800 */
[----:B------:R1:W-:Y:S04]  /*2cc40*/  STL.64 [R1], R16 ;  /* 0x0000001001007387 */ /* 0x0003e80000100a00 */
[----:B------:R1:W-:Y:S04]  /*2cc50*/  STL.64 [R1+0x8], R18 ;  /* 0x0000081201007387 */ /* 0x0003e80000100a00 */
[----:B------:R-:W4:Y:S04]  /*2cc60*/  LDL.LU R70, [R1+0xf6c] ;  /* 0x000f6c0001467983 */ /* 0x000f280000300800 */
[----:B------:R-:W4:Y:S04]  /*2cc70*/  LDL.LU R68, [R1+0xf78] ;  /* 0x000f780001447983 */ /* 0x000f280000300800 */
[----:B------:R-:W4:Y:S04]  /*2cc80*/  LDL.LU R26, [R1+0xf64] ;  /* 0x000f6400011a7983 */ /* 0x000f280000300800 */
[----:B------:R-:W4:Y:S04]  /*2cc90*/  LDL.LU R24, [R1+0xf70] ;  /* 0x000f700001187983 */ /* 0x000f280000300800 */
[----:B------:R-:W4:Y:S04]  /*2cca0*/  LDL.LU R34, [R1+0xf2c] ;  /* 0x000f2c0001227983 */ /* 0x000f280000300800 */
[----:B------:R-:W4:Y:S01]  /*2ccb0*/  LDL.LU R22, [R1+0xf38] ;  /* 0x000f380001167983 */ /* 0x000f220000300800 */
[----:B------:R-:W-:-:S05]  /*2ccc0*/  IMAD.MOV.U32 R69, RZ, RZ, 0x7f ;  /* 0x0000007fff457424 */ /* 0x000fca00078e00ff */
[----:B------:R-:W-:-:S04]  /*2ccd0*/  IADD3 R69, R69, c[0x0][0x180], RZ ;  /* 0x0000600045457a10 */ /* 0x000fc80007ffe0ff */
[----:B------:R-:W-:Y:S01]  /*2cce0*/  SHF.R.S32.HI R77, RZ, 0x1f, R69 ;  /* 0x0000001fff4d7819 */ /* 0x000fe20000011445 */
[----:B------:R-:W-:Y:S01]  /*2ccf0*/  IMAD.MOV.U32 R75, RZ, RZ, c[0x0][0x180] ;  /* 0x00006000ff4b7624 */ /* 0x000fe200078e00ff */
[----:B------:R-:W-:Y:S02]  /*2cd00*/  IADD3 R20, R76, 0x1, RZ ;  /* 0x000000014c147810 */ /* 0x000fe40007ffe0ff */
[----:B------:R-:W-:Y:S02]  /*2cd10*/  LEA.HI R77, R77, R69, RZ, 0x7 ;  /* 0x000000454d4d7211 */ /* 0x000fe400078f38ff */
[----:B------:R-:W-:Y:S01]  /*2cd20*/  MOV R69, c[0x0][0x188] ;  /* 0x0000620000457a02 */ /* 0x000fe20000000f00 */
[----:B-1----:R-:W-:Y:S01]  /*2cd30*/  IMAD R16, R20, -0x80, R75 ;  /* 0xffffff8014107824 */ /* 0x002fe200078e024b */
[----:B------:R-:W1:Y:S03]  /*2cd40*/  S2R R3, SR_TID.X ;  /* 0x0000000000037919 */ /* 0x000e660000002100 */
[----:B------:R-:W-:Y:S01]  /*2cd50*/  IMAD.SHL.U32 R69, R69, 0x80, RZ ;  /* 0x0000008045457824 */ /* 0x000fe200078e00ff */
[----:B------:R-:W-:Y:S01]  /*2cd60*/  BAR.SYNC.DEFER_BLOCKING 0x0 ;  /* 0x0000000000007b1d */ /* 0x000fe20000010000 */
[----:B------:R-:W-:-:S02]  /*2cd70*/  ISETP.GT.AND P1, PT, R16, RZ, PT ;  /* 0x000000ff1000720c */ /* 0x000fc40003f24270 */
[----:B------:R-:W-:Y:S01]  /*2cd80*/  IMAD.SHL.U32 R69, R69, 0x4, RZ ;  /* 0x0000000445457824 */ /* 0x000fe200078e00ff */
[----:B------:R-:W-:Y:S02]  /*2cd90*/  SHF.R.S32.HI R77, RZ, 0x7, R77 ;  /* 0x00000007ff4d7819 */ /* 0x000fe4000001144d */
[----:B------:R-:W-:Y:S02]  /*2cda0*/  SEL R17, RZ, 0x4, !P1 ;  /* 0x00000004ff117807 */ /* 0x000fe40004800000 */
[----:B------:R-:W-:-:S04]  /*2cdb0*/  IADD3 R77, R77, -0x1, RZ ;  /* 0xffffffff4d4d7810 */ /* 0x000fc80007ffe0ff */
[----:B------:R-:W-:-:S04]  /*2cdc0*/  ISETP.GE.AND P0, PT, R76, R77, PT ;  /* 0x0000004d4c00720c */ /* 0x000fc80003f06270 */
[----:B------:R-:W-:-:S04]  /*2cdd0*/  SEL R17, R17, RZ, !P0 ;  /* 0x000000ff11117207 */ /* 0x000fc80004000000 */
[----:B------:R-:W-:Y:S02]  /*2cde0*/  ISETP.NE.U32.AND P2, PT, R17, RZ, PT ;  /* 0x000000ff1100720c */ /* 0x000fe40003f45070 */
[----:B-1----:R-:W-:-:S05]  /*2cdf0*/  LOP3.LUT R3, R3, 0x7f, RZ, 0xc0, !PT ;  /* 0x0000007f03037812 */ /* 0x002fca00078ec0ff */
[----:B------:R-:W-:Y:S01]  /*2ce00*/  IMAD.SHL.U32 R3, R3, 0x4, RZ ;  /* 0x0000000403037824 */ /* 0x000fe200078e00ff */
[----:B---3--:R-:W-:-:S05]  /*2ce10*/  IADD3 R73, P1, R73, R69, RZ ;  /* 0x0000004549497210 */ /* 0x008fca0007f3e0ff */
[----:B--2---:R-:W-:Y:S01]  /*2ce20*/  IMAD.X R74, R74, 0x1, R2, P1 ;  /* 0x000000014a4a7824 */ /* 0x004fe200008e0602 */
[----:B------:R-:W-:Y:S04]  /*2ce30*/  STL [R1+0x7b4], R73 ;  /* 0x0007b44901007387 */ /* 0x000fe80000100800 */
[----:B------:R-:W-:Y:S01]  /*2ce40*/  STL [R1+0x7ac], R74 ;  /* 0x0007ac4a01007387 */ /* 0x000fe20000100800 */
[----:B------:R-:W-:-:S03]  /*2ce50*/  ISETP.GT.AND P1, PT, R16, 0x4, PT ;  /* 0x000000041000780c */ /* 0x000fc60003f24270 */
[----:B------:R-:W2:Y:S04]  /*2ce60*/  LDL.LU R33, [R1+0xf24] ;  /* 0x000f240001217983 */ /* 0x000ea80000300800 */
[----:B------:R-:W3:Y:S01]  /*2ce70*/  LDL.LU R32, [R1+0xf30] ;  /* 0x000f300001207983 */ /* 0x000ee20000300800 */
[----:B------:R-:W-:-:S03]  /*2ce80*/  SEL R17, RZ, 0x4, !P1 ;  /* 0x00000004ff117807 */ /* 0x000fc60004800000 */
[----:B------:R-:W2:Y:S04]  /*2ce90*/  LDL.LU R27, [R1+0xeec] ;  /* 0x000eec00011b7983 */ /* 0x000ea80000300800 */
[----:B------:R-:W2:Y:S01]  /*2cea0*/  LDL.LU R23, [R1+0xef8] ;  /* 0x000ef80001177983 */ /* 0x000ea20000300800 */
[----:B------:R-:W-:Y:S01]  /*2ceb0*/  MOV R18, R73 ;  /* 0x0000004900127202 */ /* 0x000fe20000000f00 */
[----:B------:R-:W-:Y:S01]  /*2cec0*/  IMAD.MOV.U32 R19, RZ, RZ, R74 ;  /* 0x000000ffff137224 */ /* 0x000fe200078e004a */
[----:B------:R-:W-:-:S04]  /*2ced0*/  SEL R17, R17, RZ, !P0 ;  /* 0x000000ff11117207 */ /* 0x000fc80004000000 */
[----:B------:R-:W-:Y:S01]  /*2cee0*/  ISETP.NE.U32.AND P1, PT, R17, RZ, PT ;  /* 0x000000ff1100720c */ /* 0x000fe20003f25070 */
[----:B------:R-:W-:Y:S01]  /*2cef0*/  @!PT LDS RZ, [RZ] ;  /* 0x00000000fffff984 */ /* 0x000fe20000000800 */
[----:B------:R-:W-:Y:S01]  /*2cf00*/  @!PT LDS RZ, [RZ] ;  /* 0x00000000fffff984 */ /* 0x000fe20000000800 */
[----:B------:R-:W-:Y:S01]  /*2cf10*/  @!PT LDS RZ, [RZ] ;  /* 0x00000000fffff984 */ /* 0x000fe20000000800 */
[----:B------:R1:W-:Y:S01]  /*2cf20*/  LDGSTS.E [R3], [R18.64], P2 ;  /* 0x0000000012037fae */ /* 0x0003e20009121846 */
[----:B----4-:R-:W-:-:S05]  /*2cf30*/  IADD3 R71, P3, R71, R69, RZ ;  /* 0x0000004547477210 */ /* 0x010fca0007f7e0ff */
[----:B------:R-:W-:Y:S01]  /*2cf40*/  IMAD.X R72, R72, 0x1, R2, P3 ;  /* 0x0000000148487824 */ /* 0x000fe200018e0602 */
[----:B-1----:R-:W-:-:S03]  /*2cf50*/  MOV R18, R71 ;  /* 0x0000004700127202 */ /* 0x002fc60000000f00 */
[----:B------:R-:W-:Y:S01]  /*2cf60*/  IMAD.MOV.U32 R19, RZ, RZ, R72 ;  /* 0x000000ffff137224 */ /* 0x000fe200078e0048 */
[-C--:B------:R-:W-:Y:S01]  /*2cf70*/  IADD3 R68, P4, R68, R69.reuse, RZ ;  /* 0x0000004544447210 */ /* 0x080fe20007f9e0ff */
[----:B------:R-:W-:Y:S04]  /*2cf80*/  STL [R1+0x7b0], R71 ;  /* 0x0007b04701007387 */ /* 0x000fe80000100800 */
[----:B------:R-:W-:Y:S01]  /*2cf90*/  IMAD.X R70, R70, 0x1, R2, P4 ;  /* 0x0000000146467824 */ /* 0x000fe200020e0602 */
[-C--:B------:R-:W-:Y:S01]  /*2cfa0*/  IADD3 R24, P3, R24, R69.reuse, RZ ;  /* 0x0000004518187210 */ /* 0x080fe20007f7e0ff */
[----:B------:R-:W-:Y:S03]  /*2cfb0*/  STL [R1+0x3a8], R72 ;  /* 0x0003a84801007387 */ /* 0x000fe60000100800 */
[----:B------:R-:W-:Y:S01]  /*2cfc0*/  IADD3.X R26, R26, R2, RZ, P3, !PT ;  /* 0x000000021a1a7210 */ /* 0x000fe20001ffe4ff */
[----:B------:R1:W-:Y:S01]  /*2cfd0*/  LDGSTS.E [R3+0x200], [R18.64], P2 ;  /* 0x0020000012037fae */ /* 0x0003e20009121846 */
[----:B------:R-:W-:-:S03]  /*2cfe0*/  IADD3 R22, P4, R22, R69, RZ ;  /* 0x0000004516167210 */ /* 0x000fc60007f9e0ff */
[----:B------:R-:W-:Y:S04]  /*2cff0*/  STL [R1+0xf78], R68 ;  /* 0x000f784401007387 */ /* 0x000fe80000100800 */
[----:B------:R-:W-:Y:S01]  /*2d000*/  STL [R1+0xf6c], R70 ;  /* 0x000f6c4601007387 */ /* 0x000fe20000100800 */
[----:B------:R-:W-:Y:S02]  /*2d010*/  IMAD.X R34, R34, 0x1, R2, P4 ;  /* 0x0000000122227824 */ /* 0x000fe400020e0602 */
[----:B-1----:R-:W-:Y:S01]  /*2d020*/  IMAD.MOV.U32 R18, RZ, RZ, R68 ;  /* 0x000000ffff127224 */ /* 0x002fe200078e0044 */
[----:B------:R-:W4:Y:S01]  /*2d030*/  LDL.LU R25, [R1+0xef0] ;  /* 0x000ef00001197983 */ /* 0x000f220000300800 */
[----:B------:R-:W-:-:S03]  /*2d040*/  IMAD.MOV.U32 R19, RZ, RZ, R70 ;  /* 0x000000ffff137224 */ /* 0x000fc600078e0046 */
[----:B------:R-:W4:Y:S04]  /*2d050*/  LDL.LU R21, [R1+0xeb8] ;  /* 0x000eb80001157983 */ /* 0x000f280000300800 */
[----:B------:R-:W-:Y:S04]  /*2d060*/  STL [R1+0xf70], R24 ;  /* 0x000f701801007387 */ /* 0x000fe80000100800 */
[----:B------:R1:W-:Y:S04]  /*2d070*/  LDGSTS.E [R3+0x1000], [R18.64], P1 ;  /* 0x0100000012037fae */ /* 0x0003e80008921846 */
[----:B------:R1:W-:Y:S04]  /*2d080*/  STL [R1+0xf64], R26 ;  /* 0x000f641a01007387 */ /* 0x0003e80000100800 */
[----:B------:R1:W-:Y:S02]  /*2d090*/  STL [R1+0xf38], R22 ;  /* 0x000f381601007387 */ /* 0x0003e40000100800 */
[----:B-1----:R-:W-:-:S02]  /*2d0a0*/  IMAD.MOV.U32 R19, RZ, RZ, R26 ;  /* 0x000000ffff137224 */ /* 0x002fc400078e001a */
[----:B------:R-:W4:Y:S01]  /*2d0b0*/  LDL.LU R26, [R1+0xee4] ;  /* 0x000ee400011a7983 */ /* 0x000f220000300800 */
[----:B------:R-:W-:-:S03]  /*2d0c0*/  IMAD.MOV.U32 R18, RZ, RZ, R24 ;  /* 0x000000ffff127224 */ /* 0x000fc600078e0018 */
[----:B------:R-:W-:Y:S04]  /*2d0d0*/  STL [R1+0xf2c], R34 ;  /* 0x000f2c2201007387 */ /* 0x000fe80000100800 */
[----:B------:R-:W4:Y:S01]  /*2d0e0*/  LDL.LU R24, [R1+0xeac] ;  /* 0x000eac0001187983 */ /* 0x000f220000300800 */
[----:B------:R-:W-:-:S03]  /*2d0f0*/  ISETP.GT.AND P2, PT, R16, 0x8, PT ;  /* 0x000000081000780c */ /* 0x000fc60003f44270 */
[----:B------:R1:W-:Y:S01]  /*2d100*/  LDGSTS.E [R3+0x1200], [R18.64], P1 ;  /* 0x0120000012037fae */ /* 0x0003e20008921846 */
[----:B------:R-:W-:-:S03]  /*2d110*/  SEL R17, RZ, 0x4, !P2 ;  /* 0x00000004ff117807 */ /* 0x000fc60005000000 */
[----:B------:R-:W4:Y:S01]  /*2d120*/  LDL.LU R35, [R1+0xeb0] ;  /* 0x000eb00001237983 */ /* 0x000f220000300800 */
[----:B------:R-:W-:-:S04]  /*2d130*/  SEL R17, R17, RZ, !P0 ;  /* 0x000000ff11117207 */ /* 0x000fc80004000000 */
[----:B------:R-:W-:Y:S02]  /*2d140*/  ISETP.NE.U32.AND P2, PT, R17, RZ, PT ;  /* 0x000000ff1100720c */ /* 0x000fe40003f45070 */
[----:B-1----:R-:W-:Y:S01]  /*2d150*/  MOV R18, R22 ;  /* 0x0000001600127202 */ /* 0x002fe20000000f00 */
[----:B------:R-:W-:Y:S01]  /*2d160*/  IMAD.MOV.U32 R19, RZ, RZ, R34 ;  /* 0x000000ffff137224 */ /* 0x000fe200078e0022 */
[----:B------:R-:W4:Y:S01]  /*2d170*/  LDL.LU R22, [R1+0xe78] ;  /* 0x000e780001167983 */ /* 0x000f220000300800 */
[----:B------:R-:W-:-:S04]  /*2d180*/  ISETP.GT.AND P1, PT, R16, 0xc, PT ;  /* 0x0000000c1000780c */ /* 0x000fc80003f24270 */
[----:B------:R-:W-:-:S04]  /*2d190*/  SEL R17, RZ, 0x4, !P1 ;  /* 0x00000004ff117807 */ /* 0x000fc80004800000 */
[----:B------:R1:W-:Y:S01]  /*2d1a0*/  LDGSTS.E [R3+0x2000], [R18.64], P2 ;  /* 0x0200000012037fae */ /* 0x0003e20009121846 */
[----:B------:R-:W-:-:S04]  /*2d1b0*/  SEL R17, R17, RZ, !P0 ;  /* 0x000000ff11117207 */ /* 0x000fc80004000000 */
[----:B------:R-:W-:Y:S02]  /*2d1c0*/  ISETP.NE.U32.AND P1, PT, R17, RZ, PT ;  /* 0x000000ff1100720c */ /* 0x000fe40003f25070 */
[----:B---3--:R-:W-:-:S05]  /*2d1d0*/  IADD3 R32, P3, R32, R69, RZ ;  /* 0x0000004520207210 */ /* 0x008fca0007f7e0ff */
[--C-:B--2---:R-:W-:Y:S01]  /*2d1e0*/  IMAD.X R33, R33, 0x1, R2.reuse, P3 ;  /* 0x0000000121217824 */ /* 0x104fe200018e0602 */
[----:B------:R-:W-:Y:S01]  /*2d1f0*/  IADD3 R23, P4, R23, R69, RZ ;  /* 0x0000004517177210 */ /* 0x000fe20007f9e0ff */
[----:B------:R2:W-:Y:S01]  /*2d200*/  STL [R1+0xf30], R32 ;  /* 0x000f302001007387 */ /* 0x0005e20000100800 */
[----:B-1----:R-:W-:Y:S01]  /*2d210*/  MOV R18, R32 ;  /* 0x0000002000127202 */ /* 0x002fe20000000f00 */
[----:B------:R-:W-:Y:S02]  /*2d220*/  IMAD.MOV.U32 R19, RZ, RZ, R33 ;  /* 0x000000ffff137224 */ /* 0x000fe400078e0021 */
[----:B------:R-:W-:Y:S01]  /*2d230*/  IMAD.X R27, R27, 0x1, R2, P4 ;  /* 0x000000011b1b7824 */ /* 0x000fe200020e0602 */
[----:B------:R1:W-:Y:S04]  /*2d240*/  STL [R1+0xf24], R33 ;  /* 0x000f242101007387 */ /* 0x0003e80000100800 */
[----:B------:R-:W-:Y:S04]  /*2d250*/  STL [R1+0xef8], R23 ;  /* 0x000ef81701007387 */ /* 0x000fe80000100800 */
[----:B------:R-:W3:Y:S04]  /*2d260*/  LDL.LU R68, [R1+0xea4] ;  /* 0x000ea40001447983 */ /* 0x000ee80000300800 */
[----:B------:R1:W-:Y:S04]  /*2d270*/  STL [R1+0xeec], R27 ;  /* 0x000eec1b01007387 */ /* 0x0003e80000100800 */
[----:B--2---:R-:W2:Y:S04]  /*2d280*/  LDL.LU R32, [R1+0xe6c] ;  /* 0x000e6c0001207983 */ /* 0x004ea80000300800 */
[----:B------:R1:W-:Y:S04]  /*2d290*/  LDGSTS.E [R3+0x2200], [R18.64], P2 ;  /* 0x0220000012037fae */ /* 0x0003e80009121846 */
[----:B-1----:R-:W2:Y:S01]  /*2d2a0*/  LDL.LU R33, [R1+0xe64] ;  /* 0x000e640001217983 */ /* 0x002ea20000300800 */
[----:B------:R-:W-:-:S03]  /*2d2b0*/  IMAD.MOV.U32 R19, RZ, RZ, R27 ;  /* 0x000000ffff137224 */ /* 0x000fc600078e001b */
[----:B------:R-:W2:Y:S01]  /*2d2c0*/  LDL.LU R27, [R1+0xe70] ;  /* 0x000e7000011b7983 */ /* 0x000ea20000300800 */
[----:B------:R-:W-:-:S03]  /*2d2d0*/  IMAD.MOV.U32 R18, RZ, RZ, R23 ;  /* 0x000000ffff127224 */ /* 0x000fc600078e0017 */
[----:B------:R-:W2:Y:S04]  /*2d2e0*/  LDL.LU R34, [R1+0xe2c] ;  /* 0x000e2c0001227983 */ /* 0x000ea80000300800 */
[----:B------:R-:W2:Y:S04]  /*2d2f0*/  LDL.LU R23, [R1+0xe38] ;  /* 0x000e380001177983 */ /* 0x000ea80000300800 */
[----:B------:R1:W-:Y:S01]  /*2d300*/  LDGSTS.E [R3+0x3000], [R18.64], P1 ;  /* 0x0300000012037fae */ /* 0x0003e20008921846 */
[-C--:B----4-:R-:W-:Y:S02]  /*2d310*/  IADD3 R25, P3, R25, R69.reuse, RZ ;  /* 0x0000004519197210 */ /* 0x090fe40007f7e0ff */
[----:B------:R-:W-:-:S03]  /*2d320*/  IADD3 R21, P4, R21, R69, RZ ;  /* 0x0000004515157210 */ /* 0x000fc60007f9e0ff */
[----:B------:R-:W-:Y:S01]  /*2d330*/  STL [R1+0xef0], R25 ;  /* 0x000ef01901007387 */ /* 0x000fe20000100800 */
[----:B-1----:R-:W-:Y:S01]  /*2d340*/  IMAD.MOV.U32 R18, RZ, RZ, R25 ;  /* 0x000000ffff127224 */ /* 0x002fe200078e0019 */
[----:B------:R-:W-:-:S05]  /*2d350*/  IADD3.X R26, R26, R2, RZ, P3, !PT ;  /* 0x000000021a1a7210 */ /* 0x000fca0001ffe4ff */
[----:B------:R1:W-:Y:S01]  /*2d360*/  STL [R1+0xee4], R26 ;  /* 0x000ee41a01007387 */ /* 0x0003e20000100800 */
[----:B------:R-:W-:-:S03]  /*2d370*/  IMAD.X R24, R24, 0x1, R2, P4 ;  /* 0x0000000118187824 */ /* 0x000fc600020e0602 */
[----:B------:R-:W-:Y:S01]  /*2d380*/  STL [R1+0xeb8], R21 ;  /* 0x000eb81501007387 */ /* 0x000fe20000100800 */
[----:B------:R-:W-:-:S03]  /*2d390*/  IMAD.MOV.U32 R19, RZ, RZ, R26 ;  /* 0x000000ffff137224 */ /* 0x000fc600078e001a */
[----:B------:R4:W-:Y:S04]  /*2d3a0*/  STL [R1+0xeac], R24 ;  /* 0x000eac1801007387 */ /* 0x0009e80000100800 */
[----:B-1----:R-:W2:Y:S04]  /*2d3b0*/  LDL.LU R26, [R1+0xe24] ;  /* 0x000e2400011a7983 */ /* 0x002ea80000300800 */
[----:B------:R-:W2:Y:S04]  /*2d3c0*/  LDL.LU R25, [R1+0xe30] ;  /* 0x000e300001197983 */ /* 0x000ea80000300800 */
[----:B------:R1:W-:Y:S02]  /*2d3d0*/  LDGSTS.E [R3+0x3200], [R18.64], P1 ;  /* 0x0320000012037fae */ /* 0x0003e40008921846 */
[----:B-1----:R-:W-:Y:S01]  /*2d3e0*/  IMAD.MOV.U32 R19, RZ, RZ, R24 ;  /* 0x000000ffff137224 */ /* 0x002fe200078e0018 */
[----:B------:R-:W-:Y:S01]  /*2d3f0*/  MOV R18, R21 ;  /* 0x0000001500127202 */ /* 0x000fe20000000f00 */
[----:B----4-:R-:W4:Y:S04]  /*2d400*/  LDL.LU R24, [R1+0x7c4] ;  /* 0x0007c40001187983 */ /* 0x010f280000300800 */
[----:B------:R-:W4:Y:S01]  /*2d410*/  LDL.LU R21, [R1+0x7c8] ;  /* 0x0007c80001157983 */ /* 0x000f220000300800 */
[----:B------:R-:W-:-:S04]  /*2d420*/  ISETP.GT.AND P2, PT, R16, 0x10, PT ;  /* 0x000000101000780c */ /* 0x000fc80003f44270 */
[----:B------:R-:W-:-:S04]  /*2d430*/  SEL R17, RZ, 0x4, !P2 ;  /* 0x00000004ff117807 */ /* 0x000fc80005000000 */
[----:B------:R-:W-:Y:S02]  /*2d440*/  SEL R17, R17, RZ, !P0 ;  /* 0x000000ff11117207 */ /* 0x000fe40004000000 */
[----:B------:R-:W-:Y:S02]  /*2d450*/  ISETP.GT.AND P1, PT, R16, 0x14, PT ;  /* 0x000000141000780c */ /* 0x000fe40003f24270 */
[----:B------:R-:W-:Y:S02]  /*2d460*/  ISETP.NE.U32.AND P2, PT, R17, RZ, PT ;  /* 0x000000ff1100720c */ /* 0x000fe40003f45070 */
[----:B------:R-:W-:Y:S02]  /*2d470*/  SEL R17, RZ, 0x4, !P1 ;  /* 0x00000004ff117807 */ /* 0x000fe40004800000 */
[----:B------:R-:W-:Y:S02]  /*2d480*/  IADD3 R35, P3, R35, R69, RZ ;  /* 0x0000004523237210 */ /* 0x000fe40007f7e0ff */
[----:B------:R-:W-:-:S02]  /*2d490*/  SEL R17, R17, RZ, !P0 ;  /* 0x000000ff11117207 */ /* 0x000fc40004000000 */
[----:B------:R-:W-:Y:S02]  /*2d4a0*/  IADD3 R22, P4, R22, R69, RZ ;  /* 0x0000004516167210 */ /* 0x000fe40007f9e0ff */
[----:B------:R-:W-:-:S03]  /*2d4b0*/  ISETP.NE.U32.AND P1, PT, R17, RZ, PT ;  /* 0x000000ff1100720c */ /* 0x000fc60003f25070 */
[----:B------:R1:W-:Y:S04]  /*2d4c0*/  LDGSTS.E [R3+0x4000], [R18.64], P2 ;  /* 0x0400000012037fae */ /* 0x0003e80009121846 */
[----:B------:R-:W-:Y:S01]  /*2d4d0*/  STL [R1+0xeb0], R35 ;  /* 0x000eb02301007387 */ /* 0x000fe20000100800 */
[----:B-1----:R-:W-:Y:S01]  /*2d4e0*/  MOV R18, R35 ;  /* 0x0000002300127202 */ /* 0x002fe20000000f00 */
[----:B---3--:R-:W-:-:S04]  /*2d4f0*/  IMAD.X R68, R68, 0x1, R2, P3 ;  /* 0x0000000144447824 */ /* 0x008fc800018e0602 */
[----:B------:R-:W-:Y:S01]  /*2d500*/  IMAD.MOV.U32 R19, RZ, RZ, R68 ;  /* 0x000000ffff137224 */ /* 0x000fe200078e0044 */
[----:B------:R-:W-:Y:S01]  /*2d510*/  STL [R1+0xea4], R68 ;  /* 0x000ea44401007387 */ /* 0x000fe20000100800 */
[----:B--2---:R-:W-:-:S03]  /*2d520*/  IMAD.X R32, R32, 0x1, R2, P4 ;  /* 0x0000000120207824 */ /* 0x004fc600020e0602 */
[----:B------:R1:W-:Y:S01]  /*2d530*/  LDGSTS.E [R3+0x4200], [R18.64], P2 ;  /* 0x0420000012037fae */ /* 0x0003e20009121846 */
[----:B------:R-:W-:-:S03]  /*2d540*/  ISETP.GT.AND P2, PT, R16, 0x18, PT ;  /* 0x000000181000780c */ /* 0x000fc60003f44270 */
[----:B------:R-:W-:Y:S04]  /*2d550*/  STL [R1+0xe78], R22 ;  /* 0x000e781601007387 */ /* 0x000fe80000100800 */
[----:B------:R2:W-:Y:S01]  /*2d560*/  STL [R1+0xe6c], R32 ;  /* 0x000e6c2001007387 */ /* 0x0005e20000100800 */
[----:B-1----:R-:W-:Y:S01]  /*2d570*/  IMAD.MOV.U32 R18, RZ, RZ, R22 ;  /* 0x000000ffff127224 */ /* 0x002fe200078e0016 */
[----:B------:R-:W-:Y:S01]  /*2d580*/  IADD3 R27, P3, R27, R69, RZ ;  /* 0x000000451b1b7210 */ /* 0x000fe20007f7e0ff */
[----:B------:R-:W-:Y:S02]  /*2d590*/  IMAD.MOV.U32 R19, RZ, RZ, R32 ;  /* 0x000000ffff137224 */ /* 0x000fe400078e0020 */
[----:B--2---:R-:W2:Y:S01]  /*2d5a0*/  LDL.LU R32, [R1+0x7d0] ;  /* 0x0007d00001207983 */ /* 0x004ea20000300800 */
[----:B------:R-:W-:-:S03]  /*2d5b0*/  IADD3.X R33, R33, R2, RZ, P3, !PT ;  /* 0x0000000221217210 */ /* 0x000fc60001ffe4ff */
[----:B------:R-:W3:Y:S01]  /*2d5c0*/  LDL.LU R22, [R1+0x808] ;  /* 0x0008080001167983 */ /* 0x000ee20000300800 */
[----:B------:R-:W-:Y:S02]  /*2d5d0*/  IADD3 R23, P4, R23, R69, RZ ;  /* 0x0000004517177210 */ /* 0x000fe40007f9e0ff */
[----:B------:R-:W-:Y:S01]  /*2d5e0*/  SEL R17, RZ, 0x4, !P2 ;  /* 0x00000004ff117807 */ /* 0x000fe20005000000 */
[----:B------:R-:W-:Y:S02]  /*2d5f0*/  STL [R1+0xe70], R27 ;  /* 0x000e701b01007387 */ /* 0x000fe40000100800 */
[----:B------:R-:W-:Y:S02]  /*2d600*/  IMAD.X R34, R34, 0x1, R2, P4 ;  /* 0x0000000122227824 */ /* 0x000fe400020e0602 */
[----:B------:R1:W-:Y:S04]  /*2d610*/  LDGSTS.E [R3+0x5000], [R18.64], P1 ;  /* 0x0500000012037fae */ /* 0x0003e80008921846 */
[----:B------:R1:W-:Y:S01]  /*2d620*/  STL [R1+0xe64], R33 ;  /* 0x000e642101007387 */ /* 0x0003e20000100800 */
[----:B------:R-:W-:-:S03]  /*2d630*/  SEL R17, R17, RZ, !P0 ;  /* 0x000000ff11117207 */ /* 0x000fc60004000000 */
[----:B------:R1:W-:Y:S02]  /*2d640*/  STL [R1+0xe38], R23 ;  /* 0x000e381701007387 */ /* 0x0003e40000100800 */
[----:B-1----:R-:W-:Y:S02]  /*2d650*/  IMAD.MOV.U32 R19, RZ, RZ, R33 ;  /* 0x000000ffff137224 */ /* 0x002fe400078e0021 */
[----:B------:R-:W3:Y:S01]  /*2d660*/  LDL.LU R33, [R1+0x7cc] ;  /* 0x0007cc0001217983 */ /* 0x000ee20000300800 */
[----:B------:R-:W-:Y:S01]  /*2d670*/  IMAD.MOV.U32 R18, RZ, RZ, R27 ;  /* 0x000000ffff127224 */ /* 0x000fe200078e001b */
[----:B------:R-:W-:Y:S02]  /*2d680*/  ISETP.NE.U32.AND P2, PT, R17, RZ, PT ;  /* 0x000000ff1100720c */ /* 0x000fe40003f45070 */
[----:B------:R-:W-:Y:S04]  /*2d690*/  STL [R1+0xe2c], R34 ;  /* 0x000e2c2201007387 */ /* 0x000fe80000100800 */
[----:B------:R-:W3:Y:S04]  /*2d6a0*/  LDL.LU R27, [R1+0x804] ;  /* 0x00080400011b7983 */ /* 0x000ee80000300800 */
[----:B------:R1:W-:Y:S04]  /*2d6b0*/  LDGSTS.E [R3+0x5200], [R18.64], P1 ;  /* 0x0520000012037fae */ /* 0x0003e80008921846 */
[----:B------:R-:W3:Y:S01]  /*2d6c0*/  LDL.LU R35, [R1+0x810] ;  /* 0x0008100001237983 */ /* 0x000ee20000300800 */
[----:B-1----:R-:W-:Y:S01]  /*2d6d0*/  MOV R18, R23 ;  /* 0x0000001700127202 */ /* 0x002fe20000000f00 */
[----:B------:R-:W-:-:S02]  /*2d6e0*/  IMAD.MOV.U32 R19, RZ, RZ, R34 ;  /* 0x000000ffff137224 */ /* 0x000fc400078e0022 */
[----:B------:R-:W3:Y:S04]  /*2d6f0*/  LDL.LU R23, [R1+0x848] ;  /* 0x0008480001177983 */ /* 0x000ee80000300800 */
[----:B------:R1:W-:Y:S01]  /*2d700*/  LDGSTS.E [R3+0x6000], [R18.64], P2 ;  /* 0x0600000012037fae */ /* 0x0003e20009121846 */
[----:B------:R-:W-:-:S05]  /*2d710*/  IADD3 R25, P3, R25, R69, RZ ;  /* 0x0000004519197210 */ /* 0x000fca0007f7e0ff */
[----:B------:R-:W-:Y:S01]  /*2d720*/  IMAD.X R26, R26, 0x1, R2, P3 ;  /* 0x000000011a1a7824 */ /* 0x000fe200018e0602 */
[----:B------:R4:W-:Y:S01]  /*2d730*/  STL [R1+0xe30], R25 ;  /* 0x000e301901007387 */ /* 0x0009e20000100800 */
[----:B-1----:R-:W-:Y:S02]  /*2d740*/  MOV R18, R25 ;  /* 0x0000001900127202 */ /* 0x002fe40000000f00 */
[----:B------:R-:W-:Y:S01]  /*2d750*/  IMAD.MOV.U32 R19, RZ, RZ, R26 ;  /* 0x000000ffff137224 */ /* 0x000fe200078e001a */
[----:B------:R1:W-:Y:S04]  /*2d760*/  STL [R1+0xe24], R26 ;  /* 0x000e241a01007387 */ /* 0x0003e80000100800 */
[----:B------:R1:W-:Y:S01]  /*2d770*/  LDGSTS.E [R3+0x6200], [R18.64], P2 ;  /* 0x0620000012037fae */ /* 0x0003e20009121846 */
[----:B----4-:R-:W-:-:S05]  /*2d780*/  IADD3 R21, P4, R21, R69, RZ ;  /* 0x0000004515157210 */ /* 0x010fca0007f9e0ff */
[----:B------:R-:W-:Y:S01]  /*2d790*/  IMAD.X R24, R24, 0x1, R2, P4 ;  /* 0x0000000118187824 */ /* 0x000fe200020e0602 */
[----:B------:R-:W-:Y:S04]  /*2d7a0*/  STL [R1+0x7c8], R21 ;  /* 0x0007c81501007387 */ /* 0x000fe80000100800 */
[----:B------:R-:W3:Y:S01]  /*2d7b0*/  LDL.LU R68, [R1+0x80c] ;  /* 0x00080c0001447983 */ /* 0x000ee20000300800 */
[----:B-1----:R-:W-:-:S03]  /*2d7c0*/  IMAD.MOV.U32 R19, RZ, RZ, R24 ;  /* 0x000000ffff137224 */ /* 0x002fc600078e0018 */
[----:B------:R1:W-:Y:S04]  /*2d7d0*/  STL [R1+0x7c4], R24 ;  /* 0x0007c41801007387 */ /* 0x0003e80000100800 */
[----:B------:R-:W3:Y:S04]  /*2d7e0*/  LDL.LU R25, [R1+0x844] ;  /* 0x0008440001197983 */ /* 0x000ee80000300800 */
[----:B------:R-:W3:Y:S04]  /*2d7f0*/  LDL.LU R26, [R1+0x84c] ;  /* 0x00084c00011a7983 */ /* 0x000ee80000300800 */
[----:B-1----:R-:W3:Y:S01]  /*2d800*/  LDL.LU R24, [R1+0x850] ;  /* 0x0008500001187983 */ /* 0x002ee20000300800 */
[----:B------:R-:W-:-:S03]  /*2d810*/  IMAD.MOV.U32 R18, RZ, RZ, R21 ;  /* 0x000000ffff127224 */ /* 0x000fc600078e0015 */
[----:B------:R-:W3:Y:S04]  /*2d820*/  LDL.LU R34, [R1+0x884] ;  /* 0x0008840001227983 */ /* 0x000ee80000300800 */
[----:B------:R-:W3:Y:S01]  /*2d830*/  LDL.LU R21, [R1+0x888] ;  /* 0x0008880001157983 */ /* 0x000ee20000300800 */
[----:B------:R-:W-:-:S04]  /*2d840*/  ISETP.GT.AND P1, PT, R16, 0x1c, PT ;  /* 0x0000001c1000780c */ /* 0x000fc80003f24270 */
[----:B------:R-:W-:-:S04]  /*2d850*/  SEL R17, RZ, 0x4, !P1 ;  /* 0x00000004ff117807 */ /* 0x000fc80004800000 */
[----:B------:R-:W-:-:S04]  /*2d860*/  SEL R17, R17, RZ, !P0 ;  /* 0x000000ff11117207 */ /* 0x000fc80004000000 */
[----:B------:R-:W-:Y:S02]  /*2d870*/  ISETP.NE.U32.AND P1, PT, R17, RZ, PT ;  /* 0x000000ff1100720c */ /* 0x000fe40003f25070 */
[----:B------:R-:W-:-:S04]  /*2d880*/  ISETP.GT.AND P2, PT, R16, 0x20, PT ;  /* 0x000000201000780c */ /* 0x000fc80003f44270 */
[----:B------:R-:W-:-:S04]  /*2d890*/  SEL R17, RZ, 0x4, !P2 ;  /* 0x00000004ff117807 */ /* 0x000fc80005000000 */
[----:B------:R-:W-:-:S03]  /*2d8a0*/  SEL R17, R17, RZ, !P0 ;  /* 0x000000ff11117207 */ /* 0x000fc60004000000 */
[----:B------:R1:W-:Y:S01]  /*2d8b0*/  LDGSTS.E [R3+0x7000], [R18.64], P1 ;  /* 0x0700000012037fae */ /* 0x0003e20008921846 */
[----:B------:R-:W-:Y:S02]  /*2d8c0*/  ISETP.NE.U32.AND P2, PT, R17, RZ, PT ;  /* 0x000000ff1100720c */ /* 0x000fe40003f45070 */
[-C--:B--2---:R-:W-:Y:S02]  /*2d8d0*/  IADD3 R32, P3, R32, R69.reuse, RZ ;  /* 0x0000004520207210 */ /* 0x084fe40007f7e0ff */
[----:B---3--:R-:W-:-:S03]  /*2d8e0*/  IADD3 R22, P4, R22, R69, RZ ;  /* 0x0000004516167210 */ /* 0x008fc60007f9e0ff */
[----:B-1----:R-:W-:Y:S01]  /*2d8f0*/  IMAD.MOV.U32 R18, RZ, RZ, R32 ;  /* 0x000000ffff127224 */ /* 0x002fe200078e0020 */
[----:B------:R-:W-:Y:S01]  /*2d900*/  STL [R1+0x7d0], R32 ;  /* 0x0007d02001007387 */ /* 0x000fe20000100800 */
[----:B------:R-:W-:-:S05]  /*2d910*/  IADD3.X R33, R33, R2, RZ, P3, !PT ;  /* 0x0000000221217210 */ /* 0x000fca0001ffe4ff */
[----:B------:R-:W-:Y:S02]  /*2d920*/  IMAD.MOV.U32 R19, RZ, RZ, R33 ;  /* 0x000000ffff137224 */ /* 0x000fe400078e0021 */
[----:B------:R-:W-:Y:S01]  /*2d930*/  IMAD.X R27, R27, 0x1, R2, P4 ;  /* 0x000000011b1b7824 */ /* 0x000fe200020e0602 */
[----:B------:R1:W-:Y:S04]  /*2d940*/  STL [R1+0x7cc], R33 ;  /* 0x0007cc2101007387 */ /* 0x0003e80000100800 */
[----:B------:R-:W-:Y:S04]  /*2d950*/  STL [R1+0x808], R22 ;  /* 0x0008081601007387 */ /* 0x000fe80000100800 */
[----:B------:R2:W-:Y:S01]  /*2d960*/  LDGSTS.E [R3+0x7200], [R18.64], P1 ;  /* 0x0720000012037fae */ /* 0x0005e20008921846 */
[----:B------:R-:W-:-:S03]  /*2d970*/  ISETP.GT.AND P1, PT, R16, 0x24, PT ;  /* 0x000000241000780c */ /* 0x000fc60003f24270 */
[----:B------:R3:W-:Y:S04]  /*2d980*/  STL [R1+0x804], R27 ;  /* 0x0008041b01007387 */ /* 0x0007e80000100800 */
[----:B-1----:R-:W4:Y:S01]  /*2d990*/  LDL.LU R33, [R1+0x88c] ;  /* 0x00088c0001217983 */ /* 0x002f220000300800 */
[----:B------:R-:W-:-:S03]  /*2d9a0*/  SEL R17, RZ, 0x4, !P1 ;  /* 0x00000004ff117807 */ /* 0x000fc60004800000 */
[----:B------:R-:W4:Y:S01]  /*2d9b0*/  LDL.LU R32, [R1+0x890] ;  /* 0x0008900001207983 */ /* 0x000f220000300800 */
[----:B--2---:R-:W-:Y:S01]  /*2d9c0*/  IMAD.MOV.U32 R19, RZ, RZ, R27 ;  /* 0x000000ffff137224 */ /* 0x004fe200078e001b */
[----:B------:R-:W-:Y:S02]  /*2d9d0*/  MOV R18, R22 ;  /* 0x0000001600127202 */ /* 0x000fe40000000f00 */
[----:B---3--:R-:W2:Y:S01]  /*2d9e0*/  LDL.LU R27, [R1+0x8c4] ;  /* 0x0008c400011b7983 */ /* 0x008ea20000300800 */
[----:B------:R-:W-:-:S03]  /*2d9f0*/  IADD3 R35, P3, R35, R69, RZ ;  /* 0x0000004523237210 */ /* 0x000fc60007f7e0ff */
[----:B------:R-:W3:Y:S01]  /*2da00*/  LDL.LU R22, [R1+0x8c8] ;  /* 0x0008c80001167983 */ /* 0x000ee20000300800 */
[----:B------:R-:W-:Y:S02]  /*2da10*/  SEL R17, R17, RZ, !P0 ;  /* 0x000000ff11117207 */ /* 0x000fe40004000000 */
[----:B------:R-:W-:Y:S01]  /*2da20*/  IADD3 R23, P4, R23, R69, RZ ;  /* 0x0000004517177210 */ /* 0x000fe20007f9e0ff */
[----:B------:R1:W-:Y:S01]  /*2da30*/  LDGSTS.E [R3+0x8000], [R18.64], P2 ;  /* 0x0800000012037fae */ /* 0x0003e20009121846 */
[----:B------:R-:W-:-:S03]  /*2da40*/  ISETP.NE.U32.AND P1, PT, R17, RZ, PT ;  /* 0x000000ff1100720c */ /* 0x000fc60003f25070 */
[----:B------:R-:W-:Y:S01]  /*2da50*/  STL [R1+0x810], R35 ;  /* 0x0008102301007387 */ /* 0x000fe20000100800 */
[----:B-1----:R-:W-:Y:S01]  /*2da60*/  MOV R18, R35 ;  /* 0x0000002300127202 */ /* 0x002fe20000000f00 */
[----:B------:R-:W-:-:S04]  /*2da70*/  IMAD.X R68, R68, 0x1, R2, P3 ;  /* 0x0000000144447824 */ /* 0x000fc800018e0602 */
[----:B------:R-:W-:Y:S01]  /*2da80*/  IMAD.MOV.U32 R19, RZ, RZ, R68 ;  /* 0x000000ffff137224 */ /* 0x000fe200078e0044 */
[----:B------:R-:W-:Y:S01]  /*2da90*/  STL [R1+0x80c], R68 ;  /* 0x00080c4401007387 */ /* 0x000fe20000100800 */
[----:B------:R-:W-:-:S03]  /*2daa0*/  IMAD.X R25, R25, 0x1, R2, P4 ;  /* 0x0000000119197824 */ /* 0x000fc600020e0602 */
[----:B------:R1:W-:Y:S01]  /*2dab0*/  LDGSTS.E [R3+0x8200], [R18.64], P2 ;  /* 0x0820000012037fae */ /* 0x0003e20009121846 */
[----:B------:R-:W-:-:S03]  /*2dac0*/  IADD3 R24, P3, R24, R69, RZ ;  /* 0x0000004518187210 */ /* 0x000fc60007f7e0ff */
[----:B------:R-:W-:Y:S01]  /*2dad0*/  STL [R1+0x848], R23 ;  /* 0x0008481701007387 */ /* 0x000fe20000100800 */
[----:B------:R-:W-:Y:S01]  /*2dae0*/  IADD3.X R26, R26, R2, RZ, P3, !PT ;  /* 0x000000021a1a7210 */ /* 0x000fe20001ffe4ff */
[----:B-1----:R-:W-:Y:S02]  /*2daf0*/  IMAD.MOV.U32 R18, RZ, RZ, R23 ;  /* 0x000000ffff127224 */ /* 0x002fe400078e0017 */
[----:B------:R1:W-:Y:S01]  /*2db00*/  STL [R1+0x844], R25 ;  /* 0x0008441901007387 */ /* 0x0003e20000100800 */
[----:B------:R-:W-:Y:S01]  /*2db10*/  IMAD.MOV.U32 R19, RZ, RZ, R25 ;  /* 0x000000ffff137224 */ /* 0x000fe200078e0019 */
[----:B------:R-:W-:-:S04]  /*2db20*/  IADD3 R21, P4, R21, R69, RZ ;  /* 0x0000004515157210 */ /* 0x000fc80007f9e0ff */
[----:B------:R1:W-:Y:S04]  /*2db30*/  LDGSTS.E [R3+0x9000], [R18.64], P1 ;  /* 0x0900000012037fae */ /* 0x0003e80008921846 */
[----:B-1----:R-:W2:Y:S01]  /*2db40*/  LDL.LU R25, [R1+0x8d0] ;  /* 0x0008d00001197983 */ /* 0x002ea20000300800 */
[----:B------:R-:W-:-:S03]  /*2db50*/  IMAD.X R34, R34, 0x1, R2, P4 ;  /* 0x0000000122227824 */ /* 0x000fc600020e0602 */
[----:B------:R-:W2:Y:S04]  /*2db60*/  LDL.LU R23, [R1+0x908] ;  /* 0x0009080001177983 */ /* 0x000ea80000300800 */
[----:B------:R-:W-:Y:S01]  /*2db70*/  STL [R1+0x850], R24 ;  /* 0x0008501801007387 */ /* 0x000fe20000100800 */
[----:B------:R-:W-:-:S03]  /*2db80*/  IMAD.MOV.U32 R19, RZ, RZ, R26 ;  /* 0x000000ffff137224 */ /* 0x000fc600078e001a */
[----:B------:R1:W-:Y:S04]  /*2db90*/  STL [R1+0x84c], R26 ;  /* 0x00084c1a01007387 */ /* 0x0003e80000100800 */
[----:B------:R1:W-:Y:S01]  /*2dba0*/  STL [R1+0x888], R21 ;  /* 0x0008881501007387 */ /* 0x0003e20000100800 */
[----:B------:R-:W-:-:S03]  /*2dbb0*/  IMAD.MOV.U32 R18, RZ, RZ, R24 ;  /* 0x000000ffff127224 */ /* 0x000fc600078e0018 */
[----:B-1----:R-:W2:Y:S04]  /*2dbc0*/  LDL.LU R26, [R1+0x8cc] ;  /* 0x0008cc00011a7983 */ /* 0x002ea80000300800 */
[----:B------:R-:W-:Y:S04]  /*2dbd0*/  STL [R1+0x884], R34 ;  /* 0x0008842201007387 */ /* 0x000fe80000100800 */
[----:B------:R-:W2:Y:S01]  /*2dbe0*/  LDL.LU R24, [R1+0x904] ;  /* 0x0009040001187983 */ /* 0x000ea20000300800 */
[----:B------:R-:W-:-:S03]  /*2dbf0*/  ISETP.GT.AND P2, PT, R16, 0x28, PT ;  /* 0x000000281000780c */ /* 0x000fc60003f44270 */
[----:B------:R1:W-:Y:S01]  /*2dc00*/  LDGSTS.E [R3+0x9200], [R18.64], P1 ;  /* 0x0920000012037fae */ /* 0x0003e20008921846 */
[----:B------:R-:W-:-:S03]  /*2dc10*/  SEL R17, RZ, 0x4, !P2 ;  /* 0x00000004ff117807 */ /* 0x000fc60005000000 */
[----:B------:R-:W2:Y:S01]  /*2dc20*/  LDL.LU R35, [R1+0x910] ;  /* 0x0009100001237983 */ /* 0x000ea20000300800 */
[----:B------:R-:W-:-:S04]  /*2dc30*/  SEL R17, R17, RZ, !P0 ;  /* 0x000000ff11117207 */ /* 0x000fc80004000000 */
[----:B------:R-:W-:Y:S02]  /*2dc40*/  ISETP.NE.U32.AND P2, PT, R17, RZ, PT ;  /* 0x000000ff1100720c */ /* 0x000fe40003f45070 */
[----:B------:R-:W-:Y:S01]  /*2dc50*/  ISETP.GT.AND P1, PT, R16, 0x2c, PT ;  /* 0x0000002c1000780c */ /* 0x000fe20003f24270 */
[----:B-1----:R-:W-:Y:S01]  /*2dc60*/  IMAD.MOV.U32 R19, RZ, RZ, R34 ;  /* 0x000000ffff137224 */ /* 0x002fe200078e0022 */
[----:B------:R-:W-:Y:S02]  /*2dc70*/  MOV R18, R21 ;  /* 0x0000001500127202 */ /* 0x000fe40000000f00 */
[----:B------:R-:W2:Y:S01]  /*2dc80*/  LDL.LU R21, [R1+0x948] ;  /* 0x0009480001157983 */ /* 0x000ea20000300800 */
[----:B------:R-:W-:-:S06]  /*2dc90*/  SEL R17, RZ, 0x4, !P1 ;  /* 0x00000004ff117807 */ /* 0x000fcc0004800000 */
[----:B------:R1:W-:Y:S01]  /*2dca0*/  LDGSTS.E [R3+0xa000], [R18.64], P2 ;  /* 0x0a00000012037fae */ /* 0x0003e20009121846 */
[----:B------:R-:W-:-:S04]  /*2dcb0*/  SEL R17, R17, RZ, !P0 ;  /* 0x000000ff11117207 */ /* 0x000fc80004000000 */
[----:B------:R-:W-:Y:S02]  /*2dcc0*/  ISETP.NE.U32.AND P1, PT, R17, RZ, PT ;  /* 0x000000ff1100720c */ /* 0x000fe40003f25070 */
[----:B----4-:R-:W-:-:S05]  /*2dcd0*/  IADD3 R32, P3, R32, R69, RZ ;  /* 0x0000004520207210 */ /* 0x010fca0007f7e0ff */
[--C-:B------:R-:W-:Y:S01]  /*2dce0*/  IMAD.X R33, R33, 0x1, R2.reuse, P3 ;  /* 0x0000000121217824 */ /* 0x100fe200018e0602 */
[----:B---3--:R-:W-:Y:S01]  /*2dcf0*/  IADD3 R22, P4, R22, R69, RZ ;  /* 0x0000004516167210 */ /* 0x008fe20007f9e0ff */
[----:B------:R3:W-:Y:S01]  /*2dd00*/  STL [R1+0x890], R32 ;  /* 0x0008902001007387 */ /* 0x0007e20000100800 */
[----:B-1----:R-:W-:Y:S01]  /*2dd10*/  MOV R18, R32 ;  /* 0x0000002000127202 */ /* 0x002fe20000000f00 */
[----:B------:R-:W-:Y:S02]  /*2dd20*/  IMAD.MOV.U32 R19, RZ, RZ, R33 ;  /* 0x000000ffff137224 */ /* 0x000fe400078e0021 */
[----:B--2---:R-:W-:Y:S01]  /*2dd30*/  IMAD.X R27, R27, 0x1, R2, P4 ;  /* 0x000000011b1b7824 */ /* 0x004fe200020e0602 */
[----:B------:R1:W-:Y:S04]  /*2dd40*/  STL [R1+0x88c], R33 ;  /* 0x00088c2101007387 */ /* 0x0003e80000100800 */
[----:B------:R-:W-:Y:S04]  /*2dd50*/  STL [R1+0x8c8], R22 ;  /* 0x0008c81601007387 */ /* 0x000fe80000100800 */
[----:B------:R-:W2:Y:S04]  /*2dd60*/  LDL.LU R68, [R1+0x90c] ;  /* 0x00090c0001447983 */ /* 0x000ea80000300800 */
[----:B------:R4:W-:Y:S04]  /*2dd70*/  STL [R1+0x8c4], R27 ;  /* 0x0008c41b01007387 */ /* 0x0009e80000100800 */
[----:B---3--:R-:W3:Y:S04]  /*2dd80*/  LDL.LU R32, [R1+0x944] ;  /* 0x0009440001207983 */ /* 0x008ee80000300800 */
[----:B------:R4:W-:Y:S04]  /*2dd90*/  LDGSTS.E [R3+0xa200], [R18.64], P2 ;  /* 0x0a20000012037fae */ /* 0x0009e80009121846 */
[----:B-1----:R-:W3:Y:S01]  /*2dda0*/  LDL.LU R33, [R1+0x94c] ;  /* 0x00094c0001217983 */ /* 0x002ee20000300800 */
[----:B----4-:R-:W-:-:S03]  /*2ddb0*/  IMAD.MOV.U32 R19, RZ, RZ, R27 ;  /* 0x000000ffff137224 */ /* 0x010fc600078e001b */
[----:B------:R-:W4:Y:S01]  /*2ddc0*/  LDL.LU R27, [R1+0x950] ;  /* 0x00095000011b7983 */ /* 0x000f220000300800 */
[----:B------:R-:W-:-:S03]  /*2ddd0*/  IMAD.MOV.U32 R18, RZ, RZ, R22 ;  /* 0x000000ffff127224 */ /* 0x000fc600078e0016 */
[----:B------:R-:W4:Y:S04]  /*2dde0*/  LDL.LU R34, [R1+0x984] ;  /* 0x0009840001227983 */ /* 0x000f280000300800 */
[----:B------:R-:W4:Y:S04]  /*2ddf0*/  LDL.LU R22, [R1+0x988] ;  /* 0x0009880001167983 */ /* 0x000f280000300800 */
[----:B------:R1:W-:Y:S01]  /*2de00*/  LDGSTS.E [R3+0xb000], [R18.64], P1 ;  /* 0x0b00000012037fae */ /* 0x0003e20008921846 */
[-C--:B------:R-:W-:Y:S02]  /*2de10*/  IADD3 R25, P3, R25, R69.reuse, RZ ;  /* 0x0000004519197210 */ /* 0x080fe40007f7e0ff */
[----:B------:R-:W-:-:S03]  /*2de20*/  IADD3 R23, P4, R23, R69, RZ ;  /* 0x0000004517177210 */ /* 0x000fc60007f9e0ff */
[----:B-1----:R-:W-:Y:S01]  /*2de30*/  IMAD.MOV.U32 R18, RZ, RZ, R25 ;  /* 0x000000ffff127224 */ /* 0x002fe200078e0019 */
[----:B------:R-:W-:Y:S01]  /*2de40*/  STL [R1+0x8d0], R25 ;  /* 0x0008d01901007387 */ /* 0x000fe20000100800 */
[----:B------:R-:W-:-:S05]  /*2de50*/  IADD3.X R26, R26, R2, RZ, P3, !PT ;  /* 0x000000021a1a7210 */ /* 0x000fca0001ffe4ff */
[----:B------:R-:W-:Y:S02]  /*2de60*/  IMAD.MOV.U32 R19, RZ, RZ, R26 ;  /* 0x000000ffff137224 */ /* 0x000fe400078e001a */
[----:B------:R-:W-:Y:S01]  /*2de70*/  IMAD.X R24, R24, 0x1, R2, P4 ;  /* 0x0000000118187824 */ /* 0x000fe200020e0602 */
[----:B------:R1:W-:Y:S04]  /*2de80*/  STL [R1+0x8cc], R26 ;  /* 0x0008cc1a01007387 */ /* 0x0003e80000100800 */
[----:B------:R-:W-:Y:S04]  /*2de90*/  STL [R1+0x908], R23 ;  /* 0x0009081701007387 */ /* 0x000fe80000100800 */
[----:B------:R1:W-:Y:S04]  /*2dea0*/  LDGSTS.E [R3+0xb200], [R18.64], P1 ;  /* 0x0b20000012037fae */ /* 0x0003e80008921846 */
[----:B------:R1:W-:Y:S04]  /*2deb0*/  STL [R1+0x904], R24 ;  /* 0x0009041801007387 */ /* 0x0003e80000100800 */
[----:B-1----:R-:W4:Y:S01]  /*2dec0*/  LDL.LU R26, [R1+0x98c] ;  /* 0x00098c00011a7983 */ /* 0x002f220000300800 */
[----:B------:R-:W-:-:S03]  /*2ded0*/  IMAD.MOV.U32 R19, RZ, RZ, R24 ;  /* 0x000000ffff137224 */ /* 0x000fc600078e0018 */
[----:B------:R-:W4:Y:S01]  /*2dee0*/  LDL.LU R24, [R1+0x990] ;  /* 0x0009900001187983 */ /* 0x000f220000300800 */
[----:B------:R-:W-:-:S03]  /*2def0*/  MOV R18, R23 ;  /* 0x0000001700127202 */ /* 0x000fc60000000f00 */
[----:B------:R-:W4:Y:S04]  /*2df00*/  LDL.LU R25, [R1+0x9c4] ;  /* 0x0009c40001197983 */ /* 0x000f280000300800 */
        /* <DEDUP_REMOVED lines=14> */
[----:B--2---:R-:W-:-:S04]  /*2dff0*/  IMAD.X R68, R68, 0x1, R2, P3 ;  /* 0x0000000144447824 */ /* 0x004fc800018e0602 */
[----:B------:R-:W-:Y:S01]  /*2e000*/  IMAD.MOV.U32 R19, RZ, RZ, R68 ;  /* 0x000000ffff137224 */ /* 0x000fe200078e0044 */
[----:B------:R-:W-:Y:S01]  /*2e010*/  STL [R1+0x90c], R68 ;  /* 0x00090c4401007387 */ /* 0x000fe20000100800 */
[----:B---3--:R-:W-:-:S03]  /*2e020*/  IMAD.X R32, R32, 0x1, R2, P4 ;  /* 0x0000000120207824 */ /* 0x008fc600020e0602 */
[----:B------:R1:W-:Y:S01]  /*2e030*/  LDGSTS.E [R3+0xc200], [R18.64], P2 ;  /* 0x0c20000012037fae */ /* 0x0003e20009121846 */
[----:B------:R-:W-:-:S03]  /*2e040*/  ISETP.GT.AND P2, PT, R16, 0x38, PT ;  /* 0x000000381000780c */ /* 0x000fc60003f44270 */
[----:B------:R-:W-:Y:S01]  /*2e050*/  STL [R1+0x948], R21 ;  /* 0x0009481501007387 */ /* 0x000fe20000100800 */
[----:B------:R-:W-:-:S03]  /*2e060*/  SEL R17, RZ, 0x4, !P2 ;  /* 0x00000004ff117807 */ /* 0x000fc60005000000 */
[----:B------:R2:W-:Y:S01]  /*2e070*/  STL [R1+0x944], R32 ;  /* 0x0009442001007387 */ /* 0x0005e20000100800 */
[----:B-1----:R-:W-:Y:S01]  /*2e080*/  IMAD.MOV.U32 R18, RZ, RZ, R21 ;  /* 0x000000ffff127224 */ /* 0x002fe200078e0015 */
[----:B----4-:R-:W-:Y:S01]  /*2e090*/  IADD3 R27, P3, R27, R69, RZ ;  /* 0x000000451b1b7210 */ /* 0x010fe20007f7e0ff */
[----:B------:R-:W-:Y:S02]  /*2e0a0*/  IMAD.MOV.U32 R19, RZ, RZ, R32 ;  /* 0x000000ffff137224 */ /* 0x000fe400078e0020 */
[----:B--2---:R-:W2:Y:S01]  /*2e0b0*/  LDL.LU R32, [R1+0x9d0] ;  /* 0x0009d00001207983 */ /* 0x004ea20000300800 */
[----:B------:R-:W-:-:S03]  /*2e0c0*/  IADD3.X R33, R33, R2, RZ, P3, !PT ;  /* 0x0000000221217210 */ /* 0x000fc60001ffe4ff */
[----:B------:R-:W3:Y:S01]  /*2e0d0*/  LDL.LU R21, [R1+0xa08] ;  /* 0x000a080001157983 */ /* 0x000ee20000300800 */
[----:B------:R-:W-:-:S03]  /*2e0e0*/  IADD3 R22, P4, R22, R69, RZ ;  /* 0x0000004516167210 */ /* 0x000fc60007f9e0ff */
[----:B------:R-:W-:Y:S02]  /*2e0f0*/  STL [R1+0x950], R27 ;  /* 0x0009501b01007387 */ /* 0x000fe40000100800 */
[----:B------:R-:W-:Y:S02]  /*2e100*/  IMAD.X R34, R34, 0x1, R2, P4 ;  /* 0x0000000122227824 */ /* 0x000fe400020e0602 */
[----:B------:R1:W-:Y:S01]  /*2e110*/  LDGSTS.E [R3+0xd000], [R18.64], P1 ;  /* 0x0d00000012037fae */ /* 0x0003e20008921846 */
[----:B------:R-:W-:-:S03]  /*2e120*/  SEL R17, R17, RZ, !P0 ;  /* 0x000000ff11117207 */ /* 0x000fc60004000000 */
[----:B------:R4:W-:Y:S04]  /*2e130*/  STL [R1+0x94c], R33 ;  /* 0x00094c2101007387 */ /* 0x0009e80000100800 */
[----:B------:R4:W-:Y:S01]  /*2e140*/  STL [R1+0x988], R22 ;  /* 0x0009881601007387 */ /* 0x0009e20000100800 */
[----:B-1----:R-:W-:-:S03]  /*2e150*/  IMAD.MOV.U32 R19, RZ, RZ, R33 ;  /* 0x000000ffff137224 */ /* 0x002fc600078e0021 */
[----:B----4-:R-:W4:Y:S01]  /*2e160*/  LDL.LU R33, [R1+0x9cc] ;  /* 0x0009cc0001217983 */ /* 0x010f220000300800 */
[----:B------:R-:W-:Y:S01]  /*2e170*/  IMAD.MOV.U32 R18, RZ, RZ, R27 ;  /* 0x000000ffff127224 */ /* 0x000fe200078e001b */
[----:B------:R-:W-:Y:S02]  /*2e180*/  ISETP.NE.U32.AND P2, PT, R17, RZ, PT ;  /* 0x000000ff1100720c */ /* 0x000fe40003f45070 */
[----:B------:R-:W-:Y:S04]  /*2e190*/  STL [R1+0x984], R34 ;  /* 0x0009842201007387 */ /* 0x000fe80000100800 */
[----:B------:R-:W4:Y:S04]  /*2e1a0*/  LDL.LU R27, [R1+0xa04] ;  /* 0x000a0400011b7983 */ /* 0x000f280000300800 */
[----:B------:R1:W-:Y:S04]  /*2e1b0*/  LDGSTS.E [R3+0xd200], [R18.64], P1 ;  /* 0x0d20000012037fae */ /* 0x0003e80008921846 */
[----:B------:R-:W4:Y:S01]  /*2e1c0*/  LDL.LU R35, [R1+0xa10] ;  /* 0x000a100001237983 */ /* 0x000f220000300800 */
[----:B-1----:R-:W-:Y:S01]  /*2e1d0*/  MOV R18, R22 ;  /* 0x0000001600127202 */ /* 0x002fe20000000f00 */
[----:B------:R-:W-:-:S02]  /*2e1e0*/  IMAD.MOV.U32 R19, RZ, RZ, R34 ;  /* 0x000000ffff137224 */ /* 0x000fc400078e0022 */
[----:B------:R-:W4:Y:S04]  /*2e1f0*/  LDL.LU R22, [R1+0xa48] ;  /* 0x000a480001167983 */ /* 0x000f280000300800 */
[----:B------:R1:W-:Y:S01]  /*2e200*/  LDGSTS.E [R3+0xe000], [R18.64], P2 ;  /* 0x0e00000012037fae */ /* 0x0003e20009121846 */
[----:B------:R-:W-:-:S05]  /*2e210*/  IADD3 R24, P3, R24, R69, RZ ;  /* 0x0000004518187210 */ /* 0x000fca0007f7e0ff */
[----:B------:R-:W-:Y:S01]  /*2e220*/  IMAD.X R26, R26, 0x1, R2, P3 ;  /* 0x000000011a1a7824 */ /* 0x000fe200018e0602 */
[----:B------:R-:W-:Y:S01]  /*2e230*/  IADD3 R23, P4, R23, R69, RZ ;  /* 0x0000004517177210 */ /* 0x000fe20007f9e0ff */
[----:B------:R1:W-:Y:S02]  /*2e240*/  STL [R1+0x990], R24 ;  /* 0x0009901801007387 */ /* 0x0003e40000100800 */
[----:B-1----:R-:W-:Y:S01]  /*2e250*/  MOV R18, R24 ;  /* 0x0000001800127202 */ /* 0x002fe20000000f00 */
[----:B------:R-:W-:Y:S02]  /*2e260*/  IMAD.MOV.U32 R19, RZ, RZ, R26 ;  /* 0x000000ffff137224 */ /* 0x000fe400078e001a */
[----:B------:R-:W-:Y:S01]  /*2e270*/  IMAD.X R25, R25, 0x1, R2, P4 ;  /* 0x0000000119197824 */ /* 0x000fe200020e0602 */
[----:B------:R-:W-:Y:S04]  /*2e280*/  STL [R1+0x98c], R26 ;  /* 0x00098c1a01007387 */ /* 0x000fe80000100800 */
[----:B------:R-:W-:Y:S04]  /*2e290*/  STL [R1+0x9c8], R23 ;  /* 0x0009c81701007387 */ /* 0x000fe80000100800 */
[----:B------:R-:W4:Y:S04]  /*2e2a0*/  LDL.LU R68, [R1+0xa0c] ;  /* 0x000a0c0001447983 */ /* 0x000f280000300800 */
[----:B------:R1:W-:Y:S04]  /*2e2b0*/  STL [R1+0x9c4], R25 ;  /* 0x0009c41901007387 */ /* 0x0003e80000100800 */
[----:B------:R1:W-:Y:S04]  /*2e2c0*/  LDGSTS.E [R3+0xe200], [R18.64], P2 ;  /* 0x0e20000012037fae */ /* 0x0003e80009121846 */
[----:B------:R-:W4:Y:S01]  /*2e2d0*/  LDL.LU R24, [R1+0xa44] ;  /* 0x000a440001187983 */ /* 0x000f220000300800 */
[----:B-1----:R-:W-:-:S02]  /*2e2e0*/  IMAD.MOV.U32 R19, RZ, RZ, R25 ;  /* 0x000000ffff137224 */ /* 0x002fc400078e0019 */
[----:B------:R-:W-:Y:S01]  /*2e2f0*/  IMAD.MOV.U32 R18, RZ, RZ, R23 ;  /* 0x000000ffff127224 */ /* 0x000fe200078e0017 */
[----:B------:R-:W4:Y:S04]  /*2e300*/  LDL.LU R25, [R1+0xa4c] ;  /* 0x000a4c0001197983 */ /* 0x000f280000300800 */
[----:B------:R-:W4:Y:S04]  /*2e310*/  LDL.LU R23, [R1+0xa50] ;  /* 0x000a500001177983 */ /* 0x000f280000300800 */
[----:B------:R-:W4:Y:S04]  /*2e320*/  LDL.LU R34, [R1+0xa84] ;  /* 0x000a840001227983 */ /* 0x000f280000300800 */
[----:B------:R-:W4:Y:S01]  /*2e330*/  LDL.LU R26, [R1+0xa88] ;  /* 0x000a8800011a7983 */ /* 0x000f220000300800 */
        /* <DEDUP_REMOVED lines=13> */
[----:B----4-:R-:W-:-:S05]  /*2e410*/  IADD3.X R33, R33, R2, RZ, P3, !PT ;  /* 0x0000000221217210 */ /* 0x010fca0001ffe4ff */
        /* <DEDUP_REMOVED lines=23> */
[----:B------:R-:W-:Y:S04]  /*2e590*/  STL [R1+0xa0c], R68 ;  /* 0x000a0c4401007387 */ /* 0x000fe80000100800 */
[----:B------:R1:W-:Y:S01]  /*2e5a0*/  LDGSTS.E [R3+0x10200], [R18.64], P2 ;  /* 0x1020000012037fae */ /* 0x0003e20009121846 */
[----:B------:R-:W-:-:S03]  /*2e5b0*/  IMAD.X R24, R24, 0x1, R2, P4 ;  /* 0x0000000118187824 */ /* 0x000fc600020e0602 */
[----:B------:R-:W-:Y:S04]  /*2e5c0*/  STL [R1+0xa48], R22 ;  /* 0x000a481601007387 */ /* 0x000fe80000100800 */
[----:B------:R1:W-:Y:S02]  /*2e5d0*/  STL [R1+0xa44], R24 ;  /* 0x000a441801007387 */ /* 0x0003e40000100800 */
[----:B-1----:R-:W-:Y:S02]  /*2e5e0*/  IMAD.MOV.U32 R18, RZ, RZ, R22 ;  /* 0x000000ffff127224 */ /* 0x002fe400078e0016 */
[----:B------:R-:W-:Y:S01]  /*2e5f0*/  IMAD.MOV.U32 R19, RZ, RZ, R24 ;  /* 0x000000ffff137224 */ /* 0x000fe200078e0018 */
[-C--:B------:R-:W-:Y:S01]  /*2e600*/  IADD3 R23, P3, R23, R69.reuse, RZ ;  /* 0x0000004517177210 */ /* 0x080fe20007f7e0ff */
[----:B------:R-:W2:Y:S03]  /*2e610*/  LDL.LU R24, [R1+0xad0] ;  /* 0x000ad00001187983 */ /* 0x000ea60000300800 */
[----:B------:R-:W-:Y:S01]  /*2e620*/  IADD3.X R25, R25, R2, RZ, P3, !PT ;  /* 0x0000000219197210 */ /* 0x000fe20001ffe4ff */
[----:B------:R-:W2:Y:S01]  /*2e630*/  LDL.LU R22, [R1+0xb08] ;  /* 0x000b080001167983 */ /* 0x000ea20000300800 */
[----:B------:R-:W-:-:S03]  /*2e640*/  IADD3 R26, P4, R26, R69, RZ ;  /* 0x000000451a1a7210 */ /* 0x000fc60007f9e0ff */
[----:B------:R-:W-:Y:S04]  /*2e650*/  STL [R1+0xa50], R23 ;  /* 0x000a501701007387 */ /* 0x000fe80000100800 */
[----:B------:R1:W-:Y:S01]  /*2e660*/  LDGSTS.E [R3+0x11000], [R18.64], P1 ;  /* 0x1100000012037fae */ /* 0x0003e20008921846 */
[----:B------:R-:W-:-:S03]  /*2e670*/  IMAD.X R34, R34, 0x1, R2, P4 ;  /* 0x0000000122227824 */ /* 0x000fc600020e0602 */
[----:B------:R1:W-:Y:S04]  /*2e680*/  STL [R1+0xa4c], R25 ;  /* 0x000a4c1901007387 */ /* 0x0003e80000100800 */
[----:B------:R1:W-:Y:S02]  /*2e690*/  STL [R1+0xa88], R26 ;  /* 0x000a881a01007387 */ /* 0x0003e40000100800 */
[----:B-1----:R-:W-:Y:S02]  /*2e6a0*/  IMAD.MOV.U32 R19, RZ, RZ, R25 ;  /* 0x000000ffff137224 */ /* 0x002fe400078e0019 */
[----:B------:R-:W2:Y:S01]  /*2e6b0*/  LDL.LU R25, [R1+0xacc] ;  /* 0x000acc0001197983 */ /* 0x000ea20000300800 */
[----:B------:R-:W-:-:S03]  /*2e6c0*/  IMAD.MOV.U32 R18, RZ, RZ, R23 ;  /* 0x000000ffff127224 */ /* 0x000fc600078e0017 */
        /* <DEDUP_REMOVED lines=72> */
[----:B------:R-:W-:Y:S04]  /*2eb50*/  STL [R1+0xb48], R26 ;  /* 0x000b481a01007387 */ /* 0x000fe80000100800 */
[----:B------:R2:W-:Y:S01]  /*2eb60*/  STL [R1+0xb44], R32 ;  /* 0x000b442001007387 */ /* 0x0005e20000100800 */
[----:B-1----:R-:W-:Y:S01]  /*2eb70*/  IMAD.MOV.U32 R18, RZ, RZ, R26 ;  /* 0x000000ffff127224 */ /* 0x002fe200078e001a */
[----:B----4-:R-:W-:Y:S01]  /*2eb80*/  IADD3 R27, P3, R27, R69, RZ ;  /* 0x000000451b1b7210 */ /* 0x010fe20007f7e0ff */
        /* <DEDUP_REMOVED lines=11> */
[----:B------:R4:W-:Y:S01]  /*2ec40*/  STL [R1+0xb88], R21 ;  /* 0x000b881501007387 */ /* 0x0009e20000100800 */
[----:B-1----:R-:W-:-:S03]  /*2ec50*/  IMAD.MOV.U32 R19, RZ, RZ, R33 ;  /* 0x000000ffff137224 */ /* 0x002fc600078e0021 */
[----:B----4-:R-:W4:Y:S01]  /*2ec60*/  LDL.LU R33, [R1+0xbcc] ;  /* 0x000bcc0001217983 */ /* 0x010f220000300800 */
[----:B------:R-:W-:-:S03]  /*2ec70*/  IMAD.MOV.U32 R18, RZ, RZ, R27 ;  /* 0x000000ffff127224 */ /* 0x000fc600078e001b */
[----:B------:R-:W-:Y:S01]  /*2ec80*/  STL [R1+0xb84], R34 ;  /* 0x000b842201007387 */ /* 0x000fe20000100800 */
[----:B------:R-:W-:-:S03]  /*2ec90*/  ISETP.NE.U32.AND P2, PT, R17, RZ, PT ;  /* 0x000000ff1100720c */ /* 0x000fc60003f45070 */
        /* <DEDUP_REMOVED lines=8> */
[--C-:B------:R-:W-:Y:S01]  /*2ed20*/  IMAD.X R25, R25, 0x1, R2.reuse, P3 ;  /* 0x0000000119197824 */ /* 0x100fe200018e0602 */
[----:B------:R-:W-:Y:S01]  /*2ed30*/  IADD3 R22, P4, R22, R69, RZ ;  /* 0x0000004516167210 */ /* 0x000fe20007f9e0ff */
[----:B------:R1:W-:Y:S02]  /*2ed40*/  STL [R1+0xb90], R23 ;  /* 0x000b901701007387 */ /* 0x0003e40000100800 */
[----:B-1----:R-:W-:Y:S01]  /*2ed50*/  MOV R18, R23 ;  /* 0x0000001700127202 */ /* 0x002fe20000000f00 */
[----:B------:R-:W-:Y:S02]  /*2ed60*/  IMAD.MOV.U32 R19, RZ, RZ, R25 ;  /* 0x000000ffff137224 */ /* 0x000fe400078e0019 */
[----:B------:R-:W-:Y:S01]  /*2ed70*/  IMAD.X R24, R24, 0x1, R2, P4 ;  /* 0x0000000118187824 */ /* 0x000fe200020e0602 */
[----:B------:R1:W-:Y:S04]  /*2ed80*/  STL [R1+0xb8c], R25 ;  /* 0x000b8c1901007387 */ /* 0x0003e80000100800 */
[----:B------:R1:W-:Y:S04]  /*2ed90*/  STL [R1+0xbc8], R22 ;  /* 0x000bc81601007387 */ /* 0x0003e80000100800 */
[----:B------:R-:W4:Y:S04]  /*2eda0*/  LDL.LU R68, [R1+0xc0c] ;  /* 0x000c0c0001447983 */ /* 0x000f280000300800 */
[----:B------:R1:W-:Y:S04]  /*2edb0*/  STL [R1+0xbc4], R24 ;  /* 0x000bc41801007387 */ /* 0x0003e80000100800 */
[----:B------:R-:W4:Y:S04]  /*2edc0*/  LDL.LU R23, [R1+0xc44] ;  /* 0x000c440001177983 */ /* 0x000f280000300800 */
[----:B------:R1:W-:Y:S04]  /*2edd0*/  LDGSTS.E [R3+0x16200], [R18.64], P2 ;  /* 0x1620000012037fae */ /* 0x0003e80009121846 */
[----:B-1----:R-:W4:Y:S01]  /*2ede0*/  LDL.LU R25, [R1+0xc4c] ;  /* 0x000c4c0001197983 */ /* 0x002f220000300800 */
[----:B------:R-:W-:-:S03]  /*2edf0*/  IMAD.MOV.U32 R18, RZ, RZ, R22 ;  /* 0x000000ffff127224 */ /* 0x000fc600078e0016 */
[----:B------:R-:W4:Y:S01]  /*2ee00*/  LDL.LU R22, [R1+0xc50] ;  /* 0x000c500001167983 */ /* 0x000f220000300800 */
[----:B------:R-:W-:-:S03]  /*2ee10*/  IMAD.MOV.U32 R19, RZ, RZ, R24 ;  /* 0x000000ffff137224 */ /* 0x000fc600078e0018 */
        /* <DEDUP_REMOVED lines=20> */
[----:B------:R2:W-:Y:S04]  /*2ef60*/  STL [R1+0xc04], R27 ;  /* 0x000c041b01007387 */ /* 0x0005e80000100800 */
[----:B------:R3:W-:Y:S01]  /*2ef70*/  LDGSTS.E [R3+0x17200], [R18.64], P1 ;  /* 0x1720000012037fae */ /* 0x0007e20008921846 */
[----:B------:R-:W-:-:S03]  /*2ef80*/  ISETP.GT.AND P1, PT, R16, 0x64, PT ;  /* 0x000000641000780c */ /* 0x000fc60003f24270 */
[----:B-1----:R-:W4:Y:S04]  /*2ef90*/  LDL.LU R33, [R1+0xc8c] ;  /* 0x000c8c0001217983 */ /* 0x002f280000300800 */
[----:B------:R-:W4:Y:S01]  /*2efa0*/  LDL.LU R32, [R1+0xc90] ;  /* 0x000c900001207983 */ /* 0x000f220000300800 */
[----:B------:R-:W-:Y:S02]  /*2efb0*/  SEL R17, RZ, 0x4, !P1 ;  /* 0x00000004ff117807 */ /* 0x000fe40004800000 */
[----:B------:R-:W-:Y:S01]  /*2efc0*/  IADD3 R35, P3, R35, R69, RZ ;  /* 0x0000004523237210 */ /* 0x000fe20007f7e0ff */
[----:B---3--:R-:W-:Y:S01]  /*2efd0*/  IMAD.MOV.U32 R19, RZ, RZ, R27 ;  /* 0x000000ffff137224 */ /* 0x008fe200078e001b */
[----:B------:R-:W-:Y:S01]  /*2efe0*/  MOV R18, R26 ;  /* 0x0000001a00127202 */ /* 0x000fe20000000f00 */
[----:B--2---:R-:W2:Y:S01]  /*2eff0*/  LDL.LU R27, [R1+0xcc4] ;  /* 0x000cc400011b7983 */ /* 0x004ea20000300800 */
[----:B------:R-:W-:-:S03]  /*2f000*/  SEL R17, R17, RZ, !P0 ;  /* 0x000000ff11117207 */ /* 0x000fc60004000000 */
[----:B------:R-:W3:Y:S01]  /*2f010*/  LDL.LU R26, [R1+0xcc8] ;  /* 0x000cc800011a7983 */ /* 0x000ee20000300800 */
[----:B------:R-:W-:Y:S02]  /*2f020*/  IADD3 R21, P4, R21, R69, RZ ;  /* 0x0000004515157210 */ /* 0x000fe40007f9e0ff */
[----:B------:R-:W-:Y:S01]  /*2f030*/  ISETP.NE.U32.AND P1, PT, R17, RZ, PT ;  /* 0x000000ff1100720c */ /* 0x000fe20003f25070 */
[----:B------:R1:W-:Y:S04]  /*2f040*/  LDGSTS.E [R3+0x18000], [R18.64], P2 ;  /* 0x1800000012037fae */ /* 0x0003e80009121846 */
[----:B------:R-:W-:Y:S01]  /*2f050*/  STL [R1+0xc10], R35 ;  /* 0x000c102301007387 */ /* 0x000fe20000100800 */
[----:B-1----:R-:W-:Y:S01]  /*2f060*/  MOV R18, R35 ;  /* 0x0000002300127202 */ /* 0x002fe20000000f00 */
[----:B------:R-:W-:-:S04]  /*2f070*/  IMAD.X R68, R68, 0x1, R2, P3 ;  /* 0x0000000144447824 */ /* 0x000fc800018e0602 */
[----:B------:R-:W-:Y:S01]  /*2f080*/  IMAD.MOV.U32 R19, RZ, RZ, R68 ;  /* 0x000000ffff137224 */ /* 0x000fe200078e0044 */
[----:B------:R-:W-:Y:S01]  /*2f090*/  STL [R1+0xc0c], R68 ;  /* 0x000c0c4401007387 */ /* 0x000fe20000100800 */
[----:B------:R-:W-:-:S03]  /*2f0a0*/  IMAD.X R23, R23, 0x1, R2, P4 ;  /* 0x0000000117177824 */ /* 0x000fc600020e0602 */
[----:B------:R1:W-:Y:S04]  /*2f0b0*/  LDGSTS.E [R3+0x18200], [R18.64], P2 ;  /* 0x1820000012037fae */ /* 0x0003e80009121846 */
[----:B------:R-:W-:Y:S04]  /*2f0c0*/  STL [R1+0xc48], R21 ;  /* 0x000c481501007387 */ /* 0x000fe80000100800 */
[----:B------:R1:W-:Y:S02]  /*2f0d0*/  STL [R1+0xc44], R23 ;  /* 0x000c441701007387 */ /* 0x0003e40000100800 */
[----:B-1----:R-:W-:Y:S01]  /*2f0e0*/  IMAD.MOV.U32 R18, RZ, RZ, R21 ;  /* 0x000000ffff127224 */ /* 0x002fe200078e0015 */
[----:B------:R-:W-:Y:S01]  /*2f0f0*/  IADD3 R22, P3, R22, R69, RZ ;  /* 0x0000004516167210 */ /* 0x000fe20007f7e0ff */
[----:B------:R-:W-:-:S02]  /*2f100*/  IMAD.MOV.U32 R19, RZ, RZ, R23 ;  /* 0x000000ffff137224 */ /* 0x000fc400078e0017 */
[----:B------:R-:W2:Y:S01]  /*2f110*/  LDL.LU R23, [R1+0xcd0] ;  /* 0x000cd00001177983 */ /* 0x000ea20000300800 */
[----:B------:R-:W-:-:S03]  /*2f120*/  IADD3.X R25, R25, R2, RZ, P3, !PT ;  /* 0x0000000219197210 */ /* 0x000fc60001ffe4ff */
[----:B------:R-:W2:Y:S01]  /*2f130*/  LDL.LU R21, [R1+0xd08] ;  /* 0x000d080001157983 */ /* 0x000ea20000300800 */
[----:B------:R-:W-:-:S03]  /*2f140*/  IADD3 R24, P4, R24, R69, RZ ;  /* 0x0000004518187210 */ /* 0x000fc60007f9e0ff */
[----:B------:R-:W-:Y:S02]  /*2f150*/  STL [R1+0xc50], R22 ;  /* 0x000c501601007387 */ /* 0x000fe40000100800 */
[----:B------:R-:W-:Y:S02]  /*2f160*/  IMAD.X R34, R34, 0x1, R2, P4 ;  /* 0x0000000122227824 */ /* 0x000fe400020e0602 */
[----:B------:R1:W-:Y:S04]  /*2f170*/  LDGSTS.E [R3+0x19000], [R18.64], P1 ;  /* 0x1900000012037fae */ /* 0x0003e80008921846 */
[----:B------:R1:W-:Y:S04]  /*2f180*/  STL [R1+0xc4c], R25 ;  /* 0x000c4c1901007387 */ /* 0x0003e80000100800 */
[----:B------:R1:W-:Y:S02]  /*2f190*/  STL [R1+0xc88], R24 ;  /* 0x000c881801007387 */ /* 0x0003e40000100800 */
[----:B-1----:R-:W-:-:S02]  /*2f1a0*/  IMAD.MOV.U32 R19, RZ, RZ, R25 ;  /* 0x000000ffff137224 */ /* 0x002fc400078e0019 */
        /* <DEDUP_REMOVED lines=10> */
[----:B------:R-:W-:Y:S02]  /*2f250*/  ISETP.GT.AND P1, PT, R16, 0x6c, PT ;  /* 0x0000006c1000780c */ /* 0x000fe40003f24270 */
[----:B-1----:R-:W-:Y:S02]  /*2f260*/  MOV R18, R24 ;  /* 0x0000001800127202 */ /* 0x002fe40000000f00 */
[----:B------:R-:W2:Y:S01]  /*2f270*/  LDL.LU R24, [R1+0xd48] ;  /* 0x000d480001187983 */ /* 0x000ea20000300800 */
[----:B------:R-:W-:Y:S01]  /*2f280*/  IMAD.MOV.U32 R19, RZ, RZ, R34 ;  /* 0x000000ffff137224 */ /* 0x000fe200078e0022 */
[----:B------:R-:W-:-:S04]  /*2f290*/  SEL R17, RZ, 0x4, !P1 ;  /* 0x00000004ff117807 */ /* 0x000fc80004800000 */
[----:B------:R-:W-:Y:S01]  /*2f2a0*/  SEL R17, R17, RZ, !P0 ;  /* 0x000000ff11117207 */ /* 0x000fe20004000000 */
[----:B------:R1:W-:Y:S03]  /*2f2b0*/  LDGSTS.E [R3+0x1a000], [R18.64], P2 ;  /* 0x1a00000012037fae */ /* 0x0003e60009121846 */
[----:B------:R-:W-:Y:S02]  /*2f2c0*/  ISETP.NE.U32.AND P1, PT, R17, RZ, PT ;  /* 0x000000ff1100720c */ /* 0x000fe40003f25070 */
[----:B----4-:R-:W-:-:S05]  /*2f2d0*/  IADD3 R32, P3, R32, R69, RZ ;  /* 0x0000004520207210 */ /* 0x010fca0007f7e0ff */
[----:B------:R-:W-:Y:S01]  /*2f2e0*/  IMAD.X R33, R33, 0x1, R2, P3 ;  /* 0x0000000121217824 */ /* 0x000fe200018e0602 */
[----:B------:R-:W-:Y:S01]  /*2f2f0*/  STL [R1+0xc90], R32 ;  /* 0x000c902001007387 */ /* 0x000fe20000100800 */
[----:B---3--:R-:W-:-:S03]  /*2f300*/  IADD3 R26, P4, R26, R69, RZ ;  /* 0x000000451a1a7210 */ /* 0x008fc60007f9e0ff */
[----:B------:R3:W-:Y:S02]  /*2f310*/  STL [R1+0xc8c], R33 ;  /* 0x000c8c2101007387 */ /* 0x0007e40000100800 */
[----:B--2---:R-:W-:Y:S02]  /*2f320*/  IMAD.X R27, R27, 0x1, R2, P4 ;  /* 0x000000011b1b7824 */ /* 0x004fe400020e0602 */
[----:B------:R-:W-:Y:S04]  /*2f330*/  STL [R1+0xcc8], R26 ;  /* 0x000cc81a01007387 */ /* 0x000fe80000100800 */
[----:B------:R-:W2:Y:S01]  /*2f340*/  LDL.LU R68, [R1+0xd0c] ;  /* 0x000d0c0001447983 */ /* 0x000ea20000300800 */
[----:B-1----:R-:W-:Y:S01]  /*2f350*/  IMAD.MOV.U32 R19, RZ, RZ, R33 ;  /* 0x000000ffff137224 */ /* 0x002fe200078e0021 */
[----:B------:R-:W-:-:S02]  /*2f360*/  MOV R18, R32 ;  /* 0x0000002000127202 */ /* 0x000fc40000000f00 */
[----:B------:R1:W-:Y:S04]  /*2f370*/  STL [R1+0xcc4], R27 ;  /* 0x000cc41b01007387 */ /* 0x0003e80000100800 */
[----:B---3--:R-:W3:Y:S04]  /*2f380*/  LDL.LU R33, [R1+0xd44] ;  /* 0x000d440001217983 */ /* 0x008ee80000300800 */
[----:B------:R-:W4:Y:S04]  /*2f390*/  LDL.LU R34, [R1+0xd4c] ;  /* 0x000d4c0001227983 */ /* 0x000f280000300800 */
[----:B------:R-:W4:Y:S04]  /*2f3a0*/  LDL.LU R32, [R1+0xd50] ;  /* 0x000d500001207983 */ /* 0x000f280000300800 */
[----:B------:R1:W-:Y:S02]  /*2f3b0*/  LDGSTS.E [R3+0x1a200], [R18.64], P2 ;  /* 0x1a20000012037fae */ /* 0x0003e40009121846 */
[----:B-1----:R-:W-:-:S02]  /*2f3c0*/  IMAD.MOV.U32 R19, RZ, RZ, R27 ;  /* 0x000000ffff137224 */ /* 0x002fc400078e001b */
[----:B------:R-:W-:Y:S01]  /*2f3d0*/  IMAD.MOV.U32 R18, RZ, RZ, R26 ;  /* 0x000000ffff127224 */ /* 0x000fe200078e001a */
[----:B------:R-:W4:Y:S04]  /*2f3e0*/  LDL.LU R27, [R1+0xd84] ;  /* 0x000d8400011b7983 */ /* 0x000f280000300800 */
[----:B------:R-:W4:Y:S04]  /*2f3f0*/  LDL.LU R26, [R1+0xd88] ;  /* 0x000d8800011a7983 */ /* 0x000f280000300800 */
[----:B------:R1:W-:Y:S01]  /*2f400*/  LDGSTS.E [R3+0x1b000], [R18.64], P1 ;  /* 0x1b00000012037fae */ /* 0x0003e20008921846 */
[----:B------:R-:W-:-:S02]  /*2f410*/  IADD3 R23, P3, R23, R69, RZ ;  /* 0x0000004517177210 */ /* 0x000fc40007f7e0ff */
[----:B------:R-:W-:-:S03]  /*2f420*/  IADD3 R21, P4, R21, R69, RZ ;  /* 0x0000004515157210 */ /* 0x000fc60007f9e0ff */
[----:B-1----:R-:W-:Y:S01]  /*2f430*/  IMAD.MOV.U32 R18, RZ, RZ, R23 ;  /* 0x000000ffff127224 */ /* 0x002fe200078e0017 */
[----:B------:R-:W-:Y:S01]  /*2f440*/  STL [R1+0xcd0], R23 ;  /* 0x000cd01701007387 */ /* 0x000fe20000100800 */
[----:B------:R-:W-:-:S05]  /*2f450*/  IADD3.X R25, R25, R2, RZ, P3, !PT ;  /* 0x0000000219197210 */ /* 0x000fca0001ffe4ff */
[----:B------:R-:W-:Y:S02]  /*2f460*/  IMAD.MOV.U32 R19, RZ, RZ, R25 ;  /* 0x000000ffff137224 */ /* 0x000fe400078e0019 */
[----:B------:R-:W-:Y:S01]  /*2f470*/  IMAD.X R22, R22, 0x1, R2, P4 ;  /* 0x0000000116167824 */ /* 0x000fe200020e0602 */
[----:B------:R1:W-:Y:S04]  /*2f480*/  STL [R1+0xccc], R25 ;  /* 0x000ccc1901007387 */ /* 0x0003e80000100800 */
[----:B------:R1:W-:Y:S04]  /*2f490*/  STL [R1+0xd08], R21 ;  /* 0x000d081501007387 */ /* 0x0003e80000100800 */
[----:B------:R1:W-:Y:S04]  /*2f4a0*/  LDGSTS.E [R3+0x1b200], [R18.64], P1 ;  /* 0x1b20000012037fae */ /* 0x0003e80008921846 */
[----:B------:R1:W-:Y:S04]  /*2f4b0*/  STL [R1+0xd04], R22 ;  /* 0x000d041601007387 */ /* 0x0003e80000100800 */
[----:B-1----:R-:W4:Y:S01]  /*2f4c0*/  LDL.LU R25, [R1+0xd8c] ;  /* 0x000d8c0001197983 */ /* 0x002f220000300800 */
[----:B------:R-:W-:-:S03]  /*2f4d0*/  MOV R18, R21 ;  /* 0x0000001500127202 */ /* 0x000fc60000000f00 */
[----:B------:R-:W4:Y:S01]  /*2f4e0*/  LDL.LU R21, [R1+0xd90] ;  /* 0x000d900001157983 */ /* 0x000f220000300800 */
[----:B------:R-:W-:-:S03]  /*2f4f0*/  IMAD.MOV.U32 R19, RZ, RZ, R22 ;  /* 0x000000ffff137224 */ /* 0x000fc600078e0016 */
        /* <DEDUP_REMOVED lines=12> */
[----:B------:R1:W-:Y:S02]  /*2f5c0*/  LDGSTS.E [R3+0x1c000], [R18.64], P2 ;  /* 0x1c00000012037fae */ /* 0x0003e40009121846 */
[----:B-1----:R-:W-:Y:S02]  /*2f5d0*/  MOV R18, R35 ;  /* 0x0000002300127202 */ /* 0x002fe40000000f00 */
[----:B------:R-:W-:Y:S01]  /*2f5e0*/  STL [R1+0xd10], R35 ;  /* 0x000d102301007387 */ /* 0x000fe20000100800 */
[----:B--2---:R-:W-:-:S04]  /*2f5f0*/  IMAD.X R68, R68, 0x1, R2, P3 ;  /* 0x0000000144447824 */ /* 0x004fc800018e0602 */
[----:B------:R-:W-:Y:S02]  /*2f600*/  IMAD.MOV.U32 R19, RZ, RZ, R68 ;  /* 0x000000ffff137224 */ /* 0x000fe400078e0044 */
[----:B---3--:R-:W-:-:S03]  /*2f610*/  IMAD.X R33, R33, 0x1, R2, P4 ;  /* 0x0000000121217824 */ /* 0x008fc600020e0602 */
[----:B------:R1:W-:Y:S01]  /*2f620*/  LDGSTS.E [R3+0x1c200], [R18.64], P2 ;  /* 0x1c20000012037fae */ /* 0x0003e20009121846 */
[----:B------:R-:W-:Y:S02]  /*2f630*/  ISETP.GT.AND P2, PT, R16, 0x78, PT ;  /* 0x000000781000780c */ /* 0x000fe40003f44270 */
[----:B----4-:R-:W-:-:S04]  /*2f640*/  IADD3 R32, P3, R32, R69, RZ ;  /* 0x0000004520207210 */ /* 0x010fc80007f7e0ff */
[----:B------:R-:W-:Y:S01]  /*2f650*/  IADD3.X R34, R34, R2, RZ, P3, !PT ;  /* 0x0000000222227210 */ /* 0x000fe20001ffe4ff */
[----:B-1----:R-:W-:Y:S02]  /*2f660*/  IMAD.MOV.U32 R18, RZ, RZ, R24 ;  /* 0x000000ffff127224 */ /* 0x002fe400078e0018 */
[----:B------:R-:W-:Y:S01]  /*2f670*/  IMAD.MOV.U32 R19, RZ, RZ, R33 ;  /* 0x000000ffff137224 */ /* 0x000fe200078e0021 */
[----:B------:R-:W-:Y:S01]  /*2f680*/  STL [R1+0xd0c], R68 ;  /* 0x000d0c4401007387 */ /* 0x000fe20000100800 */
[----:B------:R-:W-:-:S03]  /*2f690*/  SEL R17, RZ, 0x4, !P2 ;  /* 0x00000004ff117807 */ /* 0x000fc60005000000 */
[----:B------:R1:W-:Y:S04]  /*2f6a0*/  LDGSTS.E [R3+0x1d000], [R18.64], P1 ;  /* 0x1d00000012037fae */ /* 0x0003e80008921846 */
[----:B------:R-:W-:Y:S04]  /*2f6b0*/  STL [R1+0xd48], R24 ;  /* 0x000d481801007387 */ /* 0x000fe80000100800 */
[----:B------:R2:W-:Y:S01]  /*2f6c0*/  STL [R1+0xd44], R33 ;  /* 0x000d442101007387 */ /* 0x0005e20000100800 */
[----:B------:R-:W-:Y:S01]  /*2f6d0*/  IADD3 R26, P4, R26, R69, RZ ;  /* 0x000000451a1a7210 */ /* 0x000fe20007f9e0ff */
[----:B-1----:R-:W-:-:S02]  /*2f6e0*/  IMAD.MOV.U32 R18, RZ, RZ, R32 ;  /* 0x000000ffff127224 */ /* 0x002fc400078e0020 */
[----:B------:R-:W-:Y:S02]  /*2f6f0*/  IMAD.MOV.U32 R19, RZ, RZ, R34 ;  /* 0x000000ffff137224 */ /* 0x000fe400078e0022 */
[----:B------:R-:W-:Y:S01]  /*2f700*/  IMAD.X R27, R27, 0x1, R2, P4 ;  /* 0x000000011b1b7824 */ /* 0x000fe200020e0602 */
[----:B--2---:R-:W2:Y:S01]  /*2f710*/  LDL.LU R33, [R1+0xdd0] ;  /* 0x000dd00001217983 */ /* 0x004ea20000300800 */
[----:B------:R-:W-:-:S03]  /*2f720*/  SEL R17, R17, RZ, !P0 ;  /* 0x000000ff11117207 */ /* 0x000fc60004000000 */
[----:B------:R-:W3:Y:S04]  /*2f730*/  LDL.LU R24, [R1+0xfa4] ;  /* 0x000fa40001187983 */ /* 0x000ee80000300800 */
[----:B------:R-:W-:Y:S04]  /*2f740*/  STL [R1+0xd50], R32 ;  /* 0x000d502001007387 */ /* 0x000fe80000100800 */
[----:B------:R1:W-:Y:S04]  /*2f750*/  STL [R1+0xd4c], R34 ;  /* 0x000d4c2201007387 */ /* 0x0003e80000100800 */
[----:B------:R4:W-:Y:S01]  /*2f760*/  LDGSTS.E [R3+0x1d200], [R18.64], P1 ;  /* 0x1d20000012037fae */ /* 0x0009e20008921846 */
[----:B------:R-:W-:-:S03]  /*2f770*/  ISETP.GT.AND P1, PT, R16, 0x7c, PT ;  /* 0x0000007c1000780c */ /* 0x000fc60003f24270 */
[----:B------:R-:W-:Y:S01]  /*2f780*/  STL [R1+0xd88], R26 ;  /* 0x000d881a01007387 */ /* 0x000fe20000100800 */
[----:B------:R-:W-:-:S03]  /*2f790*/  ISETP.NE.U32.AND P2, PT, R17, RZ, PT ;  /* 0x000000ff1100720c */ /* 0x000fc60003f45070 */
[----:B-1----:R-:W3:Y:S01]  /*2f7a0*/  LDL.LU R34, [R1+0xdcc] ;  /* 0x000dcc0001227983 */ /* 0x002ee20000300800 */
[----:B------:R-:W-:-:S03]  /*2f7b0*/  SEL R17, RZ, 0x4, !P1 ;  /* 0x00000004ff117807 */ /* 0x000fc60004800000 */
[----:B------:R-:W-:Y:S04]  /*2f7c0*/  STL [R1+0xd84], R27 ;  /* 0x000d841b01007387 */ /* 0x000fe80000100800 */
[----:B------:R-:W3:Y:S01]  /*2f7d0*/  LDL.LU R32, [R1+0xf9c] ;  /* 0x000f9c0001207983 */ /* 0x000ee20000300800 */
[----:B----4-:R-:W-:Y:S01]  /*2f7e0*/  MOV R18, R26 ;  /* 0x0000001a00127202 */ /* 0x010fe20000000f00 */
[----:B------:R-:W-:-:S05]  /*2f7f0*/  IMAD.MOV.U32 R19, RZ, RZ, R27 ;  /* 0x000000ffff137224 */ /* 0x000fca00078e001b */
[----:B------:R1:W-:Y:S01]  /*2f800*/  LDGSTS.E [R3+0x1e000], [R18.64], P2 ;  /* 0x1e00000012037fae */ /* 0x0003e20009121846 */
[----:B------:R-:W-:-:S05]  /*2f810*/  IADD3 R21, P1, R21, R69, RZ ;  /* 0x0000004515157210 */ /* 0x000fca0007f3e0ff */
[--C-:B------:R-:W-:Y:S01]  /*2f820*/  IMAD.X R25, R25, 0x1, R2.reuse, P1 ;  /* 0x0000000119197824 */ /* 0x100fe200008e0602 */
[----:B------:R-:W-:Y:S01]  /*2f830*/  IADD3 R22, P4, R22, R69, RZ ;  /* 0x0000004516167210 */ /* 0x000fe20007f9e0ff */
[----:B------:R4:W-:Y:S04]  /*2f840*/  STL [R1+0xd90], R21 ;  /* 0x000d901501007387 */ /* 0x0009e80000100800 */
[----:B------:R-:W-:Y:S01]  /*2f850*/  IMAD.X R23, R23, 0x1, R2, P4 ;  /* 0x0000000117177824 */ /* 0x000fe200020e0602 */
[----:B------:R4:W-:Y:S04]  /*2f860*/  STL [R1+0xd8c], R25 ;  /* 0x000d8c1901007387 */ /* 0x0009e80000100800 */
[----:B------:R4:W-:Y:S01]  /*2f870*/  STL [R1+0xdc8], R22 ;  /* 0x000dc81601007387 */ /* 0x0009e20000100800 */
[----:B-1----:R-:W-:-:S03]  /*2f880*/  MOV R18, R21 ;  /* 0x0000001500127202 */ /* 0x002fc60000000f00 */
[----:B------:R-:W3:Y:S01]  /*2f890*/  LDL.LU R68, [R1+0xfa0] ;  /* 0x000fa00001447983 */ /* 0x000ee20000300800 */
[----:B------:R-:W-:-:S03]  /*2f8a0*/  IMAD.MOV.U32 R19, RZ, RZ, R25 ;  /* 0x000000ffff137224 */ /* 0x000fc600078e0019 */
[----:B------:R1:W-:Y:S04]  /*2f8b0*/  STL [R1+0xdc4], R23 ;  /* 0x000dc41701007387 */ /* 0x0003e80000100800 */
[----:B----4-:R-:W4:Y:S04]  /*2f8c0*/  LDL.LU R21, [R1+0xf68] ;  /* 0x000f680001157983 */ /* 0x010f280000300800 */
[----:B------:R-:W4:Y:S04]  /*2f8d0*/  LDL.LU R70, [R1+0xf94] ;  /* 0x000f940001467983 */ /* 0x000f280000300800 */
[----:B------:R-:W4:Y:S04]  /*2f8e0*/  LDL.LU R26, [R1+0xf5c] ;  /* 0x000f5c00011a7983 */ /* 0x000f280000300800 */
[----:B------:R-:W4:Y:S04]  /*2f8f0*/  LDL.LU R27, [R1+0xf54] ;  /* 0x000f5400011b7983 */ /* 0x000f280000300800 */
[----:B------:R1:W-:Y:S04]  /*2f900*/  LDGSTS.E [R3+0x1e200], [R18.64], P2 ;  /* 0x1e20000012037fae */ /* 0x0003e80009121846 */
[----:B------:R-:W4:Y:S04]  /*2f910*/  LDL.LU R25, [R1+0xf60] ;  /* 0x000f600001197983 */ /* 0x000f280000300800 */
[----:B------:R-:W4:Y:S01]  /*2f920*/  LDL.LU R35, [R1+0xf1c] ;  /* 0x000f1c0001237983 */ /* 0x000f220000300800 */
[----:B-1----:R-:W-:-:S03]  /*2f930*/  IMAD.MOV.U32 R18, RZ, RZ, R22 ;  /* 0x000000ffff127224 */ /* 0x002fc600078e0016 */
[----:B------:R-:W4:Y:S01]  /*2f940*/  LDL.LU R22, [R1+0xf28] ;  /* 0x000f280001167983 */ /* 0x000f220000300800 */
[----:B------:R-:W-:-:S04]  /*2f950*/  SEL R17, R17, RZ, !P0 ;  /* 0x000000ff11117207 */ /* 0x000fc80004000000 */
[----:B------:R-:W-:Y:S01]  /*2f960*/  ISETP.NE.U32.AND P3, PT, R17, RZ, PT ;  /* 0x000000ff1100720c */ /* 0x000fe20003f65070 */
[----:B------:R-:W-:Y:S01]  /*2f970*/  IMAD.MOV.U32 R19, RZ, RZ, R23 ;  /* 0x000000ffff137224 */ /* 0x000fe200078e0017 */
[----:B------:R-:W-:-:S04]  /*2f980*/  ISETP.GT.AND P1, PT, R16, 0x1, PT ;  /* 0x000000011000780c */ /* 0x000fc80003f24270 */
[----:B------:R-:W-:-:S04]  /*2f990*/  SEL R17, RZ, 0x4, !P1 ;  /* 0x00000004ff117807 */ /* 0x000fc80004800000 */
[----:B------:R-:W-:-:S03]  /*2f9a0*/  SEL R17, R17, RZ, !P0 ;  /* 0x000000ff11117207 */ /* 0x000fc60004000000 */
[----:B------:R1:W-:Y:S01]  /*2f9b0*/  LDGSTS.E [R3+0x1f000], [R18.64], P3 ;  /* 0x1f00000012037fae */ /* 0x0003e20009921846 */
[----:B------:R-:W-:Y:S02]  /*2f9c0*/  ISETP.NE.U32.AND P1, PT, R17, RZ, PT ;  /* 0x000000ff1100720c */ /* 0x000fe40003f25070 */
[----:B------:R-:W-:Y:S02]  /*2f9d0*/  LOP3.LUT R23, R3, 0x20, RZ, 0x3c, !PT ;  /* 0x0000002003177812 */ /* 0x000fe400078e3cff */
[-C--:B--2---:R-:W-:Y:S02]  /*2f9e0*/  IADD3 R33, P4, R33, R69.reuse, RZ ;  /* 0x0000004521217210 */ /* 0x084fe40007f9e0ff */
[----:B---3--:R-:W-:-:S03]  /*2f9f0*/  IADD3 R24, P2, R24, R69, RZ ;  /* 0x0000004518187210 */ /* 0x008fc60007f5e0ff */
[----:B------:R-:W-:Y:S01]  /*2fa00*/  STL [R1+0xdd0], R33 ;  /* 0x000dd02101007387 */ /* 0x000fe20000100800 */
[----:B-1----:R-:W-:Y:S01]  /*2fa10*/  IMAD.MOV.U32 R18, RZ, RZ, R33 ;  /* 0x000000ffff127224 */ /* 0x002fe200078e0021 */
[----:B------:R-:W-:-:S05]  /*2fa20*/  IADD3.X R34, R34, R2, RZ, P4, !PT ;  /* 0x0000000222227210 */ /* 0x000fca00027fe4ff */
[----:B------:R1:W-:Y:S01]  /*2fa30*/  STL [R1+0xdcc], R34 ;  /* 0x000dcc2201007387 */ /* 0x0003e20000100800 */
[----:B------:R-:W-:-:S03]  /*2fa40*/  IMAD.X R32, R32, 0x1, R2, P2 ;  /* 0x0000000120207824 */ /* 0x000fc600010e0602 */
[----:B------:R-:W-:Y:S01]  /*2fa50*/  STL [R1+0xfa4], R24 ;  /* 0x000fa41801007387 */ /* 0x000fe20000100800 */
[----:B------:R-:W-:-:S03]  /*2fa60*/  IMAD.MOV.U32 R19, RZ, RZ, R34 ;  /* 0x000000ffff137224 */ /* 0x000fc600078e0022 */
[----:B------:R2:W-:Y:S01]  /*2fa70*/  STL [R1+0xf9c], R32 ;  /* 0x000f9c2001007387 */ /* 0x0005e20000100800 */
[----:B------:R-:W-:-:S03]  /*2fa80*/  ISETP.GT.AND P2, PT, R16, 0x5, PT ;  /* 0x000000051000780c */ /* 0x000fc60003f44270 */
[----:B-1----:R-:W3:Y:S04]  /*2fa90*/  LDL.LU R34, [R1+0xf14] ;  /* 0x000f140001227983 */ /* 0x002ee80000300800 */
[----:B------:R-:W3:Y:S04]  /*2faa0*/  LDL.LU R33, [R1+0xf20] ;  /* 0x000f200001217983 */ /* 0x000ee80000300800 */
[----:B------:R1:W-:Y:S01]  /*2fab0*/  LDGSTS.E [R3+0x1f200], [R18.64], P3 ;  /* 0x1f20000012037fae */ /* 0x0003e20009921846 */
[----:B------:R-:W-:-:S04]  /*2fac0*/  SEL R17, RZ, 0x4, !P2 ;  /* 0x00000004ff117807 */ /* 0x000fc80005000000 */
[----:B------:R-:W-:Y:S01]  /*2fad0*/  SEL R17, R17, RZ, !P0 ;  /* 0x000000ff11117207 */ /* 0x000fe20004000000 */
[----:B-1----:R-:W-:Y:S01]  /*2fae0*/  IMAD.MOV.U32 R19, RZ, RZ, R32 ;  /* 0x000000ffff137224 */ /* 0x002fe200078e0020 */
[----:B------:R-:W-:Y:S01]  /*2faf0*/  MOV R18, R24 ;  /* 0x0000001800127202 */ /* 0x000fe20000000f00 */
[----:B--2---:R-:W2:Y:S04]  /*2fb00*/  LDL.LU R32, [R1+0xedc] ;  /* 0x000edc0001207983 */ /* 0x004ea80000300800 */
[----:B------:R-:W2:Y:S01]  /*2fb10*/  LDL.LU R24, [R1+0xee8] ;  /* 0x000ee80001187983 */ /* 0x000ea20000300800 */
[----:B------:R-:W-:-:S03]  /*2fb20*/  ISETP.NE.U32.AND P2, PT, R17, RZ, PT ;  /* 0x000000ff1100720c */ /* 0x000fc60003f45070 */
[----:B------:R1:W-:Y:S01]  /*2fb30*/  LDGSTS.E [R23+0x400], [R18.64], P1 ;  /* 0x0040000012177fae */ /* 0x0003e20008921846 */
[----:B------:R-:W-:-:S04]  /*2fb40*/  IADD3 R68, P3, R68, R69, RZ ;  /* 0x0000004544447210 */ /* 0x000fc80007f7e0ff */
[----:B-1----:R-:W-:Y:S02]  /*2fb50*/  MOV R18, R68 ;  /* 0x0000004400127202 */ /* 0x002fe40000000f00 */
[----:B----4-:R-:W-:Y:S01]  /*2fb60*/  IADD3 R21, P4, R21, R69, RZ ;  /* 0x0000004515157210 */ /* 0x010fe20007f9e0ff */
[----:B------:R-:W-:-:S04]  /*2fb70*/  IMAD.X R70, R70, 0x1, R2, P3 ;  /* 0x0000000146467824 */ /* 0x000fc800018e0602 */
[----:B------:R-:W-:Y:S02]  /*2fb80*/  IMAD.MOV.U32 R19, RZ, RZ, R70 ;  /* 0x000000ffff137224 */ /* 0x000fe400078e0046 */
[----:B------:R-:W-:Y:S01]  /*2fb90*/  IMAD.X R26, R26, 0x1, R2, P4 ;  /* 0x000000011a1a7824 */ /* 0x000fe200020e0602 */
[----:B------:R-:W-:Y:S04]  /*2fba0*/  STL [R1+0xfa0], R68 ;  /* 0x000fa04401007387 */ /* 0x000fe80000100800 */
[----:B------:R-:W-:Y:S04]  /*2fbb0*/  STL [R1+0xf94], R70 ;  /* 0x000f944601007387 */ /* 0x000fe80000100800 */
[----:B------:R1:W-:Y:S01]  /*2fbc0*/  LDGSTS.E [R23+0x600], [R18.64], P1 ;  /* 0x0060000012177fae */ /* 0x0003e20008921846 */
[----:B------:R-:W-:-:S03]  /*2fbd0*/  IADD3 R25, P3, R25, R69, RZ ;  /* 0x0000004519197210 */ /* 0x000fc60007f7e0ff */
[----:B------:R-:W-:Y:S01]  /*2fbe0*/  STL [R1+0xf68], R21 ;  /* 0x000f681501007387 */ /* 0x000fe20000100800 */
[----:B------:R-:W-:-:S03]  /*2fbf0*/  IADD3.X R27, R27, R2, RZ, P3, !PT ;  /* 0x000000021b1b7210 */ /* 0x000fc60001ffe4ff */
[----:B------:R4:W-:Y:S01]  /*2fc00*/  STL [R1+0xf5c], R26 ;  /* 0x000f5c1a01007387 */ /* 0x0009e20000100800 */
[----:B------:R-:W-:Y:S01]  /*2fc10*/  IADD3 R22, P4, R22, R69, RZ ;  /* 0x0000004516167210 */ /* 0x000fe20007f9e0ff */
[----:B-1----:R-:W-:Y:S02]  /*2fc20*/  IMAD.MOV.U32 R18, RZ, RZ, R21 ;  /* 0x000000ffff127224 */ /* 0x002fe400078e0015 */
[----:B------:R-:W-:Y:S02]  /*2fc30*/  IMAD.MOV.U32 R19, RZ, RZ, R26 ;  /* 0x000000ffff137224 */ /* 0x000fe400078e001a */
[----:B------:R-:W-:Y:S01]  /*2fc40*/  IMAD.X R35, R35, 0x1, R2, P4 ;  /* 0x0000000123237824 */ /* 0x000fe200020e0602 */
[----:B----4-:R-:W4:Y:S04]  /*2fc50*/  LDL.LU R26, [R1+0xee0] ;  /* 0x000ee000011a7983 */ /* 0x010f280000300800 */
        /* <DEDUP_REMOVED lines=25> */
[----:B------:R-:W-:Y:S01]  /*2fdf0*/  IMAD.X R34, R34, 0x1, R2, P3 ;  /* 0x0000000122227824 */ /* 0x000fe200018e0602 */
[----:B------:R3:W-:Y:S01]  /*2fe00*/  STL [R1+0xf20], R33 ;  /* 0x000f202101007387 */ /* 0x0007e20000100800 */
[----:B-1----:R-:W-:Y:S02]  /*2fe10*/  MOV R18, R33 ;  /* 0x0000002100127202 */ /* 0x002fe40000000f00 */
[----:B------:R-:W-:Y:S01]  /*2fe20*/  IMAD.MOV.U32 R19, RZ, RZ, R34 ;  /* 0x000000ffff137224 */ /* 0x000fe200078e0022 */
[----:B------:R1:W-:Y:S04]  /*2fe30*/  STL [R1+0xf14], R34 ;  /* 0x000f142201007387 */ /* 0x0003e80000100800 */
[----:B------:R1:W-:Y:S01]  /*2fe40*/  LDGSTS.E [R23+0x2600], [R18.64], P1 ;  /* 0x0260000012177fae */ /* 0x0003e20008921846 */
[----:B--2---:R-:W-:-:S05]  /*2fe50*/  IADD3 R24, P4, R24, R69, RZ ;  /* 0x0000004518187210 */ /* 0x004fca0007f9e0ff */
[----:B------:R-:W-:Y:S01]  /*2fe60*/  IMAD.X R32, R32, 0x1, R2, P4 ;  /* 0x0000000120207824 */ /* 0x000fe200020e0602 */
[----:B------:R-:W-:Y:S04]  /*2fe70*/  STL [R1+0xee8], R24 ;  /* 0x000ee81801007387 */ /* 0x000fe80000100800 */
[----:B------:R-:W2:Y:S01]  /*2fe80*/  LDL.LU R70, [R1+0xe94] ;  /* 0x000e940001467983 */ /* 0x000ea20000300800 */
[----:B-1----:R-:W-:-:S03]  /*2fe90*/  IMAD.MOV.U32 R19, RZ, RZ, R32 ;  /* 0x000000ffff137224 */ /* 0x002fc600078e0020 */
[----:B------:R1:W-:Y:S04]  /*2fea0*/  STL [R1+0xedc], R32 ;  /* 0x000edc2001007387 */ /* 0x0003e80000100800 */
[----:B---3--:R-:W3:Y:S04]  /*2feb0*/  LDL.LU R33, [R1+0xe5c] ;  /* 0x000e5c0001217983 */ /* 0x008ee80000300800 */
[----:B------:R-:W3:Y:S04]  /*2fec0*/  LDL.LU R34, [R1+0xe54] ;  /* 0x000e540001227983 */ /* 0x000ee80000300800 */
[----:B-1----:R-:W3:Y:S01]  /*2fed0*/  LDL.LU R32, [R1+0xe60] ;  /* 0x000e600001207983 */ /* 0x002ee20000300800 */
[----:B------:R-:W-:-:S03]  /*2fee0*/  IMAD.MOV.U32 R18, RZ, RZ, R24 ;  /* 0x000000ffff127224 */ /* 0x000fc600078e0018 */
[----:B------:R-:W3:Y:S04]  /*2fef0*/  LDL.LU R35, [R1+0xe1c] ;  /* 0x000e1c0001237983 */ /* 0x000ee80000300800 */
[----:B------:R-:W3:Y:S04]  /*2ff00*/  LDL.LU R24, [R1+0xe28] ;  /* 0x000e280001187983 */ /* 0x000ee80000300800 */
        /* <DEDUP_REMOVED lines=11> */
[----:B-1----:R-:W3:Y:S04]  /*2ffc0*/  LDL.LU R27, [R1+0xe14] ;  /* 0x000e1400011b7983 */ /* 0x002ee80000300800 */
[----:B------:R-:W3:Y:S04]  /*2ffd0*/  LDL.LU R26, [R1+0xe20] ;  /* 0x000e2000011a7983 */ /* 0x000ee80000300800 */
        /* <DEDUP_REMOVED lines=23> */
[----:B------:R-:W-:Y:S02]  /*30150*/  ISETP.GT.AND P1, PT, R16, 0x19, PT ;  /* 0x000000191000780c */ /* 0x000fe40003f24270 */
[-C--:B------:R-:W-:Y:S01]  /*30160*/  IADD3 R32, P3, R32, R69.reuse, RZ ;  /* 0x0000004520207210 */ /* 0x080fe20007f7e0ff */
[----:B------:R-:W-:Y:S03]  /*30170*/  STL [R1+0xe68], R22 ;  /* 0x000e681601007387 */ /* 0x000fe60000100800 */
[----:B------:R-:W-:Y:S01]  /*30180*/  IADD3.X R34, R34, R2, RZ, P3, !PT ;  /* 0x0000000222227210 */ /* 0x000fe20001ffe4ff */
[----:B-1----:R-:W-:Y:S01]  /*30190*/  IMAD.MOV.U32 R18, RZ, RZ, R22 ;  /* 0x000000ffff127224 */ /* 0x002fe200078e0016 */
[----:B------:R1:W-:Y:S01]  /*301a0*/  STL [R1+0xe5c], R33 ;  /* 0x000e5c2101007387 */ /* 0x0003e20000100800 */
[----:B------:R-:W-:Y:S01]  /*301b0*/  IMAD.MOV.U32 R19, RZ, RZ, R33 ;  /* 0x000000ffff137224 */ /* 0x000fe200078e0021 */
[----:B------:R-:W-:-:S02]  /*301c0*/  IADD3 R24, P4, R24, R69, RZ ;  /* 0x0000004518187210 */ /* 0x000fc40007f9e0ff */
[----:B------:R-:W-:Y:S02]  /*301d0*/  SEL R17, RZ, 0x4, !P1 ;  /* 0x00000004ff117807 */ /* 0x000fe40004800000 */
[----:B------:R2:W-:Y:S04]  /*301e0*/  LDGSTS.E [R23+0x5400], [R18.64], P2 ;  /* 0x0540000012177fae */ /* 0x0005e80009121846 */
[----:B-1----:R-:W3:Y:S01]  /*301f0*/  LDL.LU R33, [R1+0x7e0] ;  /* 0x0007e00001217983 */ /* 0x002ee20000300800 */
[----:B------:R-:W-:-:S03]  /*30200*/  IMAD.X R35, R35, 0x1, R2, P4 ;  /* 0x0000000123237824 */ /* 0x000fc600020e0602 */
[----:B------:R-:W3:Y:S04]  /*30210*/  LDL.LU R22, [R1+0x818] ;  /* 0x0008180001167983 */ /* 0x000ee80000300800 */
[----:B------:R-:W-:Y:S01]  /*30220*/  STL [R1+0xe60], R32 ;  /* 0x000e602001007387 */ /* 0x000fe20000100800 */
[----:B--2---:R-:W-:-:S03]  /*30230*/  IMAD.MOV.U32 R19, RZ, RZ, R34 ;  /* 0x000000ffff137224 */ /* 0x004fc600078e0022 */
[----:B------:R1:W-:Y:S01]  /*30240*/  STL [R1+0xe54], R34 ;  /* 0x000e542201007387 */ /* 0x0003e20000100800 */
[----:B------:R-:W-:-:S03]  /*30250*/  SEL R17, R17, RZ, !P0 ;  /* 0x000000ff11117207 */ /* 0x000fc60004000000 */
[----:B------:R2:W-:Y:S01]  /*30260*/  STL [R1+0xe28], R24 ;  /* 0x000e281801007387 */ /* 0x0005e20000100800 */
[----:B------:R-:W-:-:S03]  /*30270*/  IMAD.MOV.U32 R18, RZ, RZ, R32 ;  /* 0x000000ffff127224 */ /* 0x000fc600078e0020 */
[----:B-1----:R-:W3:Y:S01]  /*30280*/  LDL.LU R34, [R1+0x7dc] ;  /* 0x0007dc0001227983 */ /* 0x002ee20000300800 */
[----:B------:R-:W-:-:S03]  /*30290*/  ISETP.NE.U32.AND P1, PT, R17, RZ, PT ;  /* 0x000000ff1100720c */ /* 0x000fc60003f25070 */
[----:B------:R-:W-:Y:S04]  /*302a0*/  STL [R1+0xe1c], R35 ;  /* 0x000e1c2301007387 */ /* 0x000fe80000100800 */
[----:B------:R-:W3:Y:S04]  /*302b0*/  LDL.LU R32, [R1+0x814] ;  /* 0x0008140001207983 */ /* 0x000ee80000300800 */
[----:B------:R1:W-:Y:S04]  /*302c0*/  LDGSTS.E [R23+0x5600], [R18.64], P2 ;  /* 0x0560000012177fae */ /* 0x0003e80009121846 */
[----:B------:R-:W3:Y:S01]  /*302d0*/  LDL.LU R68, [R1+0x820] ;  /* 0x0008200001447983 */ /* 0x000ee20000300800 */
[----:B-1----:R-:W-:Y:S01]  /*302e0*/  MOV R18, R24 ;  /* 0x0000001800127202 */ /* 0x002fe20000000f00 */
[----:B------:R-:W-:-:S02]  /*302f0*/  IMAD.MOV.U32 R19, RZ, RZ, R35 ;  /* 0x000000ffff137224 */ /* 0x000fc400078e0023 */
[----:B--2---:R-:W2:Y:S04]  /*30300*/  LDL.LU R24, [R1+0x858] ;  /* 0x0008580001187983 */ /* 0x004ea80000300800 */
        /* <DEDUP_REMOVED lines=11> */
[----:B------:R-:W2:Y:S01]  /*303c0*/  LDL.LU R70, [R1+0x81c] ;  /* 0x00081c0001467983 */ /* 0x000ea20000300800 */
[----:B-1----:R-:W-:-:S03]  /*303d0*/  IMAD.MOV.U32 R19, RZ, RZ, R25 ;  /* 0x000000ffff137224 */ /* 0x002fc600078e0019 */
[----:B------:R1:W-:Y:S04]  /*303e0*/  STL [R1+0x7d4], R25 ;  /* 0x0007d41901007387 */ /* 0x0003e80000100800 */
[----:B------:R-:W2:Y:S04]  /*303f0*/  LDL.LU R26, [R1+0x854] ;  /* 0x00085400011a7983 */ /* 0x000ea80000300800 */
[----:B------:R-:W2:Y:S04]  /*30400*/  LDL.LU R27, [R1+0x85c] ;  /* 0x00085c00011b7983 */ /* 0x000ea80000300800 */
[----:B-1----:R-:W2:Y:S01]  /*30410*/  LDL.LU R25, [R1+0x860] ;  /* 0x0008600001197983 */ /* 0x002ea20000300800 */
[----:B------:R-:W-:-:S03]  /*30420*/  IMAD.MOV.U32 R18, RZ, RZ, R21 ;  /* 0x000000ffff127224 */ /* 0x000fc600078e0015 */
[----:B------:R-:W2:Y:S04]  /*30430*/  LDL.LU R35, [R1+0x894] ;  /* 0x0008940001237983 */ /* 0x000ea80000300800 */
[----:B------:R-:W2:Y:S01]  /*30440*/  LDL.LU R21, [R1+0x898] ;  /* 0x0008980001157983 */ /* 0x000ea20000300800 */
        /* <DEDUP_REMOVED lines=9> */
[-C--:B---3--:R-:W-:Y:S02]  /*304e0*/  IADD3 R33, P3, R33, R69.reuse, RZ ;  /* 0x0000004521217210 */ /* 0x088fe40007f7e0ff */
        /* <DEDUP_REMOVED lines=14> */
[----:B---3--:R-:W-:Y:S01]  /*305d0*/  IMAD.MOV.U32 R19, RZ, RZ, R32 ;  /* 0x000000ffff137224 */ /* 0x008fe200078e0020 */
[----:B------:R-:W-:Y:S02]  /*305e0*/  MOV R18, R22 ;  /* 0x0000001600127202 */ /* 0x000fe40000000f00 */
[----:B--2---:R-:W2:Y:S01]  /*305f0*/  LDL.LU R32, [R1+0x8d4] ;  /* 0x0008d40001207983 */ /* 0x004ea20000300800 */
        /* <DEDUP_REMOVED lines=47> */
[----:B------:R-:W-:Y:S01]  /*308f0*/  IMAD.X R34, R34, 0x1, R2, P3 ;  /* 0x0000000122227824 */ /* 0x000fe200018e0602 */
        /* <DEDUP_REMOVED lines=112> */
[----:B------:R-:W-:Y:S01]  /*31000*/  STL [R1+0x9e0], R33 ;  /* 0x0009e02101007387 */ /* 0x000fe20000100800 */
[----:B-1----:R-:W-:Y:S01]  /*31010*/  IMAD.MOV.U32 R18, RZ, RZ, R33 ;  /* 0x000000ffff127224 */ /* 0x002fe200078e0021 */
[----:B----4-:R-:W-:-:S05]  /*31020*/  IADD3.X R34, R34, R2, RZ, P3, !PT ;  /* 0x0000000222227210 */ /* 0x010fca0001ffe4ff */
[----:B------:R1:W-:Y:S01]  /*31030*/  STL [R1+0x9dc], R34 ;  /* 0x0009dc2201007387 */ /* 0x0003e20000100800 */
[----:B------:R-:W-:-:S03]  /*31040*/  IMAD.X R32, R32, 0x1, R2, P4 ;  /* 0x0000000120207824 */ /* 0x000fc600020e0602 */
[----:B------:R-:W-:Y:S01]  /*31050*/  STL [R1+0xa18], R21 ;  /* 0x000a181501007387 */ /* 0x000fe20000100800 */
[----:B------:R-:W-:-:S03]  /*31060*/  IMAD.MOV.U32 R19, RZ, RZ, R34 ;  /* 0x000000ffff137224 */ /* 0x000fc600078e0022 */
[----:B------:R2:W-:Y:S04]  /*31070*/  STL [R1+0xa14], R32 ;  /* 0x000a142001007387 */ /* 0x0005e80000100800 */
[----:B-1----:R-:W3:Y:S04]  /*31080*/  LDL.LU R34, [R1+0xa9c] ;  /* 0x000a9c0001227983 */ /* 0x002ee80000300800 */
[----:B------:R-:W4:Y:S04]  /*31090*/  LDL.LU R33, [R1+0xaa0] ;  /* 0x000aa00001217983 */ /* 0x000f280000300800 */
[----:B------:R1:W-:Y:S01]  /*310a0*/  LDGSTS.E [R23+0xf600], [R18.64], P2 ;  /* 0x0f60000012177fae */ /* 0x0003e20009121846 */
[----:B------:R-:W-:-:S02]  /*310b0*/  ISETP.GT.AND P2, PT, R16, 0x45, PT ;  /* 0x000000451000780c */ /* 0x000fc40003f44270 */
[----:B------:R-:W-:Y:S02]  /*310c0*/  IADD3 R68, P3, R68, R69, RZ ;  /* 0x0000004544447210 */ /* 0x000fe40007f7e0ff */
[----:B------:R-:W-:Y:S01]  /*310d0*/  SEL R17, RZ, 0x4, !P2 ;  /* 0x00000004ff117807 */ /* 0x000fe20005000000 */
[----:B-1----:R-:W-:Y:S01]  /*310e0*/  IMAD.MOV.U32 R19, RZ, RZ, R32 ;  /* 0x000000ffff137224 */ /* 0x002fe200078e0020 */
[----:B------:R-:W-:Y:S01]  /*310f0*/  MOV R18, R21 ;  /* 0x0000001500127202 */ /* 0x000fe20000000f00 */
[----:B--2---:R-:W2:Y:S04]  /*31100*/  LDL.LU R32, [R1+0xad4] ;  /* 0x000ad40001207983 */ /* 0x004ea80000300800 */
[----:B------:R-:W2:Y:S01]  /*31110*/  LDL.LU R21, [R1+0xad8] ;  /* 0x000ad80001157983 */ /* 0x000ea20000300800 */
[----:B------:R-:W-:-:S02]  /*31120*/  SEL R17, R17, RZ, !P0 ;  /* 0x000000ff11117207 */ /* 0x000fc40004000000 */
        /* <DEDUP_REMOVED lines=35> */
[----:B-1----:R-:W-:Y:S01]  /*31360*/  MOV R18, R27 ;  /* 0x0000001b00127202 */ /* 0x002fe20000000f00 */
[----:B------:R-:W-:Y:S01]  /*31370*/  IMAD.MOV.U32 R19, RZ, RZ, R35 ;  /* 0x000000ffff137224 */ /* 0x000fe200078e0023 */
[----:B------:R-:W2:Y:S01]  /*31380*/  LDL.LU R27, [R1+0xb58] ;  /* 0x000b5800011b7983 */ /* 0x000ea20000300800 */
[----:B------:R-:W-:-:S04]  /*31390*/  ISETP.GT.AND P2, PT, R16, 0x4d, PT ;  /* 0x0000004d1000780c */ /* 0x000fc80003f44270 */
[----:B------:R-:W-:-:S04]  /*313a0*/  SEL R17, RZ, 0x4, !P2 ;  /* 0x00000004ff117807 */ /* 0x000fc80005000000 */
[----:B------:R1:W-:Y:S01]  /*313b0*/  LDGSTS.E [R23+0x12400], [R18.64], P1 ;  /* 0x1240000012177fae */ /* 0x0003e20008921846 */
[----:B------:R-:W-:-:S04]  /*313c0*/  SEL R17, R17, RZ, !P0 ;  /* 0x000000ff11117207 */ /* 0x000fc80004000000 */
[----:B------:R-:W-:Y:S02]  /*313d0*/  ISETP.NE.U32.AND P2, PT, R17, RZ, PT ;  /* 0x000000ff1100720c */ /* 0x000fe40003f45070 */
[----:B----4-:R-:W-:-:S05]  /*313e0*/  IADD3 R33, P3, R33, R69, RZ ;  /* 0x0000004521217210 */ /* 0x010fca0007f7e0ff */
[----:B---3--:R-:W-:Y:S01]  /*313f0*/  IMAD.X R34, R34, 0x1, R2, P3 ;  /* 0x0000000122227824 */ /* 0x008fe200018e0602 */
        /* <DEDUP_REMOVED lines=9> */
[----:B----4-:R-:W-:-:S03]  /*31490*/  IMAD.MOV.U32 R19, RZ, RZ, R32 ;  /* 0x000000ffff137224 */ /* 0x010fc600078e0020 */
[----:B------:R4:W-:Y:S04]  /*314a0*/  STL [R1+0xad4], R32 ;  /* 0x000ad42001007387 */ /* 0x0009e80000100800 */
[----:B---3--:R-:W3:Y:S04]  /*314b0*/  LDL.LU R33, [R1+0xb54] ;  /* 0x000b540001217983 */ /* 0x008ee80000300800 */
[----:B-1----:R-:W3:Y:S04]  /*314c0*/  LDL.LU R34, [R1+0xb5c] ;  /* 0x000b5c0001227983 */ /* 0x002ee80000300800 */
[----:B----4-:R-:W4:Y:S01]  /*314d0*/  LDL.LU R32, [R1+0xb60] ;  /* 0x000b600001207983 */ /* 0x010f220000300800 */
[----:B------:R-:W-:-:S03]  /*314e0*/  IMAD.MOV.U32 R18, RZ, RZ, R21 ;  /* 0x000000ffff127224 */ /* 0x000fc600078e0015 */
[----:B------:R-:W4:Y:S04]  /*314f0*/  LDL.LU R35, [R1+0xb94] ;  /* 0x000b940001237983 */ /* 0x000f280000300800 */
[----:B------:R-:W4:Y:S04]  /*31500*/  LDL.LU R21, [R1+0xb98] ;  /* 0x000b980001157983 */ /* 0x000f280000300800 */
[----:B------:R1:W-:Y:S01]  /*31510*/  LDGSTS.E [R23+0x13400], [R18.64], P2 ;  /* 0x1340000012177fae */ /* 0x0003e20009121846 */
[-C--:B------:R-:W-:Y:S02]  /*31520*/  IADD3 R25, P3, R25, R69.reuse, RZ ;  /* 0x0000004519197210 */ /* 0x080fe40007f7e0ff */
        /* <DEDUP_REMOVED lines=9> */
[----:B-1----:R-:W4:Y:S04]  /*315c0*/  LDL.LU R26, [R1+0xb9c] ;  /* 0x000b9c00011a7983 */ /* 0x002f280000300800 */
[----:B------:R-:W4:Y:S04]  /*315d0*/  LDL.LU R25, [R1+0xba0] ;  /* 0x000ba00001197983 */ /* 0x000f280000300800 */
[----:B------:R1:W-:Y:S02]  /*315e0*/  LDGSTS.E [R23+0x13600], [R18.64], P2 ;  /* 0x1360000012177fae */ /* 0x0003e40009121846 */
[----:B-1----:R-:W-:Y:S01]  /*315f0*/  IMAD.MOV.U32 R19, RZ, RZ, R24 ;  /* 0x000000ffff137224 */ /* 0x002fe200078e0018 */
[----:B------:R-:W-:Y:S01]  /*31600*/  MOV R18, R22 ;  /* 0x0000001600127202 */ /* 0x000fe20000000f00 */
        /* <DEDUP_REMOVED lines=21> */
[-C--:B----4-:R-:W-:Y:S01]  /*31760*/  IADD3 R32, P3, R32, R69.reuse, RZ ;  /* 0x0000004520207210 */ /* 0x090fe20007f7e0ff */
        /* <DEDUP_REMOVED lines=8> */
[----:B-1----:R-:W3:Y:S04]  /*317f0*/  LDL.LU R33, [R1+0xbe0] ;  /* 0x000be00001217983 */ /* 0x002ee80000300800 */
[----:B------:R-:W4:Y:S04]  /*31800*/  LDL.LU R27, [R1+0xc18] ;  /* 0x000c1800011b7983 */ /* 0x000f280000300800 */
[----:B------:R-:W-:Y:S01]  /*31810*/  STL [R1+0xb60], R32 ;  /* 0x000b602001007387 */ /* 0x000fe20000100800 */
[----:B--2---:R-:W-:-:S03]  /*31820*/  IMAD.MOV.U32 R19, RZ, RZ, R34 ;  /* 0x000000ffff137224 */ /* 0x004fc600078e0022 */
[----:B------:R1:W-:Y:S01]  /*31830*/  STL [R1+0xb5c], R34 ;  /* 0x000b5c2201007387 */ /* 0x0003e20000100800 */
[----:B------:R-:W-:-:S03]  /*31840*/  SEL R17, R17, RZ, !P0 ;  /* 0x000000ff11117207 */ /* 0x000fc60004000000 */
[----:B------:R2:W-:Y:S01]  /*31850*/  STL [R1+0xb98], R21 ;  /* 0x000b981501007387 */ /* 0x0005e20000100800 */
[----:B------:R-:W-:-:S03]  /*31860*/  IMAD.X R35, R35, 0x1, R2, P4 ;  /* 0x0000000123237824 */ /* 0x000fc600020e0602 */
[----:B-1----:R-:W4:Y:S01]  /*31870*/  LDL.LU R34, [R1+0xbdc] ;  /* 0x000bdc0001227983 */ /* 0x002f220000300800 */
[----:B------:R-:W-:Y:S01]  /*31880*/  ISETP.NE.U32.AND P1, PT, R17, RZ, PT ;  /* 0x000000ff1100720c */ /* 0x000fe20003f25070 */
[----:B------:R-:W-:Y:S02]  /*31890*/  IMAD.MOV.U32 R18, RZ, RZ, R32 ;  /* 0x000000ffff127224 */ /* 0x000fe400078e0020 */
[----:B------:R-:W-:Y:S04]  /*318a0*/  STL [R1+0xb94], R35 ;  /* 0x000b942301007387 */ /* 0x000fe80000100800 */
[----:B------:R-:W4:Y:S04]  /*318b0*/  LDL.LU R32, [R1+0xc14] ;  /* 0x000c140001207983 */ /* 0x000f280000300800 */
[----:B------:R1:W-:Y:S04]  /*318c0*/  LDGSTS.E [R23+0x15600], [R18.64], P2 ;  /* 0x1560000012177fae */ /* 0x0003e80009121846 */
[----:B------:R-:W4:Y:S01]  /*318d0*/  LDL.LU R68, [R1+0xc20] ;  /* 0x000c200001447983 */ /* 0x000f220000300800 */
[----:B-1----:R-:W-:Y:S01]  /*318e0*/  MOV R18, R21 ;  /* 0x0000001500127202 */ /* 0x002fe20000000f00 */
[----:B------:R-:W-:-:S02]  /*318f0*/  IMAD.MOV.U32 R19, RZ, RZ, R35 ;  /* 0x000000ffff137224 */ /* 0x000fc400078e0023 */
[----:B--2---:R-:W2:Y:S04]  /*31900*/  LDL.LU R21, [R1+0xc58] ;  /* 0x000c580001157983 */ /* 0x004ea80000300800 */
[----:B------:R1:W-:Y:S01]  /*31910*/  LDGSTS.E [R23+0x16400], [R18.64], P1 ;  /* 0x1640000012177fae */ /* 0x0003e20008921846 */
[----:B------:R-:W-:-:S05]  /*31920*/  IADD3 R25, P3, R25, R69, RZ ;  /* 0x0000004519197210 */ /* 0x000fca0007f7e0ff */
[----:B------:R-:W-:Y:S01]  /*31930*/  IMAD.X R26, R26, 0x1, R2, P3 ;  /* 0x000000011a1a7824 */ /* 0x000fe200018e0602 */
[----:B------:R1:W-:Y:S02]  /*31940*/  STL [R1+0xba0], R25 ;  /* 0x000ba01901007387 */ /* 0x0003e40000100800 */
[----:B-1----:R-:W-:Y:S01]  /*31950*/  MOV R18, R25 ;  /* 0x0000001900127202 */ /* 0x002fe20000000f00 */
[----:B------:R-:W-:Y:S01]  /*31960*/  IMAD.MOV.U32 R19, RZ, RZ, R26 ;  /* 0x000000ffff137224 */ /* 0x000fe200078e001a */
[----:B------:R1:W-:Y:S04]  /*31970*/  STL [R1+0xb9c], R26 ;  /* 0x000b9c1a01007387 */ /* 0x0003e80000100800 */
[----:B------:R1:W-:Y:S01]  /*31980*/  LDGSTS.E [R23+0x16600], [R18.64], P1 ;  /* 0x1660000012177fae */ /* 0x0003e20008921846 */
[----:B------:R-:W-:-:S05]  /*31990*/  IADD3 R22, P4, R22, R69, RZ ;  /* 0x0000004516167210 */ /* 0x000fca0007f9e0ff */
[----:B------:R-:W-:Y:S01]  /*319a0*/  IMAD.X R24, R24, 0x1, R2, P4 ;  /* 0x0000000118187824 */ /* 0x000fe200020e0602 */
[----:B------:R1:W-:Y:S04]  /*319b0*/  STL [R1+0xbd8], R22 ;  /* 0x000bd81601007387 */ /* 0x0003e80000100800 */
[----:B------:R-:W2:Y:S01]  /*319c0*/  LDL.LU R70, [R1+0xc1c] ;  /* 0x000c1c0001467983 */ /* 0x000ea20000300800 */
[----:B-1----:R-:W-:-:S03]  /*319d0*/  IMAD.MOV.U32 R18, RZ, RZ, R22 ;  /* 0x000000ffff127224 */ /* 0x002fc600078e0016 */
[----:B------:R1:W-:Y:S04]  /*319e0*/  STL [R1+0xbd4], R24 ;  /* 0x000bd41801007387 */ /* 0x0003e80000100800 */
[----:B------:R-:W2:Y:S04]  /*319f0*/  LDL.LU R25, [R1+0xc54] ;  /* 0x000c540001197983 */ /* 0x000ea80000300800 */
[----:B------:R-:W2:Y:S04]  /*31a00*/  LDL.LU R26, [R1+0xc5c] ;  /* 0x000c5c00011a7983 */ /* 0x000ea80000300800 */
[----:B------:R-:W2:Y:S01]  /*31a10*/  LDL.LU R22, [R1+0xc60] ;  /* 0x000c600001167983 */ /* 0x000ea20000300800 */
[----:B------:R-:W-:-:S03]  /*31a20*/  IMAD.MOV.U32 R19, RZ, RZ, R24 ;  /* 0x000000ffff137224 */ /* 0x000fc600078e0018 */
[----:B------:R-:W2:Y:S04]  /*31a30*/  LDL.LU R35, [R1+0xc94] ;  /* 0x000c940001237983 */ /* 0x000ea80000300800 */
[----:B-1----:R-:W2:Y:S01]  /*31a40*/  LDL.LU R24, [R1+0xc98] ;  /* 0x000c980001187983 */ /* 0x002ea20000300800 */
        /* <DEDUP_REMOVED lines=10> */
[----:B----4-:R-:W-:-:S03]  /*31af0*/  IADD3 R27, P4, R27, R69, RZ ;  /* 0x000000451b1b7210 */ /* 0x010fc60007f9e0ff */
[----:B-1----:R-:W-:Y:S01]  /*31b00*/  IMAD.MOV.U32 R18, RZ, RZ, R33 ;  /* 0x000000ffff127224 */ /* 0x002fe200078e0021 */
[----:B------:R-:W-:Y:S01]  /*31b10*/  STL [R1+0xbe0], R33 ;  /* 0x000be02101007387 */ /* 0x000fe20000100800 */
[----:B------:R-:W-:-:S05]  /*31b20*/  IADD3.X R34, R34, R2, RZ, P3, !PT ;  /* 0x0000000222227210 */ /* 0x000fca0001ffe4ff */
[----:B------:R-:W-:Y:S02]  /*31b30*/  IMAD.MOV.U32 R19, RZ, RZ, R34 ;  /* 0x000000ffff137224 */ /* 0x000fe400078e0022 */
[----:B------:R-:W-:-:S03]  /*31b40*/  IMAD.X R32, R32, 0x1, R2, P4 ;  /* 0x0000000120207824 */ /* 0x000fc600020e0602 */
[----:B------:R1:W-:Y:S01]  /*31b50*/  LDGSTS.E [R23+0x17600], [R18.64], P2 ;  /* 0x1760000012177fae */ /* 0x0003e20009121846 */
[----:B------:R-:W-:-:S03]  /*31b60*/  ISETP.GT.AND P2, PT, R16, 0x65, PT ;  /* 0x000000651000780c */ /* 0x000fc60003f44270 */
[----:B------:R3:W-:Y:S01]  /*31b70*/  STL [R1+0xbdc], R34 ;  /* 0x000bdc2201007387 */ /* 0x0007e20000100800 */
[----:B------:R-:W-:-:S03]  /*31b80*/  SEL R17, RZ, 0x4, !P2 ;  /* 0x00000004ff117807 */ /* 0x000fc60005000000 */
[----:B------:R-:W-:Y:S01]  /*31b90*/  STL [R1+0xc18], R27 ;  /* 0x000c181b01007387 */ /* 0x000fe20000100800 */
[----:B------:R-:W-:-:S03]  /*31ba0*/  IADD3 R68, P3, R68, R69, RZ ;  /* 0x0000004544447210 */ /* 0x000fc60007f7e0ff */
[----:B------:R4:W-:Y:S01]  /*31bb0*/  STL [R1+0xc14], R32 ;  /* 0x000c142001007387 */ /* 0x0009e20000100800 */
[----:B-1----:R-:W-:-:S03]  /*31bc0*/  MOV R18, R27 ;  /* 0x0000001b00127202 */ /* 0x002fc60000000f00 */
[----:B---3--:R-:W3:Y:S01]  /*31bd0*/  LDL.LU R34, [R1+0xc9c] ;  /* 0x000c9c0001227983 */ /* 0x008ee20000300800 */
[----:B------:R-:W-:Y:S01]  /*31be0*/  IMAD.MOV.U32 R19, RZ, RZ, R32 ;  /* 0x000000ffff137224 */ /* 0x000fe200078e0020 */
[----:B------:R-:W-:Y:S02]  /*31bf0*/  SEL R17, R17, RZ, !P0 ;  /* 0x000000ff11117207 */ /* 0x000fe40004000000 */
[----:B------:R-:W3:Y:S01]  /*31c00*/  LDL.LU R33, [R1+0xca0] ;  /* 0x000ca00001217983 */ /* 0x000ee20000300800 */
[----:B--2---:R-:W-:-:S03]  /*31c10*/  IADD3 R21, P4, R21, R69, RZ ;  /* 0x0000004515157210 */ /* 0x004fc60007f9e0ff */
[----:B----4-:R-:W2:Y:S01]  /*31c20*/  LDL.LU R32, [R1+0xcd4] ;  /* 0x000cd40001207983 */ /* 0x010ea20000300800 */
[----:B------:R-:W-:-:S03]  /*31c30*/  ISETP.NE.U32.AND P2, PT, R17, RZ, PT ;  /* 0x000000ff1100720c */ /* 0x000fc60003f45070 */
[----:B------:R-:W4:Y:S04]  /*31c40*/  LDL.LU R27, [R1+0xcd8] ;  /* 0x000cd800011b7983 */ /* 0x000f280000300800 */
[----:B------:R1:W-:Y:S04]  /*31c50*/  LDGSTS.E [R23+0x18400], [R18.64], P1 ;  /* 0x1840000012177fae */ /* 0x0003e80008921846 */
        /* <DEDUP_REMOVED lines=35> */
[----:B------:R-:W-:Y:S01]  /*31e90*/  SEL R17, RZ, 0x4, !P2 ;  /* 0x00000004ff117807 */ /* 0x000fe20005000000 */
[----:B------:R-:W2:Y:S03]  /*31ea0*/  LDL.LU R24, [R1+0xd58] ;  /* 0x000d580001187983 */ /* 0x000ea60000300800 */
[----:B------:R-:W-:-:S03]  /*31eb0*/  SEL R17, R17, RZ, !P0 ;  /* 0x000000ff11117207 */ /* 0x000fc60004000000 */
[----:B------:R1:W-:Y:S01]  /*31ec0*/  LDGSTS.E [R23+0x1a400], [R18.64], P1 ;  /* 0x1a40000012177fae */ /* 0x0003e20008921846 */
[----:B------:R-:W-:Y:S02]  /*31ed0*/  ISETP.NE.U32.AND P2, PT, R17, RZ, PT ;  /* 0x000000ff1100720c */ /* 0x000fe40003f45070 */
[----:B---3--:R-:W-:-:S05]  /*31ee0*/  IADD3 R33, P3, R33, R69, RZ ;  /* 0x0000004521217210 */ /* 0x008fca0007f7e0ff */
[----:B------:R-:W-:Y:S01]  /*31ef0*/  IMAD.X R34, R34, 0x1, R2, P3 ;  /* 0x0000000122227824 */ /* 0x000fe200018e0602 */
[----:B----4-:R-:W-:Y:S01]  /*31f00*/  IADD3 R27, P4, R27, R69, RZ ;  /* 0x000000451b1b7210 */ /* 0x010fe20007f9e0ff */
[----:B------:R3:W-:Y:S01]  /*31f10*/  STL [R1+0xca0], R33 ;  /* 0x000ca02101007387 */ /* 0x0007e20000100800 */
[----:B-1----:R-:W-:Y:S01]  /*31f20*/  MOV R18, R33 ;  /* 0x0000002100127202 */ /* 0x002fe20000000f00 */
[----:B------:R-:W-:Y:S02]  /*31f30*/  IMAD.MOV.U32 R19, RZ, RZ, R34 ;  /* 0x000000ffff137224 */ /* 0x000fe400078e0022 */
[----:B--2---:R-:W-:Y:S01]  /*31f40*/  IMAD.X R32, R32, 0x1, R2, P4 ;  /* 0x0000000120207824 */ /* 0x004fe200020e0602 */
[----:B------:R-:W-:Y:S04]  /*31f50*/  STL [R1+0xc9c], R34 ;  /* 0x000c9c2201007387 */ /* 0x000fe80000100800 */
[----:B------:R1:W-:Y:S04]  /*31f60*/  STL [R1+0xcd8], R27 ;  /* 0x000cd81b01007387 */ /* 0x0003e80000100800 */
[----:B------:R-:W2:Y:S04]  /*31f70*/  LDL.LU R70, [R1+0xd1c] ;  /* 0x000d1c0001467983 */ /* 0x000ea80000300800 */
[----:B------:R4:W-:Y:S04]  /*31f80*/  STL [R1+0xcd4], R32 ;  /* 0x000cd42001007387 */ /* 0x0009e80000100800 */
[----:B---3--:R-:W3:Y:S04]  /*31f90*/  LDL.LU R33, [R1+0xd54] ;  /* 0x000d540001217983 */ /* 0x008ee80000300800 */
[----:B------:R1:W-:Y:S04]  /*31fa0*/  LDGSTS.E [R23+0x1a600], [R18.64], P1 ;  /* 0x1a60000012177fae */ /* 0x0003e80008921846 */
[----:B------:R-:W3:Y:S01]  /*31fb0*/  LDL.LU R35, [R1+0xd5c] ;  /* 0x000d5c0001237983 */ /* 0x000ee20000300800 */
[----:B-1----:R-:W-:-:S03]  /*31fc0*/  IMAD.MOV.U32 R18, RZ, RZ, R27 ;  /* 0x000000ffff127224 */ /* 0x002fc600078e001b */
[----:B------:R-:W3:Y:S01]  /*31fd0*/  LDL.LU R27, [R1+0xd60] ;  /* 0x000d6000011b7983 */ /* 0x000ee20000300800 */
[----:B------:R-:W-:-:S03]  /*31fe0*/  IMAD.MOV.U32 R19, RZ, RZ, R32 ;  /* 0x000000ffff137224 */ /* 0x000fc600078e0020 */
[----:B------:R-:W3:Y:S04]  /*31ff0*/  LDL.LU R34, [R1+0xd94] ;  /* 0x000d940001227983 */ /* 0x000ee80000300800 */
[----:B----4-:R-:W4:Y:S04]  /*32000*/  LDL.LU R32, [R1+0xd98] ;  /* 0x000d980001207983 */ /* 0x010f280000300800 */
        /* <DEDUP_REMOVED lines=41> */
[----:B------:R-:W-:Y:S01]  /*322a0*/  IADD3 R27, P3, R27, R69, RZ ;  /* 0x000000451b1b7210 */ /* 0x000fe20007f7e0ff */
[----:B------:R-:W-:Y:S02]  /*322b0*/  IMAD.MOV.U32 R19, RZ, RZ, R33 ;  /* 0x000000ffff137224 */ /* 0x000fe400078e0021 */
[----:B--2---:R-:W2:Y:S01]  /*322c0*/  LDL.LU R33, [R1+0xde0] ;  /* 0x000de00001217983 */ /* 0x004ea20000300800 */
[----:B------:R-:W-:-:S03]  /*322d0*/  IADD3.X R35, R35, R2, RZ, P3, !PT ;  /* 0x0000000223237210 */ /* 0x000fc60001ffe4ff */
[----:B------:R-:W3:Y:S01]  /*322e0*/  LDL.LU R24, [R1+0xf98] ;  /* 0x000f980001187983 */ /* 0x000ee20000300800 */
[----:B----4-:R-:W-:-:S03]  /*322f0*/  IADD3 R32, P4, R32, R69, RZ ;  /* 0x0000004520207210 */ /* 0x010fc60007f9e0ff */
[----:B------:R-:W-:Y:S02]  /*32300*/  STL [R1+0xd60], R27 ;  /* 0x000d601b01007387 */ /* 0x000fe40000100800 */
[----:B------:R-:W-:Y:S02]  /*32310*/  IMAD.X R34, R34, 0x1, R2, P4 ;  /* 0x0000000122227824 */ /* 0x000fe400020e0602 */
[----:B------:R1:W-:Y:S01]  /*32320*/  LDGSTS.E [R23+0x1d400], [R18.64], P2 ;  /* 0x1d40000012177fae */ /* 0x0003e20009121846 */
[----:B------:R-:W-:-:S03]  /*32330*/  SEL R17, R17, RZ, !P0 ;  /* 0x000000ff11117207 */ /* 0x000fc60004000000 */
[----:B------:R4:W-:Y:S04]  /*32340*/  STL [R1+0xd5c], R35 ;  /* 0x000d5c2301007387 */ /* 0x0009e80000100800 */
[----:B------:R-:W-:Y:S01]  /*32350*/  STL [R1+0xd98], R32 ;  /* 0x000d982001007387 */ /* 0x000fe20000100800 */
[----:B-1----:R-:W-:-:S03]  /*32360*/  IMAD.MOV.U32 R19, RZ, RZ, R35 ;  /* 0x000000ffff137224 */ /* 0x002fc600078e0023 */
[----:B----4-:R-:W4:Y:S01]  /*32370*/  LDL.LU R35, [R1+0xddc] ;  /* 0x000ddc0001237983 */ /* 0x010f220000300800 */
[----:B------:R-:W-:-:S03]  /*32380*/  IMAD.MOV.U32 R18, RZ, RZ, R27 ;  /* 0x000000ffff127224 */ /* 0x000fc600078e001b */
[----:B------:R-:W-:Y:S01]  /*32390*/  STL [R1+0xd94], R34 ;  /* 0x000d942201007387 */ /* 0x000fe20000100800 */
[----:B------:R-:W-:-:S03]  /*323a0*/  ISETP.NE.U32.AND P1, PT, R17, RZ, PT ;  /* 0x000000ff1100720c */ /* 0x000fc60003f25070 */
[----:B------:R-:W4:Y:S04]  /*323b0*/  LDL.LU R27, [R1+0xf8c] ;  /* 0x000f8c00011b7983 */ /* 0x000f280000300800 */
[----:B------:R1:W-:Y:S02]  /*323c0*/  LDGSTS.E [R23+0x1d600], [R18.64], P2 ;  /* 0x1d60000012177fae */ /* 0x0003e40009121846 */
[----:B-1----:R-:W-:Y:S01]  /*323d0*/  MOV R18, R32 ;  /* 0x0000002000127202 */ /* 0x002fe20000000f00 */
        /* <DEDUP_REMOVED lines=8> */
[----:B------:R-:W-:Y:S01]  /*32460*/  STL [R1+0xdd8], R22 ;  /* 0x000dd81601007387 */ /* 0x000fe20000100800 */
[----:B-1----:R-:W-:-:S03]  /*32470*/  MOV R18, R21 ;  /* 0x0000001500127202 */ /* 0x002fc60000000f00 */
[----:B------:R-:W4:Y:S01]  /*32480*/  LDL.LU R70, [R1+0xf90] ;  /* 0x000f900001467983 */ /* 0x000f220000300800 */
[----:B------:R-:W-:-:S03]  /*32490*/  IMAD.MOV.U32 R19, RZ, RZ, R26 ;  /* 0x000000ffff137224 */ /* 0x000fc600078e001a */
[----:B------:R1:W-:Y:S04]  /*324a0*/  STL [R1+0xdd4], R25 ;  /* 0x000dd41901007387 */ /* 0x0003e80000100800 */
[----:B------:R-:W4:Y:S04]  /*324b0*/  LDL.LU R21, [R1+0xf58] ;  /* 0x000f580001157983 */ /* 0x000f280000300800 */
        /* <DEDUP_REMOVED lines=8> */
[----:B------:R-:W-:-:S04]  /*32540*/  ISETP.GT.AND P2, PT, R16, 0x7d, PT ;  /* 0x0000007d1000780c */ /* 0x000fc80003f44270 */
[----:B------:R-:W-:-:S04]  /*32550*/  SEL R17, RZ, 0x4, !P2 ;  /* 0x00000004ff117807 */ /* 0x000fc80005000000 */
        /* <DEDUP_REMOVED lines=22> */
[----:B------:R-:W-:-:S04]  /*326c0*/  ISETP.GT.AND P2, PT, R16, 0x6, PT ;  /* 0x000000061000780c */ /* 0x000fc80003f44270 */
[----:B------:R-:W-:Y:S01]  /*326d0*/  SEL R17, RZ, 0x4, !P2 ;  /* 0x00000004ff117807 */ /* 0x000fe20005000000 */
[----:B-1----:R-:W-:Y:S01]  /*326e0*/  IMAD.MOV.U32 R19, RZ, RZ, R27 ;  /* 0x000000ffff137224 */ /* 0x002fe200078e001b */
[----:B------:R-:W-:Y:S01]  /*326f0*/  MOV R18, R24 ;  /* 0x0000001800127202 */ /* 0x000fe20000000f00 */
[----:B--2---:R-:W2:Y:S04]  /*32700*/  LDL.LU R27, [R1+0xecc] ;  /* 0x000ecc00011b7983 */ /* 0x004ea80000300800 */
[----:B------:R-:W2:Y:S01]  /*32710*/  LDL.LU R24, [R1+0xed8] ;  /* 0x000ed80001187983 */ /* 0x000ea20000300800 */
[----:B------:R-:W-:-:S03]  /*32720*/  SEL R17, R17, RZ, !P0 ;  /* 0x000000ff11117207 */ /* 0x000fc60004000000 */
[----:B------:R1:W-:Y:S01]  /*32730*/  LDGSTS.E [R22+0x800], [R18.64], P1 ;  /* 0x0080000012167fae */ /* 0x0003e20008921846 */
[----:B------:R-:W-:Y:S02]  /*32740*/  ISETP.NE.U32.AND P2, PT, R17, RZ, PT ;  /* 0x000000ff1100720c */ /* 0x000fe40003f45070 */
[----:B------:R-:W-:-:S04]  /*32750*/  IADD3 R70, P3, R70, R69, RZ ;  /* 0x0000004546467210 */ /* 0x000fc80007f7e0ff */
[----:B-1----:R-:W-:Y:S02]  /*32760*/  MOV R18, R70 ;  /* 0x0000004600127202 */ /* 0x002fe40000000f00 */
[----:B------:R-:W-:Y:S01]  /*32770*/  IADD3 R21, P4, R21, R69, RZ ;  /* 0x0000004515157210 */ /* 0x000fe20007f9e0ff */
        /* <DEDUP_REMOVED lines=14> */
[----:B------:R-:W2:Y:S04]  /*32860*/  LDL.LU R32, [R1+0xed0] ;  /* 0x000ed00001207983 */ /* 0x000ea80000300800 */
[----:B------:R-:W2:Y:S04]  /*32870*/  LDL.LU R21, [R1+0xe98] ;  /* 0x000e980001157983 */ /* 0x000ea80000300800 */
[----:B------:R-:W-:Y:S04]  /*32880*/  STL [R1+0xf50], R26 ;  /* 0x000f501a01007387 */ /* 0x000fe80000100800 */
        /* <DEDUP_REMOVED lines=34> */
[----:B------:R4:W-:Y:S01]  /*32ab0*/  STL [R1+0xecc], R27 ;  /* 0x000ecc1b01007387 */ /* 0x0009e20000100800 */
[----:B------:R-:W-:-:S03]  /*32ac0*/  IMAD.MOV.U32 R18, RZ, RZ, R24 ;  /* 0x000000ffff127224 */ /* 0x000fc600078e0018 */
[----:B---3--:R-:W3:Y:S04]  /*32ad0*/  LDL.LU R33, [R1+0xe4c] ;  /* 0x000e4c0001217983 */ /* 0x008ee80000300800 */
[----:B-1----:R-:W3:Y:S04]  /*32ae0*/  LDL.LU R35, [R1+0xe44] ;  /* 0x000e440001237983 */ /* 0x002ee80000300800 */
[----:B----4-:R-:W3:Y:S04]  /*32af0*/  LDL.LU R27, [R1+0xe50] ;  /* 0x000e5000011b7983 */ /* 0x010ee80000300800 */
[----:B------:R-:W3:Y:S04]  /*32b00*/  LDL.LU R68, [R1+0xe0c] ;  /* 0x000e0c0001447983 */ /* 0x000ee80000300800 */
[----:B------:R-:W3:Y:S04]  /*32b10*/  LDL.LU R24, [R1+0xe18] ;  /* 0x000e180001187983 */ /* 0x000ee80000300800 */
[----:B------:R1:W-:Y:S01]  /*32b20*/  LDGSTS.E [R22+0x3800], [R18.64], P2 ;  /* 0x0380000012167fae */ /* 0x0003e20009121846 */
[----:B------:R-:W-:-:S02]  /*32b30*/  IADD3 R32, P3, R32, R69, RZ ;  /* 0x0000004520207210 */ /* 0x000fc40007f7e0ff */
        /* <DEDUP_REMOVED lines=39> */
[----:B------:R-:W-:Y:S01]  /*32db0*/  IADD3 R24, P4, R24, R69, RZ ;  /* 0x0000004518187210 */ /* 0x000fe20007f9e0ff */
[----:B------:R-:W-:Y:S01]  /*32dc0*/  IMAD.MOV.U32 R19, RZ, RZ, R33 ;  /* 0x000000ffff137224 */ /* 0x000fe200078e0021 */
[----:B------:R1:W-:Y:S01]  /*32dd0*/  STL [R1+0xe4c], R33 ;  /* 0x000e4c2101007387 */ /* 0x0003e20000100800 */
[----:B------:R-:W-:-:S02]  /*32de0*/  SEL R17, RZ, 0x4, !P1 ;  /* 0x00000004ff117807 */ /* 0x000fc40004800000 */
[----:B------:R-:W-:Y:S01]  /*32df0*/  IMAD.X R68, R68, 0x1, R2, P4 ;  /* 0x0000000144447824 */ /* 0x000fe200020e0602 */
[----:B------:R2:W-:Y:S04]  /*32e00*/  LDGSTS.E [R22+0x5800], [R18.64], P2 ;  /* 0x0580000012167fae */ /* 0x0005e80009121846 */
[----:B-1----:R-:W3:Y:S04]  /*32e10*/  LDL.LU R33, [R1+0x7f0] ;  /* 0x0007f00001217983 */ /* 0x002ee80000300800 */
[----:B------:R-:W3:Y:S01]  /*32e20*/  LDL.LU R25, [R1+0x828] ;  /* 0x0008280001197983 */ /* 0x000ee20000300800 */
[----:B--2---:R-:W-:-:S03]  /*32e30*/  IMAD.MOV.U32 R19, RZ, RZ, R35 ;  /* 0x000000ffff137224 */ /* 0x004fc600078e0023 */
[----:B------:R-:W-:Y:S01]  /*32e40*/  STL [R1+0xe50], R27 ;  /* 0x000e501b01007387 */ /* 0x000fe20000100800 */
[----:B------:R-:W-:-:S03]  /*32e50*/  IMAD.MOV.U32 R18, RZ, RZ, R27 ;  /* 0x000000ffff127224 */ /* 0x000fc600078e001b */
[----:B------:R1:W-:Y:S01]  /*32e60*/  STL [R1+0xe44], R35 ;  /* 0x000e442301007387 */ /* 0x0003e20000100800 */
[----:B------:R-:W-:-:S03]  /*32e70*/  SEL R17, R17, RZ, !P0 ;  /* 0x000000ff11117207 */ /* 0x000fc60004000000 */
[----:B------:R2:W-:Y:S04]  /*32e80*/  STL [R1+0xe18], R24 ;  /* 0x000e181801007387 */ /* 0x0005e80000100800 */
[----:B------:R2:W-:Y:S04]  /*32e90*/  LDGSTS.E [R22+0x5a00], [R18.64], P2 ;  /* 0x05a0000012167fae */ /* 0x0005e80009121846 */
[----:B-1----:R-:W3:Y:S04]  /*32ea0*/  LDL.LU R35, [R1+0x7ec] ;  /* 0x0007ec0001237983 */ /* 0x002ee80000300800 */
[----:B------:R-:W-:Y:S04]  /*32eb0*/  STL [R1+0xe0c], R68 ;  /* 0x000e0c4401007387 */ /* 0x000fe80000100800 */
[----:B------:R-:W3:Y:S01]  /*32ec0*/  LDL.LU R27, [R1+0x824] ;  /* 0x00082400011b7983 */ /* 0x000ee20000300800 */
[----:B------:R-:W-:Y:S01]  /*32ed0*/  ISETP.NE.U32.AND P1, PT, R17, RZ, PT ;  /* 0x000000ff1100720c */ /* 0x000fe20003f25070 */
[----:B--2---:R-:W-:Y:S01]  /*32ee0*/  IMAD.MOV.U32 R19, RZ, RZ, R68 ;  /* 0x000000ffff137224 */ /* 0x004fe200078e0044 */
[----:B------:R-:W-:Y:S01]  /*32ef0*/  MOV R18, R24 ;  /* 0x0000001800127202 */ /* 0x000fe20000000f00 */
[----:B------:R-:W2:Y:S04]  /*32f00*/  LDL.LU R70, [R1+0x830] ;  /* 0x0008300001467983 */ /* 0x000ea80000300800 */
[----:B------:R-:W2:Y:S06]  /*32f10*/  LDL.LU R24, [R1+0x868] ;  /* 0x0008680001187983 */ /* 0x000eac0000300800 */
[----:B------:R1:W-:Y:S01]  /*32f20*/  LDGSTS.E [R22+0x6800], [R18.64], P1 ;  /* 0x0680000012167fae */ /* 0x0003e20008921846 */
[----:B----4-:R-:W-:-:S05]  /*32f30*/  IADD3 R32, P3, R32, R69, RZ ;  /* 0x0000004520207210 */ /* 0x010fca0007f7e0ff */
[----:B------:R-:W-:Y:S01]  /*32f40*/  IMAD.X R34, R34, 0x1, R2, P3 ;  /* 0x0000000122227824 */ /* 0x000fe200018e0602 */
[----:B------:R4:W-:Y:S01]  /*32f50*/  STL [R1+0xe10], R32 ;  /* 0x000e102001007387 */ /* 0x0009e20000100800 */
[----:B-1----:R-:W-:Y:S02]  /*32f60*/  MOV R18, R32 ;  /* 0x0000002000127202 */ /* 0x002fe40000000f00 */
[----:B------:R-:W-:Y:S01]  /*32f70*/  IMAD.MOV.U32 R19, RZ, RZ, R34 ;  /* 0x000000ffff137224 */ /* 0x000fe200078e0022 */
[----:B------:R1:W-:Y:S04]  /*32f80*/  STL [R1+0xe04], R34 ;  /* 0x000e042201007387 */ /* 0x0003e80000100800 */
[----:B------:R1:W-:Y:S01]  /*32f90*/  LDGSTS.E [R22+0x6a00], [R18.64], P1 ;  /* 0x06a0000012167fae */ /* 0x0003e20008921846 */
[----:B------:R-:W-:-:S05]  /*32fa0*/  IADD3 R21, P4, R21, R69, RZ ;  /* 0x0000004515157210 */ /* 0x000fca0007f9e0ff */
[----:B------:R-:W-:Y:S01]  /*32fb0*/  IMAD.X R26, R26, 0x1, R2, P4 ;  /* 0x000000011a1a7824 */ /* 0x000fe200020e0602 */
[----:B------:R-:W-:Y:S04]  /*32fc0*/  STL [R1+0x7e8], R21 ;  /* 0x0007e81501007387 */ /* 0x000fe80000100800 */
[----:B------:R-:W2:Y:S01]  /*32fd0*/  LDL.LU R71, [R1+0x82c] ;  /* 0x00082c0001477983 */ /* 0x000ea20000300800 */
[----:B-1----:R-:W-:-:S03]  /*32fe0*/  IMAD.MOV.U32 R19, RZ, RZ, R26 ;  /* 0x000000ffff137224 */ /* 0x002fc600078e001a */
[----:B------:R1:W-:Y:S01]  /*32ff0*/  STL [R1+0x7e4], R26 ;  /* 0x0007e41a01007387 */ /* 0x0003e20000100800 */
[----:B------:R-:W-:-:S03]  /*33000*/  IMAD.MOV.U32 R18, RZ, RZ, R21 ;  /* 0x000000ffff127224 */ /* 0x000fc600078e0015 */
[----:B----4-:R-:W2:Y:S04]  /*33010*/  LDL.LU R32, [R1+0x864] ;  /* 0x0008640001207983 */ /* 0x010ea80000300800 */
[----:B------:R-:W2:Y:S04]  /*33020*/  LDL.LU R34, [R1+0x86c] ;  /* 0x00086c0001227983 */ /* 0x000ea80000300800 */
[----:B-1----:R-:W2:Y:S04]  /*33030*/  LDL.LU R26, [R1+0x870] ;  /* 0x00087000011a7983 */ /* 0x002ea80000300800 */
        /* <DEDUP_REMOVED lines=23> */
[----:B------:R1:W-:Y:S01]  /*331b0*/  LDGSTS.E [R22+0x7a00], [R18.64], P2 ;  /* 0x07a0000012167fae */ /* 0x0003e20009121846 */
[----:B------:R-:W-:-:S02]  /*331c0*/  ISETP.GT.AND P2, PT, R16, 0x26, PT ;  /* 0x000000261000780c */ /* 0x000fc40003f44270 */
[----:B--2---:R-:W-:Y:S02]  /*331d0*/  IADD3 R70, P3, R70, R69, RZ ;  /* 0x0000004546467210 */ /* 0x004fe40007f7e0ff */
[----:B------:R-:W-:Y:S01]  /*331e0*/  SEL R17, RZ, 0x4, !P2 ;  /* 0x00000004ff117807 */ /* 0x000fe20005000000 */
[----:B-1----:R-:W-:Y:S01]  /*331f0*/  IMAD.MOV.U32 R19, RZ, RZ, R27 ;  /* 0x000000ffff137224 */ /* 0x002fe200078e001b */
[----:B------:R-:W-:Y:S01]  /*33200*/  MOV R18, R25 ;  /* 0x0000001900127202 */ /* 0x000fe20000000f00 */
[----:B---3--:R-:W2:Y:S04]  /*33210*/  LDL.LU R27, [R1+0x8e4] ;  /* 0x0008e400011b7983 */ /* 0x008ea80000300800 */
[----:B------:R-:W3:Y:S01]  /*33220*/  LDL.LU R25, [R1+0x8e8] ;  /* 0x0008e80001197983 */ /* 0x000ee20000300800 */
        /* <DEDUP_REMOVED lines=14> */
[----:B-1----:R-:W-:Y:S01]  /*33310*/  IMAD.MOV.U32 R18, RZ, RZ, R24 ;  /* 0x000000ffff127224 */ /* 0x002fe200078e0018 */
[----:B------:R-:W-:Y:S01]  /*33320*/  IADD3 R21, P4, R21, R69, RZ ;  /* 0x0000004515157210 */ /* 0x000fe20007f9e0ff */
[----:B------:R-:W-:Y:S01]  /*33330*/  IMAD.MOV.U32 R19, RZ, RZ, R32 ;  /* 0x000000ffff137224 */ /* 0x000fe200078e0020 */
[----:B------:R1:W-:Y:S03]  /*33340*/  STL [R1+0x864], R32 ;  /* 0x0008642001007387 */ /* 0x0003e60000100800 */
[----:B------:R-:W-:Y:S01]  /*33350*/  IMAD.X R68, R68, 0x1, R2, P4 ;  /* 0x0000000144447824 */ /* 0x000fe200020e0602 */
[----:B------:R1:W-:Y:S04]  /*33360*/  LDGSTS.E [R22+0x9800], [R18.64], P2 ;  /* 0x0980000012167fae */ /* 0x0003e80009121846 */
[----:B-1----:R-:W2:Y:S04]  /*33370*/  LDL.LU R32, [R1+0x8f0] ;  /* 0x0008f00001207983 */ /* 0x002ea80000300800 */
[----:B------:R-:W2:Y:S01]  /*33380*/  LDL.LU R24, [R1+0x928] ;  /* 0x0009280001187983 */ /* 0x000ea20000300800 */
[----:B------:R-:W-:-:S03]  /*33390*/  IMAD.MOV.U32 R19, RZ, RZ, R34 ;  /* 0x000000ffff137224 */ /* 0x000fc600078e0022 */
[----:B------:R-:W-:Y:S01]  /*333a0*/  STL [R1+0x870], R26 ;  /* 0x0008701a01007387 */ /* 0x000fe20000100800 */
[----:B------:R-:W-:-:S03]  /*333b0*/  IMAD.MOV.U32 R18, RZ, RZ, R26 ;  /* 0x000000ffff127224 */ /* 0x000fc600078e001a */
[----:B------:R1:W-:Y:S04]  /*333c0*/  STL [R1+0x86c], R34 ;  /* 0x00086c2201007387 */ /* 0x0003e80000100800 */
[----:B------:R1:W-:Y:S01]  /*333d0*/  STL [R1+0x8a8], R21 ;  /* 0x0008a81501007387 */ /* 0x0003e20000100800 */
[----:B------:R-:W-:-:S03]  /*333e0*/  ISETP.GT.AND P1, PT, R16, 0x2a, PT ;  /* 0x0000002a1000780c */ /* 0x000fc60003f24270 */
[----:B------:R1:W-:Y:S04]  /*333f0*/  LDGSTS.E [R22+0x9a00], [R18.64], P2 ;  /* 0x09a0000012167fae */ /* 0x0003e80009121846 */
[----:B-1----:R-:W2:Y:S04]  /*33400*/  LDL.LU R34, [R1+0x8ec] ;  /* 0x0008ec0001227983 */ /* 0x002ea80000300800 */
[----:B------:R-:W-:Y:S04]  /*33410*/  STL [R1+0x8a4], R68 ;  /* 0x0008a44401007387 */ /* 0x000fe80000100800 */
[----:B------:R-:W2:Y:S01]  /*33420*/  LDL.LU R26, [R1+0x924] ;  /* 0x00092400011a7983 */ /* 0x000ea20000300800 */
[----:B------:R-:W-:Y:S01]  /*33430*/  SEL R17, RZ, 0x4, !P1 ;  /* 0x00000004ff117807 */ /* 0x000fe20004800000 */
[----:B------:R-:W-:Y:S01]  /*33440*/  IMAD.MOV.U32 R19, RZ, RZ, R68 ;  /* 0x000000ffff137224 */ /* 0x000fe200078e0044 */
[----:B------:R-:W-:Y:S01]  /*33450*/  MOV R18, R21 ;  /* 0x0000001500127202 */ /* 0x000fe20000000f00 */
[----:B------:R-:W2:Y:S01]  /*33460*/  LDL.LU R70, [R1+0x930] ;  /* 0x0009300001467983 */ /* 0x000ea20000300800 */
[----:B------:R-:W-:-:S02]  /*33470*/  SEL R17, R17, RZ, !P0 ;  /* 0x000000ff11117207 */ /* 0x000fc40004000000 */
[----:B------:R-:W-:Y:S01]  /*33480*/  ISETP.GT.AND P2, PT, R16, 0x2e, PT ;  /* 0x0000002e1000780c */ /* 0x000fe20003f44270 */
[----:B------:R-:W2:Y:S01]  /*33490*/  LDL.LU R21, [R1+0x968] ;  /* 0x0009680001157983 */ /* 0x000ea20000300800 */
[----:B------:R-:W-:Y:S02]  /*334a0*/  ISETP.NE.U32.AND P1, PT, R17, RZ, PT ;  /* 0x000000ff1100720c */ /* 0x000fe40003f25070 */
[----:B------:R-:W-:-:S04]  /*334b0*/  SEL R17, RZ, 0x4, !P2 ;  /* 0x00000004ff117807 */ /* 0x000fc80005000000 */
[----:B------:R-:W-:-:S07]  /*334c0*/  SEL R17, R17, RZ, !P0 ;  /* 0x000000ff11117207 */ /* 0x000fce0004000000 */
[----:B------:R1:W-:Y:S01]  /*334d0*/  LDGSTS.E [R22+0xa800], [R18.64], P1 ;  /* 0x0a80000012167fae */ /* 0x0003e20008921846 */
[----:B------:R-:W-:Y:S02]  /*334e0*/  ISETP.NE.U32.AND P2, PT, R17, RZ, PT ;  /* 0x000000ff1100720c */ /* 0x000fe40003f45070 */
[----:B----4-:R-:W-:-:S05]  /*334f0*/  IADD3 R33, P3, R33, R69, RZ ;  /* 0x0000004521217210 */ /* 0x010fca0007f7e0ff */
[----:B------:R-:W-:Y:S01]  /*33500*/  IMAD.X R35, R35, 0x1, R2, P3 ;  /* 0x0000000123237824 */ /* 0x000fe200018e0602 */
[----:B------:R4:W-:Y:S01]  /*33510*/  STL [R1+0x8b0], R33 ;  /* 0x0008b02101007387 */ /* 0x0009e20000100800 */
[----:B-1----:R-:W-:Y:S02]  /*33520*/  MOV R18, R33 ;  /* 0x0000002100127202 */ /* 0x002fe40000000f00 */
[----:B------:R-:W-:Y:S01]  /*33530*/  IMAD.MOV.U32 R19, RZ, RZ, R35 ;  /* 0x000000ffff137224 */ /* 0x000fe200078e0023 */
[----:B------:R1:W-:Y:S04]  /*33540*/  STL [R1+0x8ac], R35 ;  /* 0x0008ac2301007387 */ /* 0x0003e80000100800 */
[----:B------:R1:W-:Y:S01]  /*33550*/  LDGSTS.E [R22+0xaa00], [R18.64], P1 ;  /* 0x0aa0000012167fae */ /* 0x0003e20008921846 */
[----:B---3--:R-:W-:-:S05]  /*33560*/  IADD3 R25, P4, R25, R69, RZ ;  /* 0x0000004519197210 */ /* 0x008fca0007f9e0ff */
[----:B--2---:R-:W-:Y:S01]  /*33570*/  IMAD.X R27, R27, 0x1, R2, P4 ;  /* 0x000000011b1b7824 */ /* 0x004fe200020e0602 */
[----:B------:R-:W-:Y:S04]  /*33580*/  STL [R1+0x8e8], R25 ;  /* 0x0008e81901007387 */ /* 0x000fe80000100800 */
[----:B------:R-:W2:Y:S01]  /*33590*/  LDL.LU R71, [R1+0x92c] ;  /* 0x00092c0001477983 */ /* 0x000ea20000300800 */
[----:B-1----:R-:W-:-:S03]  /*335a0*/  IMAD.MOV.U32 R19, RZ, RZ, R27 ;  /* 0x000000ffff137224 */ /* 0x002fc600078e001b */
[----:B------:R1:W-:Y:S01]  /*335b0*/  STL [R1+0x8e4], R27 ;  /* 0x0008e41b01007387 */ /* 0x0003e20000100800 */
[----:B------:R-:W-:-:S03]  /*335c0*/  IMAD.MOV.U32 R18, RZ, RZ, R25 ;  /* 0x000000ffff127224 */ /* 0x000fc600078e0019 */
[----:B----4-:R-:W3:Y:S04]  /*335d0*/  LDL.LU R33, [R1+0x964] ;  /* 0x0009640001217983 */ /* 0x010ee80000300800 */
[----:B------:R-:W3:Y:S04]  /*335e0*/  LDL.LU R35, [R1+0x96c] ;  /* 0x00096c0001237983 */ /* 0x000ee80000300800 */
[----:B-1----:R-:W3:Y:S04]  /*335f0*/  LDL.LU R27, [R1+0x970] ;  /* 0x00097000011b7983 */ /* 0x002ee80000300800 */
        /* <DEDUP_REMOVED lines=171> */
[----:B------:R1:W-:Y:S04]  /*340b0*/  STL [R1+0xae4], R27 ;  /* 0x000ae41b01007387 */ /* 0x0003e80000100800 */
[----:B----4-:R-:W3:Y:S01]  /*340c0*/  LDL.LU R33, [R1+0xb64] ;  /* 0x000b640001217983 */ /* 0x010ee20000300800 */
[----:B------:R-:W-:-:S03]  /*340d0*/  IMAD.MOV.U32 R18, RZ, RZ, R21 ;  /* 0x000000ffff127224 */ /* 0x000fc600078e0015 */
        /* <DEDUP_REMOVED lines=49> */
[----:B------:R2:W-:Y:S01]  /*343f0*/  LDGSTS.E [R22+0x15800], [R18.64], P2 ;  /* 0x1580000012167fae */ /* 0x0005e20009121846 */
[----:B------:R-:W-:-:S03]  /*34400*/  IMAD.X R68, R68, 0x1, R2, P4 ;  /* 0x0000000144447824 */ /* 0x000fc600020e0602 */
[----:B-1----:R-:W3:Y:S04]  /*34410*/  LDL.LU R33, [R1+0xbf0] ;  /* 0x000bf00001217983 */ /* 0x002ee80000300800 */
[----:B------:R-:W3:Y:S04]  /*34420*/  LDL.LU R24, [R1+0xc28] ;  /* 0x000c280001187983 */ /* 0x000ee80000300800 */
[----:B------:R-:W-:Y:S01]  /*34430*/  STL [R1+0xb70], R27 ;  /* 0x000b701b01007387 */ /* 0x000fe20000100800 */
[----:B--2---:R-:W-:-:S03]  /*34440*/  IMAD.MOV.U32 R19, RZ, RZ, R35 ;  /* 0x000000ffff137224 */ /* 0x004fc600078e0023 */
[----:B------:R1:W-:Y:S01]  /*34450*/  STL [R1+0xb6c], R35 ;  /* 0x000b6c2301007387 */ /* 0x0003e20000100800 */
[----:B------:R-:W-:-:S03]  /*34460*/  SEL R17, R17, RZ, !P0 ;  /* 0x000000ff11117207 */ /* 0x000fc60004000000 */
[----:B------:R2:W-:Y:S01]  /*34470*/  STL [R1+0xba8], R21 ;  /* 0x000ba81501007387 */ /* 0x0005e20000100800 */
[----:B------:R-:W-:-:S03]  /*34480*/  IMAD.MOV.U32 R18, RZ, RZ, R27 ;  /* 0x000000ffff127224 */ /* 0x000fc600078e001b */
[----:B-1----:R-:W3:Y:S04]  /*34490*/  LDL.LU R35, [R1+0xbec] ;  /* 0x000bec0001237983 */ /* 0x002ee80000300800 */
[----:B------:R-:W-:Y:S01]  /*344a0*/  STL [R1+0xba4], R68 ;  /* 0x000ba44401007387 */ /* 0x000fe20000100800 */
[----:B------:R-:W-:-:S03]  /*344b0*/  ISETP.NE.U32.AND P1, PT, R17, RZ, PT ;  /* 0x000000ff1100720c */ /* 0x000fc60003f25070 */
[----:B------:R-:W3:Y:S04]  /*344c0*/  LDL.LU R27, [R1+0xc24] ;  /* 0x000c2400011b7983 */ /* 0x000ee80000300800 */
[----:B------:R1:W-:Y:S04]  /*344d0*/  LDGSTS.E [R22+0x15a00], [R18.64], P2 ;  /* 0x15a0000012167fae */ /* 0x0003e80009121846 */
[----:B------:R-:W3:Y:S01]  /*344e0*/  LDL.LU R70, [R1+0xc30] ;  /* 0x000c300001467983 */ /* 0x000ee20000300800 */
[----:B-1----:R-:W-:Y:S01]  /*344f0*/  MOV R18, R21 ;  /* 0x0000001500127202 */ /* 0x002fe20000000f00 */
[----:B------:R-:W-:-:S02]  /*34500*/  IMAD.MOV.U32 R19, RZ, RZ, R68 ;  /* 0x000000ffff137224 */ /* 0x000fc400078e0044 */
[----:B--2---:R-:W2:Y:S04]  /*34510*/  LDL.LU R21, [R1+0xc68] ;  /* 0x000c680001157983 */ /* 0x004ea80000300800 */
        /* <DEDUP_REMOVED lines=34> */
[----:B------:R-:W-:Y:S02]  /*34740*/  IMAD.MOV.U32 R19, RZ, RZ, R35 ;  /* 0x000000ffff137224 */ /* 0x000fe400078e0023 */
[----:B------:R-:W-:Y:S01]  /*34750*/  IMAD.X R27, R27, 0x1, R2, P4 ;  /* 0x000000011b1b7824 */ /* 0x000fe200020e0602 */
[----:B------:R1:W-:Y:S04]  /*34760*/  STL [R1+0xbec], R35 ;  /* 0x000bec2301007387 */ /* 0x0003e80000100800 */
[----:B------:R-:W-:Y:S04]  /*34770*/  STL [R1+0xc28], R24 ;  /* 0x000c281801007387 */ /* 0x000fe80000100800 */
[----:B------:R3:W-:Y:S04]  /*34780*/  STL [R1+0xc24], R27 ;  /* 0x000c241b01007387 */ /* 0x0007e80000100800 */
[----:B-1----:R-:W4:Y:S04]  /*34790*/  LDL.LU R35, [R1+0xcac] ;  /* 0x000cac0001237983 */ /* 0x002f280000300800 */
[----:B------:R1:W-:Y:S01]  /*347a0*/  LDGSTS.E [R22+0x17a00], [R18.64], P2 ;  /* 0x17a0000012167fae */ /* 0x0003e20009121846 */
[----:B------:R-:W-:-:S03]  /*347b0*/  ISETP.GT.AND P2, PT, R16, 0x66, PT ;  /* 0x000000661000780c */ /* 0x000fc60003f44270 */
[----:B------:R-:W4:Y:S01]  /*347c0*/  LDL.LU R33, [R1+0xcb0] ;  /* 0x000cb00001217983 */ /* 0x000f220000300800 */
[----:B------:R-:W-:Y:S02]  /*347d0*/  SEL R17, RZ, 0x4, !P2 ;  /* 0x00000004ff117807 */ /* 0x000fe40005000000 */
[----:B------:R-:W-:Y:S01]  /*347e0*/  IADD3 R70, P3, R70, R69, RZ ;  /* 0x0000004546467210 */ /* 0x000fe20007f7e0ff */
[----:B-1----:R-:W-:Y:S01]  /*347f0*/  IMAD.MOV.U32 R19, RZ, RZ, R27 ;  /* 0x000000ffff137224 */ /* 0x002fe200078e001b */
[----:B------:R-:W-:Y:S01]  /*34800*/  MOV R18, R24 ;  /* 0x0000001800127202 */ /* 0x000fe20000000f00 */
[----:B---3--:R-:W4:Y:S01]  /*34810*/  LDL.LU R27, [R1+0xce4] ;  /* 0x000ce400011b7983 */ /* 0x008f220000300800 */
[----:B------:R-:W-:-:S03]  /*34820*/  SEL R17, R17, RZ, !P0 ;  /* 0x000000ff11117207 */ /* 0x000fc60004000000 */
[----:B------:R-:W4:Y:S01]  /*34830*/  LDL.LU R24, [R1+0xce8] ;  /* 0x000ce80001187983 */ /* 0x000f220000300800 */
[----:B--2---:R-:W-:Y:S02]  /*34840*/  IADD3 R21, P4, R21, R69, RZ ;  /* 0x0000004515157210 */ /* 0x004fe40007f9e0ff */
        /* <DEDUP_REMOVED lines=18> */
[----:B-1----:R-:W3:Y:S04]  /*34970*/  LDL.LU R32, [R1+0xcf0] ;  /* 0x000cf00001207983 */ /* 0x002ee80000300800 */
[----:B------:R-:W3:Y:S01]  /*34980*/  LDL.LU R21, [R1+0xd28] ;  /* 0x000d280001157983 */ /* 0x000ee20000300800 */
[----:B--2---:R-:W-:-:S03]  /*34990*/  IMAD.MOV.U32 R19, RZ, RZ, R34 ;  /* 0x000000ffff137224 */ /* 0x004fc600078e0022 */
[----:B------:R-:W-:Y:S01]  /*349a0*/  STL [R1+0xc70], R26 ;  /* 0x000c701a01007387 */ /* 0x000fe20000100800 */
[----:B------:R-:W-:-:S03]  /*349b0*/  IMAD.MOV.U32 R18, RZ, RZ, R26 ;  /* 0x000000ffff127224 */ /* 0x000fc600078e001a */
[----:B------:R1:W-:Y:S04]  /*349c0*/  STL [R1+0xc6c], R34 ;  /* 0x000c6c2201007387 */ /* 0x0003e80000100800 */
[----:B------:R2:W-:Y:S01]  /*349d0*/  STL [R1+0xca8], R25 ;  /* 0x000ca81901007387 */ /* 0x0005e20000100800 */
[----:B------:R-:W-:-:S03]  /*349e0*/  ISETP.GT.AND P1, PT, R16, 0x6a, PT ;  /* 0x0000006a1000780c */ /* 0x000fc60003f24270 */
[----:B------:R2:W-:Y:S04]  /*349f0*/  LDGSTS.E [R22+0x19a00], [R18.64], P2 ;  /* 0x19a0000012167fae */ /* 0x0005e80009121846 */
[----:B-1----:R-:W3:Y:S04]  /*34a00*/  LDL.LU R34, [R1+0xcec] ;  /* 0x000cec0001227983 */ /* 0x002ee80000300800 */
[----:B------:R1:W-:Y:S04]  /*34a10*/  STL [R1+0xca4], R68 ;  /* 0x000ca44401007387 */ /* 0x0003e80000100800 */
[----:B------:R-:W3:Y:S01]  /*34a20*/  LDL.LU R26, [R1+0xd24] ;  /* 0x000d2400011a7983 */ /* 0x000ee20000300800 */
[----:B------:R-:W-:-:S02]  /*34a30*/  SEL R17, RZ, 0x4, !P1 ;  /* 0x00000004ff117807 */ /* 0x000fc40004800000 */
[----:B--2---:R-:W-:Y:S01]  /*34a40*/  MOV R18, R25 ;  /* 0x0000001900127202 */ /* 0x004fe20000000f00 */
[----:B------:R-:W3:Y:S01]  /*34a50*/  LDL.LU R70, [R1+0xd30] ;  /* 0x000d300001467983 */ /* 0x000ee20000300800 */
[----:B------:R-:W-:Y:S02]  /*34a60*/  SEL R17, R17, RZ, !P0 ;  /* 0x000000ff11117207 */ /* 0x000fe40004000000 */
[----:B------:R-:W-:Y:S01]  /*34a70*/  ISETP.GT.AND P2, PT, R16, 0x6e, PT ;  /* 0x0000006e1000780c */ /* 0x000fe20003f44270 */
[----:B------:R-:W3:Y:S01]  /*34a80*/  LDL.LU R25, [R1+0xd68] ;  /* 0x000d680001197983 */ /* 0x000ee20000300800 */
[----:B------:R-:W-:Y:S02]  /*34a90*/  ISETP.NE.U32.AND P1, PT, R17, RZ, PT ;  /* 0x000000ff1100720c */ /* 0x000fe40003f25070 */
[----:B------:R-:W-:Y:S01]  /*34aa0*/  SEL R17, RZ, 0x4, !P2 ;  /* 0x00000004ff117807 */ /* 0x000fe20005000000 */
[----:B------:R-:W-:-:S03]  /*34ab0*/  IMAD.MOV.U32 R19, RZ, RZ, R68 ;  /* 0x000000ffff137224 */ /* 0x000fc600078e0044 */
[----:B------:R-:W-:-:S04]  /*34ac0*/  SEL R17, R17, RZ, !P0 ;  /* 0x000000ff11117207 */ /* 0x000fc80004000000 */
[----:B------:R-:W-:-:S03]  /*34ad0*/  ISETP.NE.U32.AND P2, PT, R17, RZ, PT ;  /* 0x000000ff1100720c */ /* 0x000fc60003f45070 */
[----:B------:R1:W-:Y:S01]  /*34ae0*/  LDGSTS.E [R22+0x1a800], [R18.64], P1 ;  /* 0x1a80000012167fae */ /* 0x0003e20008921846 */
[----:B----4-:R-:W-:-:S05]  /*34af0*/  IADD3 R33, P3, R33, R69, RZ ;  /* 0x0000004521217210 */ /* 0x010fca0007f7e0ff */
[----:B------:R-:W-:Y:S01]  /*34b00*/  IMAD.X R35, R35, 0x1, R2, P3 ;  /* 0x0000000123237824 */ /* 0x000fe200018e0602 */
[----:B------:R-:W-:Y:S04]  /*34b10*/  STL [R1+0xcb0], R33 ;  /* 0x000cb02101007387 */ /* 0x000fe80000100800 */
[----:B------:R4:W-:Y:S01]  /*34b20*/  STL [R1+0xcac], R35 ;  /* 0x000cac2301007387 */ /* 0x0009e20000100800 */
[----:B------:R-:W-:-:S05]  /*34b30*/  IADD3 R24, P4, R24, R69, RZ ;  /* 0x0000004518187210 */ /* 0x000fca0007f9e0ff */
[----:B------:R-:W-:Y:S04]  /*34b40*/  STL [R1+0xce8], R24 ;  /* 0x000ce81801007387 */ /* 0x000fe80000100800 */
[----:B------:R-:W2:Y:S01]  /*34b50*/  LDL.LU R71, [R1+0xd2c] ;  /* 0x000d2c0001477983 */ /* 0x000ea20000300800 */
[----:B------:R-:W-:Y:S01]  /*34b60*/  IMAD.X R27, R27, 0x1, R2, P4 ;  /* 0x000000011b1b7824 */ /* 0x000fe200020e0602 */
[----:B-1----:R-:W-:Y:S01]  /*34b70*/  MOV R18, R33 ;  /* 0x0000002100127202 */ /* 0x002fe20000000f00 */
[----:B------:R-:W-:-:S03]  /*34b80*/  IMAD.MOV.U32 R19, RZ, RZ, R35 ;  /* 0x000000ffff137224 */ /* 0x000fc600078e0023 */
[----:B------:R1:W-:Y:S04]  /*34b90*/  STL [R1+0xce4], R27 ;  /* 0x000ce41b01007387 */ /* 0x0003e80000100800 */
[----:B------:R-:W2:Y:S04]  /*34ba0*/  LDL.LU R68, [R1+0xd64] ;  /* 0x000d640001447983 */ /* 0x000ea80000300800 */
[----:B------:R1:W-:Y:S04]  /*34bb0*/  LDGSTS.E [R22+0x1aa00], [R18.64], P1 ;  /* 0x1aa0000012167fae */ /* 0x0003e80008921846 */
[----:B----4-:R-:W2:Y:S04]  /*34bc0*/  LDL.LU R35, [R1+0xd6c] ;  /* 0x000d6c0001237983 */ /* 0x010ea80000300800 */
[----:B------:R-:W2:Y:S01]  /*34bd0*/  LDL.LU R33, [R1+0xd70] ;  /* 0x000d700001217983 */ /* 0x000ea20000300800 */
[----:B-1----:R-:W-:-:S02]  /*34be0*/  IMAD.MOV.U32 R18, RZ, RZ, R24 ;  /* 0x000000ffff127224 */ /* 0x002fc400078e0018 */
[----:B------:R-:W-:Y:S02]  /*34bf0*/  IMAD.MOV.U32 R19, RZ, RZ, R27 ;  /* 0x000000ffff137224 */ /* 0x000fe400078e001b */
[----:B------:R-:W2:Y:S04]  /*34c00*/  LDL.LU R27, [R1+0xda4] ;  /* 0x000da400011b7983 */ /* 0x000ea80000300800 */
[----:B------:R-:W2:Y:S04]  /*34c10*/  LDL.LU R24, [R1+0xda8] ;  /* 0x000da80001187983 */ /* 0x000ea80000300800 */
[----:B------:R1:W-:Y:S01]  /*34c20*/  LDGSTS.E [R22+0x1b800], [R18.64], P2 ;  /* 0x1b80000012167fae */ /* 0x0003e20009121846 */
[----:B---3--:R-:W-:-:S02]  /*34c30*/  IADD3 R32, P3, R32, R69, RZ ;  /* 0x0000004520207210 */ /* 0x008fc40007f7e0ff */
        /* <DEDUP_REMOVED lines=14> */
[----:B---3--:R-:W3:Y:S04]  /*34d20*/  LDL.LU R26, [R1+0xde4] ;  /* 0x000de400011a7983 */ /* 0x008ee80000300800 */
[----:B------:R-:W3:Y:S01]  /*34d30*/  LDL.LU R21, [R1+0xde8] ;  /* 0x000de80001157983 */ /* 0x000ee20000300800 */
[----:B------:R-:W-:-:S04]  /*34d40*/  ISETP.GT.AND P1, PT, R16, 0x72, PT ;  /* 0x000000721000780c */ /* 0x000fc80003f24270 */
[----:B------:R-:W-:-:S04]  /*34d50*/  SEL R17, RZ, 0x4, !P1 ;  /* 0x00000004ff117807 */ /* 0x000fc80004800000 */
[----:B------:R-:W-:-:S04]  /*34d60*/  SEL R17, R17, RZ, !P0 ;  /* 0x000000ff11117207 */ /* 0x000fc80004000000 */
[----:B------:R-:W-:Y:S02]  /*34d70*/  ISETP.NE.U32.AND P1, PT, R17, RZ, PT ;  /* 0x000000ff1100720c */ /* 0x000fe40003f25070 */
[----:B------:R-:W-:Y:S02]  /*34d80*/  IADD3 R70, P3, R70, R69, RZ ;  /* 0x0000004546467210 */ /* 0x000fe40007f7e0ff */
[----:B------:R-:W-:-:S04]  /*34d90*/  ISETP.GT.AND P2, PT, R16, 0x76, PT ;  /* 0x000000761000780c */ /* 0x000fc80003f44270 */
[----:B------:R-:W-:-:S05]  /*34da0*/  SEL R17, RZ, 0x4, !P2 ;  /* 0x00000004ff117807 */ /* 0x000fca0005000000 */
[----:B------:R1:W-:Y:S01]  /*34db0*/  LDGSTS.E [R22+0x1c800], [R18.64], P1 ;  /* 0x1c80000012167fae */ /* 0x0003e20008921846 */
[----:B------:R-:W-:Y:S02]  /*34dc0*/  SEL R17, R17, RZ, !P0 ;  /* 0x000000ff11117207 */ /* 0x000fe40004000000 */
[----:B------:R-:W-:Y:S02]  /*34dd0*/  IADD3 R25, P4, R25, R69, RZ ;  /* 0x0000004519197210 */ /* 0x000fe40007f9e0ff */
[----:B------:R-:W-:Y:S02]  /*34de0*/  ISETP.NE.U32.AND P2, PT, R17, RZ, PT ;  /* 0x000000ff1100720c */ /* 0x000fe40003f45070 */
[----:B-1----:R-:W-:Y:S01]  /*34df0*/  MOV R18, R70 ;  /* 0x0000004600127202 */ /* 0x002fe20000000f00 */
[----:B------:R-:W-:Y:S01]  /*34e00*/  STL [R1+0xd30], R70 ;  /* 0x000d304601007387 */ /* 0x000fe20000100800 */
[----:B--2---:R-:W-:-:S04]  /*34e10*/  IMAD.X R71, R71, 0x1, R2, P3 ;  /* 0x0000000147477824 */ /* 0x004fc800018e0602 */
[----:B------:R-:W-:-:S05]  /*34e20*/  IMAD.MOV.U32 R19, RZ, RZ, R71 ;  /* 0x000000ffff137224 */ /* 0x000fca00078e0047 */
[----:B------:R1:W-:Y:S01]  /*34e30*/  LDGSTS.E [R22+0x1ca00], [R18.64], P1 ;  /* 0x1ca0000012167fae */ /* 0x0003e20008921846 */
[----:B------:R-:W-:Y:S01]  /*34e40*/  ISETP.GT.AND P1, PT, R16, 0x7a, PT ;  /* 0x0000007a1000780c */ /* 0x000fe20003f24270 */
[----:B------:R-:W-:-:S03]  /*34e50*/  IMAD.X R68, R68, 0x1, R2, P4 ;  /* 0x0000000144447824 */ /* 0x000fc600020e0602 */
[----:B------:R-:W-:Y:S01]  /*34e60*/  SEL R17, RZ, 0x4, !P1 ;  /* 0x00000004ff117807 */ /* 0x000fe20004800000 */
[----:B------:R2:W-:Y:S03]  /*34e70*/  STL [R1+0xd2c], R71 ;  /* 0x000d2c4701007387 */ /* 0x0005e60000100800 */
[----:B------:R-:W-:Y:S02]  /*34e80*/  SEL R17, R17, RZ, !P0 ;  /* 0x000000ff11117207 */ /* 0x000fe40004000000 */
[----:B------:R-:W-:Y:S01]  /*34e90*/  IADD3 R33, P3, R33, R69, RZ ;  /* 0x0000004521217210 */ /* 0x000fe20007f7e0ff */
[----:B-1----:R-:W-:Y:S01]  /*34ea0*/  IMAD.MOV.U32 R18, RZ, RZ, R25 ;  /* 0x000000ffff127224 */ /* 0x002fe200078e0019 */
[----:B------:R1:W-:Y:S01]  /*34eb0*/  STL [R1+0xd68], R25 ;  /* 0x000d681901007387 */ /* 0x0003e20000100800 */
[----:B------:R-:W-:Y:S01]  /*34ec0*/  IMAD.MOV.U32 R19, RZ, RZ, R68 ;  /* 0x000000ffff137224 */ /* 0x000fe200078e0044 */
[----:B------:R-:W-:-:S02]  /*34ed0*/  IADD3.X R35, R35, R2, RZ, P3, !PT ;  /* 0x0000000223237210 */ /* 0x000fc40001ffe4ff */
[----:B------:R-:W-:Y:S01]  /*34ee0*/  STL [R1+0xd64], R68 ;  /* 0x000d644401007387 */ /* 0x000fe20000100800 */
[----:B------:R-:W-:-:S03]  /*34ef0*/  ISETP.NE.U32.AND P1, PT, R17, RZ, PT ;  /* 0x000000ff1100720c */ /* 0x000fc60003f25070 */
[----:B--2---:R-:W2:Y:S01]  /*34f00*/  LDL.LU R71, [R1+0xdf0] ;  /* 0x000df00001477983 */ /* 0x004ea20000300800 */
[----:B------:R-:W-:-:S03]  /*34f10*/  IADD3 R24, P4, R24, R69, RZ ;  /* 0x0000004518187210 */ /* 0x000fc60007f9e0ff */
[----:B-1----:R-:W2:Y:S04]  /*34f20*/  LDL.LU R25, [R1+0xf88] ;  /* 0x000f880001197983 */ /* 0x002ea80000300800 */
[----:B------:R1:W-:Y:S01]  /*34f30*/  LDGSTS.E [R22+0x1d800], [R18.64], P2 ;  /* 0x1d80000012167fae */ /* 0x0003e20009121846 */
[----:B------:R-:W-:-:S03]  /*34f40*/  IMAD.X R27, R27, 0x1, R2, P4 ;  /* 0x000000011b1b7824 */ /* 0x000fc600020e0602 */
[----:B------:R1:W-:Y:S04]  /*34f50*/  STL [R1+0xd70], R33 ;  /* 0x000d702101007387 */ /* 0x0003e80000100800 */
[----:B------:R-:W-:Y:S01]  /*34f60*/  STL [R1+0xd6c], R35 ;  /* 0x000d6c2301007387 */ /* 0x000fe20000100800 */
[----:B-1----:R-:W-:-:S03]  /*34f70*/  IMAD.MOV.U32 R18, RZ, RZ, R33 ;  /* 0x000000ffff127224 */ /* 0x002fc600078e0021 */
[----:B------:R-:W-:Y:S01]  /*34f80*/  STL [R1+0xda8], R24 ;  /* 0x000da81801007387 */ /* 0x000fe20000100800 */
[----:B------:R-:W-:-:S03]  /*34f90*/  IMAD.MOV.U32 R19, RZ, RZ, R35 ;  /* 0x000000ffff137224 */ /* 0x000fc600078e0023 */
[----:B------:R-:W2:Y:S04]  /*34fa0*/  LDL.LU R72, [R1+0xdec] ;  /* 0x000dec0001487983 */ /* 0x000ea80000300800 */
[----:B------:R1:W-:Y:S04]  /*34fb0*/  LDGSTS.E [R22+0x1da00], [R18.64], P2 ;  /* 0x1da0000012167fae */ /* 0x0003e80009121846 */
[----:B------:R1:W-:Y:S04]  /*34fc0*/  STL [R1+0xda4], R27 ;  /* 0x000da41b01007387 */ /* 0x0003e80000100800 */
[----:B------:R-:W2:Y:S01]  /*34fd0*/  LDL.LU R33, [R1+0xf7c] ;  /* 0x000f7c0001217983 */ /* 0x000ea20000300800 */
[----:B-1----:R-:W-:Y:S01]  /*34fe0*/  MOV R18, R24 ;  /* 0x0000001800127202 */ /* 0x002fe20000000f00 */
[----:B------:R-:W-:-:S02]  /*34ff0*/  IMAD.MOV.U32 R19, RZ, RZ, R27 ;  /* 0x000000ffff137224 */ /* 0x000fc400078e001b */
[----:B------:R-:W2:Y:S04]  /*35000*/  LDL.LU R27, [R1+0xf80] ;  /* 0x000f8000011b7983 */ /* 0x000ea80000300800 */
[----:B------:R-:W2:Y:S04]  /*35010*/  LDL.LU R24, [R1+0xf48] ;  /* 0x000f480001187983 */ /* 0x000ea80000300800 */
[----:B------:R1:W-:Y:S01]  /*35020*/  LDGSTS.E [R22+0x1e800], [R18.64], P1 ;  /* 0x1e80000012167fae */ /* 0x0003e20008921846 */
[----:B----4-:R-:W-:-:S05]  /*35030*/  IADD3 R32, P3, R32, R69, RZ ;  /* 0x0000004520207210 */ /* 0x010fca0007f7e0ff */
[----:B------:R-:W-:Y:S01]  /*35040*/  IMAD.X R34, R34, 0x1, R2, P3 ;  /* 0x0000000122227824 */ /* 0x000fe200018e0602 */
[----:B------:R-:W-:Y:S03]  /*35050*/  STL [R1+0xdb0], R32 ;  /* 0x000db02001007387 */ /* 0x000fe60000100800 */
[----:B-1----:R-:W-:Y:S01]  /*35060*/  IMAD.MOV.U32 R19, RZ, RZ, R34 ;  /* 0x000000ffff137224 */ /* 0x002fe200078e0022 */
[----:B------:R1:W-:Y:S01]  /*35070*/  STL [R1+0xdac], R34 ;  /* 0x000dac2201007387 */ /* 0x0003e20000100800 */
[----:B---3--:R-:W-:-:S05]  /*35080*/  IADD3 R21, P4, R21, R69, RZ ;  /* 0x0000004515157210 */ /* 0x008fca0007f9e0ff */
[----:B------:R-:W-:Y:S01]  /*35090*/  IMAD.X R26, R26, 0x1, R2, P4 ;  /* 0x000000011a1a7824 */ /* 0x000fe200020e0602 */
[----:B------:R-:W-:Y:S04]  /*350a0*/  STL [R1+0xde8], R21 ;  /* 0x000de81501007387 */ /* 0x000fe80000100800 */
[----:B-1----:R-:W3:Y:S04]  /*350b0*/  LDL.LU R34, [R1+0xf74] ;  /* 0x000f740001227983 */ /* 0x002ee80000300800 */
[----:B------:R1:W-:Y:S04]  /*350c0*/  STL [R1+0xde4], R26 ;  /* 0x000de41a01007387 */ /* 0x0003e80000100800 */
[----:B------:R-:W4:Y:S01]  /*350d0*/  LDL.LU R70, [R1+0xf3c] ;  /* 0x000f3c0001467983 */ /* 0x000f220000300800 */
[----:B------:R-:W-:-:S03]  /*350e0*/  MOV R18, R32 ;  /* 0x0000002000127202 */ /* 0x000fc60000000f00 */
[----:B------:R-:W4:Y:S04]  /*350f0*/  LDL.LU R68, [R1+0xf34] ;  /* 0x000f340001447983 */ /* 0x000f280000300800 */
[----:B------:R-:W4:Y:S04]  /*35100*/  LDL.LU R35, [R1+0xf40] ;  /* 0x000f400001237983 */ /* 0x000f280000300800 */
[----:B------:R1:W-:Y:S04]  /*35110*/  LDGSTS.E [R22+0x1ea00], [R18.64], P1 ;  /* 0x1ea0000012167fae */ /* 0x0003e80008921846 */
[----:B------:R-:W4:Y:S01]  /*35120*/  LDL.LU R32, [R1+0xefc] ;  /* 0x000efc0001207983 */ /* 0x000f220000300800 */
[----:B-1----:R-:W-:-:S03]  /*35130*/  IMAD.MOV.U32 R19, RZ, RZ, R26 ;  /* 0x000000ffff137224 */ /* 0x002fc600078e001a */
[----:B------:R-:W4:Y:S01]  /*35140*/  LDL.LU R26, [R1+0xf08] ;  /* 0x000f0800011a7983 */ /* 0x000f220000300800 */
[----:B------:R-:W-:-:S04]  /*35150*/  ISETP.GT.AND P2, PT, R16, 0x7e, PT ;  /* 0x0000007e1000780c */ /* 0x000fc80003f44270 */
[----:B------:R-:W-:-:S04]  /*35160*/  SEL R17, RZ, 0x4, !P2 ;  /* 0x00000004ff117807 */ /* 0x000fc80005000000 */
[----:B------:R-:W-:Y:S02]  /*35170*/  SEL R17, R17, RZ, !P0 ;  /* 0x000000ff11117207 */ /* 0x000fe40004000000 */
[----:B------:R-:W-:Y:S02]  /*35180*/  ISETP.GT.AND P1, PT, R16, 0x3, PT ;  /* 0x000000031000780c */ /* 0x000fe40003f24270 */
[----:B------:R-:W-:Y:S02]  /*35190*/  ISETP.NE.U32.AND P2, PT, R17, RZ, PT ;  /* 0x000000ff1100720c */ /* 0x000fe40003f45070 */
[----:B------:R-:W-:Y:S01]  /*351a0*/  SEL R17, RZ, 0x4, !P1 ;  /* 0x00000004ff117807 */ /* 0x000fe20004800000 */
[----:B------:R-:W-:-:S03]  /*351b0*/  IMAD.MOV.U32 R18, RZ, RZ, R21 ;  /* 0x000000ffff127224 */ /* 0x000fc600078e0015 */
[----:B------:R-:W-:-:S04]  /*351c0*/  SEL R17, R17, RZ, !P0 ;  /* 0x000000ff11117207 */ /* 0x000fc80004000000 */
[----:B------:R-:W-:-:S03]  /*351d0*/  ISETP.NE.U32.AND P1, PT, R17, RZ, PT ;  /* 0x000000ff1100720c */ /* 0x000fc60003f25070 */
[----:B------:R1:W-:Y:S01]  /*351e0*/  LDGSTS.E [R22+0x1f800], [R18.64], P2 ;  /* 0x1f80000012167fae */ /* 0x0003e20009121846 */
[----:B------:R-:W-:Y:S02]  /*351f0*/  LOP3.LUT R21, R3, 0x60, RZ, 0x3c, !PT ;  /* 0x0000006003157812 */ /* 0x000fe400078e3cff */
[-C--:B--2---:R-:W-:Y:S02]  /*35200*/  IADD3 R71, P4, R71, R69.reuse, RZ ;  /* 0x0000004547477210 */ /* 0x084fe40007f9e0ff */
[----:B------:R-:W-:-:S03]  /*35210*/  IADD3 R25, P3, R25, R69, RZ ;  /* 0x0000004519197210 */ /* 0x000fc60007f7e0ff */
[----:B-1----:R-:W-:Y:S01]  /*35220*/  IMAD.MOV.U32 R18, RZ, RZ, R71 ;  /* 0x000000ffff127224 */ /* 0x002fe200078e0047 */
[----:B------:R-:W-:Y:S01]  /*35230*/  STL [R1+0xdf0], R71 ;  /* 0x000df04701007387 */ /* 0x000fe20000100800 */
[----:B------:R-:W-:-:S05]  /*35240*/  IADD3.X R72, R72, R2, RZ, P4, !PT ;  /* 0x0000000248487210 */ /* 0x000fca00027fe4ff */
[----:B------:R-:W-:Y:S01]  /*35250*/  IMAD.MOV.U32 R19, RZ, RZ, R72 ;  /* 0x000000ffff137224 */ /* 0x000fe200078e0048 */
[----:B------:R-:W-:Y:S04]  /*35260*/  STL [R1+0xdec], R72 ;  /* 0x000dec4801007387 */ /* 0x000fe80000100800 */
[----:B------:R1:W-:Y:S01]  /*35270*/  LDGSTS.E [R22+0x1fa00], [R18.64], P2 ;  /* 0x1fa0000012167fae */ /* 0x0003e20009121846 */
[----:B------:R-:W-:Y:S01]  /*35280*/  IMAD.X R33, R33, 0x1, R2, P3 ;  /* 0x0000000121217824 */ /* 0x000fe200018e0602 */
[----:B------:R-:W-:Y:S02]  /*35290*/  ISETP.GT.AND P2, PT, R16, 0x7, PT ;  /* 0x000000071000780c */ /* 0x000fe40003f44270 */
[----:B------:R-:W-:Y:S01]  /*352a0*/  STL [R1+0xf88], R25 ;  /* 0x000f881901007387 */ /* 0x000fe20000100800 */
[----:B------:R-:W-:-:S03]  /*352b0*/  IADD3 R27, P3, R27, R69, RZ ;  /* 0x000000451b1b7210 */ /* 0x000fc60007f7e0ff */
[----:B------:R2:W-:Y:S01]  /*352c0*/  STL [R1+0xf7c], R33 ;  /* 0x000f7c2101007387 */ /* 0x0005e20000100800 */
[----:B------:R-:W-:Y:S01]  /*352d0*/  IADD3 R24, P4, R24, R69, RZ ;  /* 0x0000004518187210 */ /* 0x000fe20007f9e0ff */
[----:B-1----:R-:W-:Y:S01]  /*352e0*/  IMAD.MOV.U32 R19, RZ, RZ, R33 ;  /* 0x000000ffff137224 */ /* 0x002fe200078e0021 */
[----:B------:R-:W-:Y:S02]  /*352f0*/  MOV R18, R25 ;  /* 0x0000001900127202 */ /* 0x000fe40000000f00 */
[----:B------:R-:W-:Y:S01]  /*35300*/  SEL R17, RZ, 0x4, !P2 ;  /* 0x00000004ff117807 */ /* 0x000fe20005000000 */
[----:B--2---:R-:W2:Y:S04]  /*35310*/  LDL.LU R33, [R1+0xf00] ;  /* 0x000f000001217983 */ /* 0x004ea80000300800 */
[----:B------:R-:W2:Y:S04]  /*35320*/  LDL.LU R25, [R1+0xec8] ;  /* 0x000ec80001197983 */ /* 0x000ea80000300800 */
[----:B------:R-:W-:Y:S01]  /*35330*/  STL [R1+0xf80], R27 ;  /* 0x000f801b01007387 */ /* 0x000fe20000100800 */
[----:B------:R-:W-:-:S03]  /*35340*/  SEL R17, R17, RZ, !P0 ;  /* 0x000000ff11117207 */ /* 0x000fc60004000000 */
[----:B------:R1:W-:Y:S01]  /*35350*/  LDGSTS.E [R21+0xc00], [R18.64], P1 ;  /* 0x00c0000012157fae */ /* 0x0003e20008921846 */
[----:B------:R-:W-:Y:S02]  /*35360*/  ISETP.NE.U32.AND P2, PT, R17, RZ, PT ;  /* 0x000000ff1100720c */ /* 0x000fe40003f45070 */
[----:B-1----:R-:W-:Y:S01]  /*35370*/  MOV R18, R27 ;  /* 0x0000001b00127202 */ /* 0x002fe20000000f00 */
[----:B---3--:R-:W-:-:S04]  /*35380*/  IMAD.X R34, R34, 0x1, R2, P3 ;  /* 0x0000000122227824 */ /* 0x008fc800018e0602 */
[----:B------:R-:W-:Y:S01]  /*35390*/  IMAD.MOV.U32 R19, RZ, RZ, R34 ;  /* 0x000000ffff137224 */ /* 0x000fe200078e0022 */
[----:B------:R1:W-:Y:S01]  /*353a0*/  STL [R1+0xf74], R34 ;  /* 0x000f742201007387 */ /* 0x0003e20000100800 */
[----:B----4-:R-:W-:-:S03]  /*353b0*/  IMAD.X R70, R70, 0x1, R2, P4 ;  /* 0x0000000146467824 */ /* 0x010fc600020e0602 */
[----:B------:R3:W-:Y:S04]  /*353c0*/  STL [R1+0xf48], R24 ;  /* 0x000f481801007387 */ /* 0x0007e80000100800 */
[----:B------:R4:W-:Y:S04]  /*353d0*/  LDGSTS.E [R21+0xe00], [R18.64], P1 ;  /* 0x00e0000012157fae */ /* 0x0009e80008921846 */
[----:B-1----:R-:W2:Y:S04]  /*353e0*/  LDL.LU R34, [R1+0xef4] ;  /* 0x000ef40001227983 */ /* 0x002ea80000300800 */
[----:B------:R-:W-:Y:S04]  /*353f0*/  STL [R1+0xf3c], R70 ;  /* 0x000f3c4601007387 */ /* 0x000fe80000100800 */
[----:B------:R-:W2:Y:S01]  /*35400*/  LDL.LU R27, [R1+0xebc] ;  /* 0x000ebc00011b7983 */ /* 0x000ea20000300800 */
[----:B------:R-:W-:Y:S01]  /*35410*/  IADD3 R35, P3, R35, R69, RZ ;  /* 0x0000004523237210 */ /* 0x000fe20007f7e0ff */
[----:B----4-:R-:W-:-:S02]  /*35420*/  IMAD.MOV.U32 R18, RZ, RZ, R24 ;  /* 0x000000ffff127224 */ /* 0x010fc400078e0018 */
[----:B------:R-:W-:Y:S01]  /*35430*/  IMAD.MOV.U32 R19, RZ, RZ, R70 ;  /* 0x000000ffff137224 */ /* 0x000fe200078e0046 */
[----:B------:R-:W-:Y:S01]  /*35440*/  IADD3.X R68, R68, R2, RZ, P3, !PT ;  /* 0x0000000244447210 */ /* 0x000fe20001ffe4ff */
[----:B------:R-:W4:Y:S01]  /*35450*/  LDL.LU R71, [R1+0xec0] ;  /* 0x000ec00001477983 */ /* 0x000f220000300800 */
[----:B------:R-:W-:-:S03]  /*35460*/  IADD3 R26, P4, R26, R69, RZ ;  /* 0x000000451a1a7210 */ /* 0x000fc60007f9e0ff */
[----:B---3--:R-:W2:Y:S04]  /*35470*/  LDL.LU R24, [R1+0xe88] ;  /* 0x000e880001187983 */ /* 0x008ea80000300800 */
[----:B------:R1:W-:Y:S01]  /*35480*/  STL [R1+0xf40], R35 ;  /* 0x000f402301007387 */ /* 0x0003e20000100800 */
[----:B------:R-:W-:-:S03]  /*35490*/  IMAD.X R32, R32, 0x1, R2, P4 ;  /* 0x0000000120207824 */ /* 0x000fc600020e0602 */
[----:B------:R1:W-:Y:S04]  /*354a0*/  LDGSTS.E [R21+0x1c00], [R18.64], P2 ;  /* 0x01c0000012157fae */ /* 0x0003e80009121846 */
[----:B------:R1:W-:Y:S04]  /*354b0*/  STL [R1+0xf34], R68 ;  /* 0x000f344401007387 */ /* 0x0003e80000100800 */
[----:B------:R-:W-:Y:S01]  /*354c0*/  STL [R1+0xf08], R26 ;  /* 0x000f081a01007387 */ /* 0x000fe20000100800 */
[----:B-1----:R-:W-:-:S03]  /*354d0*/  IMAD.MOV.U32 R18, RZ, RZ, R35 ;  /* 0x000000ffff127224 */ /* 0x002fc600078e0023 */
[----:B------:R-:W2:Y:S01]  /*354e0*/  LDL.LU R72, [R1+0xeb4] ;  /* 0x000eb40001487983 */ /* 0x000ea20000300800 */
[----:B------:R-:W-:-:S03]  /*354f0*/  IMAD.MOV.U32 R19, RZ, RZ, R68 ;  /* 0x000000ffff137224 */ /* 0x000fc600078e0044 */
[----:B------:R1:W-:Y:S04]  /*35500*/  STL [R1+0xefc], R32 ;  /* 0x000efc2001007387 */ /* 0x0003e80000100800 */
[----:B------:R-:W2:Y:S04]  /*35510*/  LDL.LU R35, [R1+0xe7c] ;  /* 0x000e7c0001237983 */ /* 0x000ea80000300800 */
[----:B------:R1:W-:Y:S04]  /*35520*/  LDGSTS.E [R21+0x1e00], [R18.64], P2 ;  /* 0x01e0000012157fae */ /* 0x0003e80009121846 */
[----:B------:R-:W2:Y:S01]  /*35530*/  LDL.LU R68, [R1+0xe74] ;  /* 0x000e740001447983 */ /* 0x000ea20000300800 */
[----:B-1----:R-:W-:-:S03]  /*35540*/  IMAD.MOV.U32 R19, RZ, RZ, R32 ;  /* 0x000000ffff137224 */ /* 0x002fc600078e0020 */
[----:B------:R-:W2:Y:S01]  /*35550*/  LDL.LU R32, [R1+0xe80] ;  /* 0x000e800001207983 */ /* 0x000ea20000300800 */
[----:B------:R-:W-:-:S03]  /*35560*/  MOV R18, R26 ;  /* 0x0000001a00127202 */ /* 0x000fc60000000f00 */
        /* <DEDUP_REMOVED lines=12> */
[----:B------:R-:W-:-:S03]  /*35630*/  IADD3 R25, P4, R25, R69, RZ ;  /* 0x0000004519197210 */ /* 0x000fc60007f9e0ff */
[----:B------:R-:W-:Y:S01]  /*35640*/  STL [R1+0xf00], R33 ;  /* 0x000f002101007387 */ /* 0x000fe20000100800 */
[----:B-1----:R-:W-:Y:S01]  /*35650*/  MOV R18, R33 ;  /* 0x0000002100127202 */ /* 0x002fe20000000f00 */
[----:B------:R-:W-:-:S04]  /*35660*/  IMAD.X R34, R34, 0x1, R2, P3 ;  /* 0x0000000122227824 */ /* 0x000fc800018e0602 */
[----:B------:R-:W-:Y:S01]  /*35670*/  IMAD.MOV.U32 R19, RZ, RZ, R34 ;  /* 0x000000ffff137224 */ /* 0x000fe200078e0022 */
[----:B------:R1:W-:Y:S01]  /*35680*/  STL [R1+0xef4], R34 ;  /* 0x000ef42201007387 */ /* 0x0003e20000100800 */
[----:B------:R-:W-:-:S03]  /*35690*/  IMAD.X R27, R27, 0x1, R2, P4 ;  /* 0x000000011b1b7824 */ /* 0x000fc600020e0602 */
[----:B------:R-:W-:Y:S04]  /*356a0*/  STL [R1+0xec8], R25 ;  /* 0x000ec81901007387 */ /* 0x000fe80000100800 */
[----:B------:R2:W-:Y:S04]  /*356b0*/  STL [R1+0xebc], R27 ;  /* 0x000ebc1b01007387 */ /* 0x0005e80000100800 */
[----:B-1----:R-:W3:Y:S04]  /*356c0*/  LDL.LU R34, [R1+0xe34] ;  /* 0x000e340001227983 */ /* 0x002ee80000300800 */
[----:B------:R-:W3:Y:S04]  /*356d0*/  LDL.LU R33, [R1+0xe40] ;  /* 0x000e400001217983 */ /* 0x000ee80000300800 */
[----:B------:R1:W-:Y:S01]  /*356e0*/  LDGSTS.E [R21+0x2e00], [R18.64], P1 ;  /* 0x02e0000012157fae */ /* 0x0003e20008921846 */
[----:B------:R-:W-:-:S02]  /*356f0*/  ISETP.GT.AND P1, PT, R16, 0x13, PT ;  /* 0x000000131000780c */ /* 0x000fc40003f24270 */
[----:B----4-:R-:W-:Y:S02]  /*35700*/  IADD3 R71, P3, R71, R69, RZ ;  /* 0x0000004547477210 */ /* 0x010fe40007f7e0ff */
[----:B------:R-:W-:Y:S01]  /*35710*/  SEL R17, RZ, 0x4, !P1 ;  /* 0x00000004ff117807 */ /* 0x000fe20004800000 */
[----:B-1----:R-:W-:Y:S02]  /*35720*/  IMAD.MOV.U32 R19, RZ, RZ, R27 ;  /* 0x000000ffff137224 */ /* 0x002fe400078e001b */
[----:B------:R-:W-:Y:S01]  /*35730*/  IMAD.MOV.U32 R18, RZ, RZ, R25 ;  /* 0x000000ffff127224 */ /* 0x000fe200078e0019 */
[----:B--2---:R-:W2:Y:S04]  /*35740*/  LDL.LU R27, [R1+0x7b8] ;  /* 0x0007b800011b7983 */ /* 0x004ea80000300800 */
[----:B------:R-:W4:Y:S01]  /*35750*/  LDL.LU R25, [R1+0xe08] ;  /* 0x000e080001197983 */ /* 0x000f220000300800 */
[----:B------:R-:W-:-:S02]  /*35760*/  SEL R17, R17, RZ, !P0 ;  /* 0x000000ff11117207 */ /* 0x000fc40004000000 */
[----:B------:R-:W-:Y:S01]  /*35770*/  IADD3.X R72, R72, R2, RZ, P3, !PT ;  /* 0x0000000248487210 */ /* 0x000fe20001ffe4ff */
[----:B------:R1:W-:Y:S01]  /*35780*/  LDGSTS.E [R21+0x3c00], [R18.64], P2 ;  /* 0x03c0000012157fae */ /* 0x0003e20009121846 */
[-C--:B------:R-:W-:Y:S02]  /*35790*/  IADD3 R24, P4, R24, R69.reuse, RZ ;  /* 0x0000004518187210 */ /* 0x080fe40007f9e0ff */
[----:B------:R-:W-:Y:S01]  /*357a0*/  ISETP.NE.U32.AND P1, PT, R17, RZ, PT ;  /* 0x000000ff1100720c */ /* 0x000fe20003f25070 */
[----:B------:R-:W-:Y:S02]  /*357b0*/  STL [R1+0xec0], R71 ;  /* 0x000ec04701007387 */ /* 0x000fe40000100800 */
[----:B------:R-:W-:Y:S02]  /*357c0*/  IMAD.X R35, R35, 0x1, R2, P4 ;  /* 0x0000000123237824 */ /* 0x000fe400020e0602 */
[----:B-1----:R-:W-:Y:S02]  /*357d0*/  IMAD.MOV.U32 R18, RZ, RZ, R71 ;  /* 0x000000ffff127224 */ /* 0x002fe400078e0047 */
[----:B------:R-:W-:Y:S01]  /*357e0*/  IMAD.MOV.U32 R19, RZ, RZ, R72 ;  /* 0x000000ffff137224 */ /* 0x000fe200078e0048 */
[-C--:B------:R-:W-:Y:S01]  /*357f0*/  IADD3 R32, P3, R32, R69.reuse, RZ ;  /* 0x0000004520207210 */ /* 0x080fe20007f7e0ff */
[----:B------:R-:W-:Y:S04]  /*35800*/  STL [R1+0xeb4], R72 ;  /* 0x000eb44801007387 */ /* 0x000fe80000100800 */
[----:B------:R1:W-:Y:S01]  /*35810*/  LDGSTS.E [R21+0x3e00], [R18.64], P2 ;  /* 0x03e0000012157fae */ /* 0x0003e20009121846 */
[----:B------:R-:W-:Y:S01]  /*35820*/  IMAD.X R68, R68, 0x1, R2, P3 ;  /* 0x0000000144447824 */ /* 0x000fe200018e0602 */
[----:B------:R-:W-:-:S02]  /*35830*/  IADD3 R26, P4, R26, R69, RZ ;  /* 0x000000451a1a7210 */ /* 0x000fc40007f9e0ff */
[----:B------:R-:W-:Y:S04]  /*35840*/  STL [R1+0xe88], R24 ;  /* 0x000e881801007387 */ /* 0x000fe80000100800 */
[----:B------:R1:W-:Y:S01]  /*35850*/  STL [R1+0xe7c], R35 ;  /* 0x000e7c2301007387 */ /* 0x0003e20000100800 */
[----:B------:R-:W-:Y:S01]  /*35860*/  IMAD.X R70, R70, 0x1, R2, P4 ;  /* 0x0000000146467824 */ /* 0x000fe200020e0602 */
[----:B-1----:R-:W-:Y:S01]  /*35870*/  MOV R18, R24 ;  /* 0x0000001800127202 */ /* 0x002fe20000000f00 */
[----:B------:R-:W-:Y:S02]  /*35880*/  IMAD.MOV.U32 R19, RZ, RZ, R35 ;  /* 0x000000ffff137224 */ /* 0x000fe400078e0023 */
[----:B------:R-:W2:Y:S04]  /*35890*/  LDL.LU R35, [R1+0x7c0] ;  /* 0x0007c00001237983 */ /* 0x000ea80000300800 */
[----:B------:R-:W2:Y:S04]  /*358a0*/  LDL.LU R24, [R1+0x7f8] ;  /* 0x0007f80001187983 */ /* 0x000ea80000300800 */
[----:B------:R-:W-:Y:S04]  /*358b0*/  STL [R1+0xe80], R32 ;  /* 0x000e802001007387 */ /* 0x000fe80000100800 */
[----:B------:R1:W-:Y:S04]  /*358c0*/  LDGSTS.E [R21+0x4c00], [R18.64], P1 ;  /* 0x04c0000012157fae */ /* 0x0003e80008921846 */
[----:B------:R1:W-:Y:S04]  /*358d0*/  STL [R1+0xe74], R68 ;  /* 0x000e744401007387 */ /* 0x0003e80000100800 */
[----:B------:R1:W-:Y:S02]  /*358e0*/  STL [R1+0xe48], R26 ;  /* 0x000e481a01007387 */ /* 0x0003e40000100800 */
[----:B-1----:R-:W-:Y:S01]  /*358f0*/  IMAD.MOV.U32 R19, RZ, RZ, R68 ;  /* 0x000000ffff137224 */ /* 0x002fe200078e0044 */
[----:B------:R-:W-:Y:S01]  /*35900*/  MOV R18, R32 ;  /* 0x0000002000127202 */ /* 0x000fe20000000f00 */
[----:B------:R-:W2:Y:S04]  /*35910*/  LDL.LU R68, [R1+0x7bc] ;  /* 0x0007bc0001447983 */ /* 0x000ea80000300800 */
[----:B------:R-:W-:Y:S04]  /*35920*/  STL [R1+0xe3c], R70 ;  /* 0x000e3c4601007387 */ /* 0x000fe80000100800 */
[----:B------:R-:W2:Y:S01]  /*35930*/  LDL.LU R32, [R1+0x7f4] ;  /* 0x0007f40001207983 */ /* 0x000ea20000300800 */
[----:B------:R-:W-:-:S03]  /*35940*/  ISETP.GT.AND P2, PT, R16, 0x17, PT ;  /* 0x000000171000780c */ /* 0x000fc60003f44270 */
[----:B------:R1:W-:Y:S01]  /*35950*/  LDGSTS.E [R21+0x4e00], [R18.64], P1 ;  /* 0x04e0000012157fae */ /* 0x0003e20008921846 */
[----:B------:R-:W-:-:S03]  /*35960*/  SEL R17, RZ, 0x4, !P2 ;  /* 0x00000004ff117807 */ /* 0x000fc60005000000 */
[----:B------:R-:W2:Y:S01]  /*35970*/  LDL.LU R71, [R1+0x800] ;  /* 0x0008000001477983 */ /* 0x000ea20000300800 */
[----:B------:R-:W-:-:S04]  /*35980*/  SEL R17, R17, RZ, !P0 ;  /* 0x000000ff11117207 */ /* 0x000fc80004000000 */
[----:B------:R-:W-:Y:S01]  /*35990*/  ISETP.NE.U32.AND P2, PT, R17, RZ, PT ;  /* 0x000000ff1100720c */ /* 0x000fe20003f45070 */
[----:B-1----:R-:W-:Y:S02]  /*359a0*/  IMAD.MOV.U32 R18, RZ, RZ, R26 ;  /* 0x000000ffff127224 */ /* 0x002fe400078e001a */
[----:B------:R-:W-:Y:S01]  /*359b0*/  IMAD.MOV.U32 R19, RZ, RZ, R70 ;  /* 0x000000ffff137224 */ /* 0x000fe200078e0046 */
[----:B------:R-:W2:Y:S01]  /*359c0*/  LDL.LU R26, [R1+0x838] ;  /* 0x00083800011a7983 */ /* 0x000ea20000300800 */
[----:B------:R-:W-:-:S08]  /*359d0*/  ISETP.GT.AND P1, PT, R16, 0x1b, PT ;  /* 0x0000001b1000780c */ /* 0x000fd00003f24270 */
[----:B------:R1:W-:Y:S01]  /*359e0*/  LDGSTS.E [R21+0x5c00], [R18.64], P2 ;  /* 0x05c0000012157fae */ /* 0x0003e20009121846 */
[----:B------:R-:W-:-:S04]  /*359f0*/  SEL R17, RZ, 0x4, !P1 ;  /* 0x00000004ff117807 */ /* 0x000fc80004800000 */
[----:B------:R-:W-:-:S04]  /*35a00*/  SEL R17, R17, RZ, !P0 ;  /* 0x000000ff11117207 */ /* 0x000fc80004000000 */
[----:B------:R-:W-:Y:S02]  /*35a10*/  ISETP.NE.U32.AND P1, PT, R17, RZ, PT ;  /* 0x000000ff1100720c */ /* 0x000fe40003f25070 */
[----:B---3--:R-:W-:-:S04]  /*35a20*/  IADD3 R33, P3, R33, R69, RZ ;  /* 0x0000004521217210 */ /* 0x008fc80007f7e0ff */
[----:B------:R-:W-:Y:S01]  /*35a30*/  IADD3.X R34, R34, R2, RZ, P3, !PT ;  /* 0x0000000222227210 */ /* 0x000fe20001ffe4ff */
[----:B------:R3:W-:Y:S01]  /*35a40*/  STL [R1+0xe40], R33 ;  /* 0x000e402101007387 */ /* 0x0007e20000100800 */
[----:B-1----:R-:W-:-:S03]  /*35a50*/  IMAD.MOV.U32 R18, RZ, RZ, R33 ;  /* 0x000000ffff127224 */ /* 0x002fc600078e0021 */
[----:B------:R1:W-:Y:S01]  /*35a60*/  STL [R1+0xe34], R34 ;  /* 0x000e342201007387 */ /* 0x0003e20000100800 */
[----:B------:R-:W-:-:S05]  /*35a70*/  IMAD.MOV.U32 R19, RZ, RZ, R34 ;  /* 0x000000ffff137224 */ /* 0x000fca00078e0022 */
[----:B------:R1:W-:Y:S01]  /*35a80*/  LDGSTS.E [R21+0x5e00], [R18.64], P2 ;  /* 0x05e0000012157fae */ /* 0x0003e20009121846 */
[----:B----4-:R-:W-:-:S05]  /*35a90*/  IADD3 R25, P4, R25, R69, RZ ;  /* 0x0000004519197210 */ /* 0x010fca0007f9e0ff */
[----:B--2---:R-:W-:Y:S01]  /*35aa0*/  IMAD.X R27, R27, 0x1, R2, P4 ;  /* 0x000000011b1b7824 */ /* 0x004fe200020e0602 */
[----:B------:R-:W-:Y:S04]  /*35ab0*/  STL [R1+0xe08], R25 ;  /* 0x000e081901007387 */ /* 0x000fe80000100800 */
[----:B------:R-:W2:Y:S01]  /*35ac0*/  LDL.LU R72, [R1+0x7fc] ;  /* 0x0007fc0001487983 */ /* 0x000ea20000300800 */
[----:B-1----:R-:W-:-:S03]  /*35ad0*/  IMAD.MOV.U32 R19, RZ, RZ, R27 ;  /* 0x000000ffff137224 */ /* 0x002fc600078e001b */
[----:B------:R1:W-:Y:S04]  /*35ae0*/  STL [R1+0x7b8], R27 ;  /* 0x0007b81b01007387 */ /* 0x0003e80000100800 */
[----:B---3--:R-:W3:Y:S01]  /*35af0*/  LDL.LU R33, [R1+0x834] ;  /* 0x0008340001217983 */ /* 0x008ee20000300800 */
[----:B------:R-:W-:-:S03]  /*35b00*/  MOV R18, R25 ;  /* 0x0000001900127202 */ /* 0x000fc60000000f00 */
[----:B------:R-:W4:Y:S04]  /*35b10*/  LDL.LU R34, [R1+0x83c] ;  /* 0x00083c0001227983 */ /* 0x000f280000300800 */
[----:B-1----:R-:W4:Y:S04]  /*35b20*/  LDL.LU R27, [R1+0x840] ;  /* 0x00084000011b7983 */ /* 0x002f280000300800 */
[----:B------:R-:W4:Y:S04]  /*35b30*/  LDL.LU R70, [R1+0x874] ;  /* 0x0008740001467983 */ /* 0x000f280000300800 */
[----:B------:R-:W4:Y:S04]  /*35b40*/  LDL.LU R25, [R1+0x878] ;  /* 0x0008780001197983 */ /* 0x000f280000300800 */
[----:B------:R1:W-:Y:S01]  /*35b50*/  LDGSTS.E [R21+0x6c00], [R18.64], P1 ;  /* 0x06c0000012157fae */ /* 0x0003e20008921846 */
[----:B------:R-:W-:-:S02]  /*35b60*/  IADD3 R35, P3, R35, R69, RZ ;  /* 0x0000004523237210 */ /* 0x000fc40007f7e0ff */
        /* <DEDUP_REMOVED lines=9> */
[----:B-1----:R-:W4:Y:S04]  /*35c00*/  LDL.LU R68, [R1+0x87c] ;  /* 0x00087c0001447983 */ /* 0x002f280000300800 */
[----:B------:R-:W4:Y:S04]  /*35c10*/  LDL.LU R35, [R1+0x880] ;  /* 0x0008800001237983 */ /* 0x000f280000300800 */
[----:B------:R1:W-:Y:S02]  /*35c20*/  LDGSTS.E [R21+0x6e00], [R18.64], P1 ;  /* 0x06e0000012157fae */ /* 0x0003e40008921846 */
[----:B-1----:R-:W-:-:S02]  /*35c30*/  IMAD.MOV.U32 R19, RZ, RZ, R32 ;  /* 0x000000ffff137224 */ /* 0x002fc400078e0020 */
[----:B------:R-:W-:Y:S01]  /*35c40*/  IMAD.MOV.U32 R18, RZ, RZ, R24 ;  /* 0x000000ffff127224 */ /* 0x000fe200078e0018 */
        /* <DEDUP_REMOVED lines=14> */
[----:B-1----:R-:W-:Y:S01]  /*35d30*/  IMAD.MOV.U32 R18, RZ, RZ, R71 ;  /* 0x000000ffff127224 */ /* 0x002fe200078e0047 */
[----:B--2---:R-:W-:-:S05]  /*35d40*/  IADD3.X R72, R72, R2, RZ, P3, !PT ;  /* 0x0000000248487210 */ /* 0x004fca0001ffe4ff */
[----:B------:R-:W-:Y:S02]  /*35d50*/  IMAD.MOV.U32 R19, RZ, RZ, R72 ;  /* 0x000000ffff137224 */ /* 0x000fe400078e0048 */
[----:B---3--:R-:W-:Y:S01]  /*35d60*/  IMAD.X R33, R33, 0x1, R2, P4 ;  /* 0x0000000121217824 */ /* 0x008fe200020e0602 */
[----:B------:R-:W-:Y:S04]  /*35d70*/  STL [R1+0x7fc], R72 ;  /* 0x0007fc4801007387 */ /* 0x000fe80000100800 */
[----:B------:R1:W-:Y:S01]  /*35d80*/  LDGSTS.E [R21+0x7e00], [R18.64], P2 ;  /* 0x07e0000012157fae */ /* 0x0003e20009121846 */
[----:B----4-:R-:W-:-:S03]  /*35d90*/  IADD3 R27, P3, R27, R69, RZ ;  /* 0x000000451b1b7210 */ /* 0x010fc60007f7e0ff */
[----:B------:R-:W-:Y:S01]  /*35da0*/  STL [R1+0x838], R26 ;  /* 0x0008381a01007387 */ /* 0x000fe20000100800 */
[----:B------:R-:W-:Y:S01]  /*35db0*/  ISETP.GT.AND P2, PT, R16, 0x27, PT ;  /* 0x000000271000780c */ /* 0x000fe20003f44270 */
[--C-:B------:R-:W-:Y:S01]  /*35dc0*/  IMAD.X R34, R34, 0x1, R2.reuse, P3 ;  /* 0x0000000122227824 */ /* 0x100fe200018e0602 */
[----:B------:R-:W-:Y:S01]  /*35dd0*/  IADD3 R25, P4, R25, R69, RZ ;  /* 0x0000004519197210 */ /* 0x000fe20007f9e0ff */
[----:B-1----:R-:W-:Y:S01]  /*35de0*/  IMAD.MOV.U32 R19, RZ, RZ, R33 ;  /* 0x000000ffff137224 */ /* 0x002fe200078e0021 */
[----:B------:R-:W-:Y:S01]  /*35df0*/  MOV R18, R26 ;  /* 0x0000001a00127202 */ /* 0x000fe20000000f00 */
[----:B------:R1:W-:Y:S01]  /*35e00*/  STL [R1+0x834], R33 ;  /* 0x0008342101007387 */ /* 0x0003e20000100800 */
[----:B------:R-:W-:Y:S01]  /*35e10*/  SEL R17, RZ, 0x4, !P2 ;  /* 0x00000004ff117807 */ /* 0x000fe20005000000 */
[----:B------:R-:W-:Y:S02]  /*35e20*/  IMAD.X R70, R70, 0x1, R2, P4 ;  /* 0x0000000146467824 */ /* 0x000fe400020e0602 */
[----:B------:R2:W-:Y:S04]  /*35e30*/  LDGSTS.E [R21+0x8c00], [R18.64], P1 ;  /* 0x08c0000012157fae */ /* 0x0005e80008921846 */
[----:B-1----:R-:W3:Y:S04]  /*35e40*/  LDL.LU R33, [R1+0x8c0] ;  /* 0x0008c00001217983 */ /* 0x002ee80000300800 */
[----:B------:R-:W4:Y:S01]  /*35e50*/  LDL.LU R26, [R1+0x8f8] ;  /* 0x0008f800011a7983 */ /* 0x000f220000300800 */
[----:B--2---:R-:W-:-:S03]  /*35e60*/  IMAD.MOV.U32 R19, RZ, RZ, R34 ;  /* 0x000000ffff137224 */ /* 0x004fc600078e0022 */
[----:B------:R-:W-:Y:S01]  /*35e70*/  STL [R1+0x840], R27 ;  /* 0x0008401b01007387 */ /* 0x000fe20000100800 */
[----:B------:R-:W-:-:S03]  /*35e80*/  SEL R17, R17, RZ, !P0 ;  /* 0x000000ff11117207 */ /* 0x000fc60004000000 */
[----:B------:R1:W-:Y:S01]  /*35e90*/  STL [R1+0x83c], R34 ;  /* 0x00083c2201007387 */ /* 0x0003e20000100800 */
[----:B------:R-:W-:-:S03]  /*35ea0*/  MOV R18, R27 ;  /* 0x0000001b00127202 */ /* 0x000fc60000000f00 */
[----:B------:R2:W-:Y:S01]  /*35eb0*/  STL [R1+0x878], R25 ;  /* 0x0008781901007387 */ /* 0x0005e20000100800 */
[----:B------:R-:W-:-:S03]  /*35ec0*/  ISETP.NE.U32.AND P2, PT, R17, RZ, PT ;  /* 0x000000ff1100720c */ /* 0x000fc60003f45070 */
[----:B------:R2:W-:Y:S04]  /*35ed0*/  LDGSTS.E [R21+0x8e00], [R18.64], P1 ;  /* 0x08e0000012157fae */ /* 0x0005e80008921846 */
[----:B-1----:R-:W4:Y:S04]  /*35ee0*/  LDL.LU R34, [R1+0x8bc] ;  /* 0x0008bc0001227983 */ /* 0x002f280000300800 */
[----:B------:R-:W-:Y:S04]  /*35ef0*/  STL [R1+0x874], R70 ;  /* 0x0008744601007387 */ /* 0x000fe80000100800 */
[----:B------:R-:W4:Y:S01]  /*35f00*/  LDL.LU R27, [R1+0x8f4] ;  /* 0x0008f400011b7983 */ /* 0x000f220000300800 */
[----:B--2---:R-:W-:-:S02]  /*35f10*/  IMAD.MOV.U32 R18, RZ, RZ, R25 ;  /* 0x000000ffff127224 */ /* 0x004fc400078e0019 */
[----:B------:R-:W-:Y:S01]  /*35f20*/  IMAD.MOV.U32 R19, RZ, RZ, R70 ;  /* 0x000000ffff137224 */ /* 0x000fe200078e0046 */
[----:B------:R-:W2:Y:S04]  /*35f30*/  LDL.LU R71, [R1+0x900] ;  /* 0x0009000001477983 */ /* 0x000ea80000300800 */
[----:B------:R-:W2:Y:S01]  /*35f40*/  LDL.LU R25, [R1+0x938] ;  /* 0x0009380001197983 */ /* 0x000ea20000300800 */
[----:B------:R-:W-:-:S03]  /*35f50*/  IADD3 R35, P3, R35, R69, RZ ;  /* 0x0000004523237210 */ /* 0x000fc60007f7e0ff */
[----:B------:R1:W-:Y:S01]  /*35f60*/  LDGSTS.E [R21+0x9c00], [R18.64], P2 ;  /* 0x09c0000012157fae */ /* 0x0003e20009121846 */
[----:B------:R-:W-:-:S03]  /*35f70*/  IADD3.X R68, R68, R2, RZ, P3, !PT ;  /* 0x0000000244447210 */ /* 0x000fc60001ffe4ff */
[----:B------:R1:W-:Y:S04]  /*35f80*/  STL [R1+0x880], R35 ;  /* 0x0008802301007387 */ /* 0x0003e80000100800 */
[----:B------:R1:W-:Y:S02]  /*35f90*/  STL [R1+0x87c], R68 ;  /* 0x00087c4401007387 */ /* 0x0003e40000100800 */
[----:B-1----:R-:W-:Y:S02]  /*35fa0*/  IMAD.MOV.U32 R18, RZ, RZ, R35 ;  /* 0x000000ffff127224 */ /* 0x002fe400078e0023 */
[----:B------:R-:W-:-:S05]  /*35fb0*/  IMAD.MOV.U32 R19, RZ, RZ, R68 ;  /* 0x000000ffff137224 */ /* 0x000fca00078e0044 */
[----:B------:R1:W-:Y:S01]  /*35fc0*/  LDGSTS.E [R21+0x9e00], [R18.64], P2 ;  /* 0x09e0000012157fae */ /* 0x0003e20009121846 */
[----:B------:R-:W-:-:S05]  /*35fd0*/  IADD3 R24, P4, R24, R69, RZ ;  /* 0x0000004518187210 */ /* 0x000fca0007f9e0ff */
[----:B------:R-:W-:Y:S01]  /*35fe0*/  IMAD.X R32, R32, 0x1, R2, P4 ;  /* 0x0000000120207824 */ /* 0x000fe200020e0602 */
[----:B------:R-:W-:Y:S04]  /*35ff0*/  STL [R1+0x8b8], R24 ;  /* 0x0008b81801007387 */ /* 0x000fe80000100800 */
[----:B------:R-:W2:Y:S01]  /*36000*/  LDL.LU R72, [R1+0x8fc] ;  /* 0x0008fc0001487983 */ /* 0x000ea20000300800 */
[----:B-1----:R-:W-:-:S03]  /*36010*/  IMAD.MOV.U32 R19, RZ, RZ, R32 ;  /* 0x000000ffff137224 */ /* 0x002fc600078e0020 */
[----:B------:R1:W-:Y:S04]  /*36020*/  STL [R1+0x8b4], R32 ;  /* 0x0008b42001007387 */ /* 0x0003e80000100800 */
[----:B------:R-:W2:Y:S01]  /*36030*/  LDL.LU R35, [R1+0x934] ;  /* 0x0009340001237983 */ /* 0x000ea20000300800 */
[----:B------:R-:W-:-:S03]  /*36040*/  MOV R18, R24 ;  /* 0x0000001800127202 */ /* 0x000fc60000000f00 */
        /* <DEDUP_REMOVED lines=25> */
[----:B------:R1:W-:Y:S01]  /*361e0*/  LDGSTS.E [R21+0xae00], [R18.64], P1 ;  /* 0x0ae0000012157fae */ /* 0x0003e20008921846 */
[----:B------:R-:W-:-:S02]  /*361f0*/  ISETP.GT.AND P1, PT, R16, 0x33, PT ;  /* 0x000000331000780c */ /* 0x000fc40003f24270 */
[----:B--2---:R-:W-:Y:S02]  /*36200*/  IADD3 R71, P3, R71, R69, RZ ;  /* 0x0000004547477210 */ /* 0x004fe40007f7e0ff */
[----:B------:R-:W-:Y:S01]  /*36210*/  SEL R17, RZ, 0x4, !P1 ;  /* 0x00000004ff117807 */ /* 0x000fe20004800000 */
[----:B-1----:R-:W-:Y:S02]  /*36220*/  IMAD.MOV.U32 R19, RZ, RZ, R27 ;  /* 0x000000ffff137224 */ /* 0x002fe400078e001b */
[----:B------:R-:W-:Y:S01]  /*36230*/  IMAD.MOV.U32 R18, RZ, RZ, R26 ;  /* 0x000000ffff127224 */ /* 0x000fe200078e001a */
[----:B---3--:R-:W2:Y:S04]  /*36240*/  LDL.LU R27, [R1+0x9b4] ;  /* 0x0009b400011b7983 */ /* 0x008ea80000300800 */
[----:B------:R-:W3:Y:S01]  /*36250*/  LDL.LU R26, [R1+0x9b8] ;  /* 0x0009b800011a7983 */ /* 0x000ee20000300800 */
[----:B------:R-:W-:-:S02]  /*36260*/  SEL R17, R17, RZ, !P0 ;  /* 0x000000ff11117207 */ /* 0x000fc40004000000 */
[----:B------:R-:W-:Y:S01]  /*36270*/  IADD3 R25, P4, R25, R69, RZ ;  /* 0x0000004519197210 */ /* 0x000fe20007f9e0ff */
[----:B------:R1:W-:Y:S01]  /*36280*/  LDGSTS.E [R21+0xbc00], [R18.64], P2 ;  /* 0x0bc0000012157fae */ /* 0x0003e20009121846 */
[----:B------:R-:W-:Y:S02]  /*36290*/  ISETP.NE.U32.AND P1, PT, R17, RZ, PT ;  /* 0x000000ff1100720c */ /* 0x000fe40003f25070 */
[----:B------:R-:W-:Y:S01]  /*362a0*/  IADD3.X R72, R72, R2, RZ, P3, !PT ;  /* 0x0000000248487210 */ /* 0x000fe20001ffe4ff */
[----:B------:R-:W-:Y:S01]  /*362b0*/  STL [R1+0x900], R71 ;  /* 0x0009004701007387 */ /* 0x000fe20000100800 */
[----:B-1----:R-:W-:-:S03]  /*362c0*/  IMAD.MOV.U32 R18, RZ, RZ, R71 ;  /* 0x000000ffff127224 */ /* 0x002fc600078e0047 */
[----:B------:R-:W-:Y:S02]  /*362d0*/  IMAD.MOV.U32 R19, RZ, RZ, R72 ;  /* 0x000000ffff137224 */ /* 0x000fe400078e0048 */
[----:B------:R-:W-:Y:S01]  /*362e0*/  IMAD.X R35, R35, 0x1, R2, P4 ;  /* 0x0000000123237824 */ /* 0x000fe200020e0602 */
[----:B------:R-:W-:Y:S01]  /*362f0*/  STL [R1+0x8fc], R72 ;  /* 0x0008fc4801007387 */ /* 0x000fe20000100800 */
[----:B------:R-:W-:-:S03]  /*36300*/  IADD3 R32, P3, R32, R69, RZ ;  /* 0x0000004520207210 */ /* 0x000fc60007f7e0ff */
[----:B------:R1:W-:Y:S04]  /*36310*/  LDGSTS.E [R21+0xbe00], [R18.64], P2 ;  /* 0x0be0000012157fae */ /* 0x0003e80009121846 */
[----:B------:R-:W-:Y:S01]  /*36320*/  STL [R1+0x938], R25 ;  /* 0x0009381901007387 */ /* 0x000fe20000100800 */
[----:B------:R-:W-:Y:S01]  /*36330*/  IMAD.X R68, R68, 0x1, R2, P3 ;  /* 0x0000000144447824 */ /* 0x000fe200018e0602 */
[----:B------:R-:W-:Y:S02]  /*36340*/  IADD3 R24, P4, R24, R69, RZ ;  /* 0x0000004518187210 */ /* 0x000fe40007f9e0ff */
[----:B------:R1:W-:Y:S02]  /*36350*/  STL [R1+0x934], R35 ;  /* 0x0009342301007387 */ /* 0x0003e40000100800 */
[----:B-1----:R-:W-:Y:S01]  /*36360*/  MOV R18, R25 ;  /* 0x0000001900127202 */ /* 0x002fe20000000f00 */
[----:B------:R-:W-:-:S02]  /*36370*/  IMAD.MOV.U32 R19, RZ, RZ, R35 ;  /* 0x000000ffff137224 */ /* 0x000fc400078e0023 */
[----:B------:R-:W-:Y:S01]  /*36380*/  IMAD.X R70, R70, 0x1, R2, P4 ;  /* 0x0000000146467824 */ /* 0x000fe200020e0602 */
        /* <DEDUP_REMOVED lines=20> */
[----:B------:R-:W-:-:S04]  /*364d0*/  ISETP.GT.AND P1, PT, R16, 0x3b, PT ;  /* 0x0000003b1000780c */ /* 0x000fc80003f24270 */
[----:B------:R-:W-:-:S04]  /*364e0*/  SEL R17, RZ, 0x4, !P1 ;  /* 0x00000004ff117807 */ /* 0x000fc80004800000 */
[----:B------:R1:W-:Y:S01]  /*364f0*/  LDGSTS.E [R21+0xdc00], [R18.64], P2 ;  /* 0x0dc0000012157fae */ /* 0x0003e20009121846 */
[----:B------:R-:W-:-:S04]  /*36500*/  SEL R17, R17, RZ, !P0 ;  /* 0x000000ff11117207 */ /* 0x000fc80004000000 */
[----:B------:R-:W-:Y:S02]  /*36510*/  ISETP.NE.U32.AND P1, PT, R17, RZ, PT ;  /* 0x000000ff1100720c */ /* 0x000fe40003f25070 */
[----:B----4-:R-:W-:-:S04]  /*36520*/  IADD3 R33, P3, R33, R69, RZ ;  /* 0x0000004521217210 */ /* 0x010fc80007f7e0ff */
[----:B------:R-:W-:Y:S01]  /*36530*/  IADD3.X R34, R34, R2, RZ, P3, !PT ;  /* 0x0000000222227210 */ /* 0x000fe20001ffe4ff */
[----:B------:R4:W-:Y:S01]  /*36540*/  STL [R1+0x980], R33 ;  /* 0x0009802101007387 */ /* 0x0009e20000100800 */
[----:B-1----:R-:W-:-:S03]  /*36550*/  IMAD.MOV.U32 R18, RZ, RZ, R33 ;  /* 0x000000ffff127224 */ /* 0x002fc600078e0021 */
[----:B------:R1:W-:Y:S01]  /*36560*/  STL [R1+0x97c], R34 ;  /* 0x00097c2201007387 */ /* 0x0003e20000100800 */
[----:B------:R-:W-:-:S05]  /*36570*/  IMAD.MOV.U32 R19, RZ, RZ, R34 ;  /* 0x000000ffff137224 */ /* 0x000fca00078e0022 */
[----:B------:R1:W-:Y:S01]  /*36580*/  LDGSTS.E [R21+0xde00], [R18.64], P2 ;  /* 0x0de0000012157fae */ /* 0x0003e20009121846 */
[----:B---3--:R-:W-:-:S05]  /*36590*/  IADD3 R26, P4, R26, R69, RZ ;  /* 0x000000451a1a7210 */ /* 0x008fca0007f9e0ff */
[----:B--2---:R-:W-:Y:S01]  /*365a0*/  IMAD.X R27, R27, 0x1, R2, P4 ;  /* 0x000000011b1b7824 */ /* 0x004fe200020e0602 */
[----:B------:R-:W-:Y:S04]  /*365b0*/  STL [R1+0x9b8], R26 ;  /* 0x0009b81a01007387 */ /* 0x000fe80000100800 */
[----:B------:R-:W2:Y:S01]  /*365c0*/  LDL.LU R72, [R1+0x9fc] ;  /* 0x0009fc0001487983 */ /* 0x000ea20000300800 */
[----:B-1----:R-:W-:-:S03]  /*365d0*/  IMAD.MOV.U32 R19, RZ, RZ, R27 ;  /* 0x000000ffff137224 */ /* 0x002fc600078e001b */
[----:B------:R1:W-:Y:S04]  /*365e0*/  STL [R1+0x9b4], R27 ;  /* 0x0009b41b01007387 */ /* 0x0003e80000100800 */
[----:B----4-:R-:W3:Y:S04]  /*365f0*/  LDL.LU R33, [R1+0xa34] ;  /* 0x000a340001217983 */ /* 0x010ee80000300800 */
[----:B------:R-:W4:Y:S04]  /*36600*/  LDL.LU R34, [R1+0xa3c] ;  /* 0x000a3c0001227983 */ /* 0x000f280000300800 */
[----:B-1----:R-:W4:Y:S01]  /*36610*/  LDL.LU R27, [R1+0xa40] ;  /* 0x000a4000011b7983 */ /* 0x002f220000300800 */
[----:B------:R-:W-:-:S03]  /*36620*/  MOV R18, R26 ;  /* 0x0000001a00127202 */ /* 0x000fc60000000f00 */
[----:B------:R-:W4:Y:S04]  /*36630*/  LDL.LU R70, [R1+0xa74] ;  /* 0x000a740001467983 */ /* 0x000f280000300800 */
[----:B------:R-:W4:Y:S04]  /*36640*/  LDL.LU R26, [R1+0xa78] ;  /* 0x000a7800011a7983 */ /* 0x000f280000300800 */
[----:B------:R1:W-:Y:S01]  /*36650*/  LDGSTS.E [R21+0xec00], [R18.64], P1 ;  /* 0x0ec0000012157fae */ /* 0x0003e20008921846 */
[-C--:B------:R-:W-:Y:S02]  /*36660*/  IADD3 R35, P3, R35, R69.reuse, RZ ;  /* 0x0000004523237210 */ /* 0x080fe40007f7e0ff */
        /* <DEDUP_REMOVED lines=37> */
[----:B------:R-:W-:Y:S02]  /*368c0*/  IMAD.X R34, R34, 0x1, R2, P3 ;  /* 0x0000000122227824 */ /* 0x000fe400018e0602 */
[----:B------:R2:W-:Y:S01]  /*368d0*/  STL [R1+0xa34], R33 ;  /* 0x000a342101007387 */ /* 0x0005e20000100800 */
[----:B------:R-:W-:Y:S01]  /*368e0*/  IADD3 R26, P4, R26, R69, RZ ;  /* 0x000000451a1a7210 */ /* 0x000fe20007f9e0ff */
[----:B-1----:R-:W-:Y:S01]  /*368f0*/  IMAD.MOV.U32 R19, RZ, RZ, R33 ;  /* 0x000000ffff137224 */ /* 0x002fe200078e0021 */
[----:B------:R-:W-:Y:S02]  /*36900*/  MOV R18, R24 ;  /* 0x0000001800127202 */ /* 0x000fe40000000f00 */
[----:B------:R-:W-:-:S03]  /*36910*/  SEL R17, RZ, 0x4, !P2 ;  /* 0x00000004ff117807 */ /* 0x000fc60005000000 */
[----:B------:R1:W-:Y:S04]  /*36920*/  LDGSTS.E [R21+0x10c00], [R18.64], P1 ;  /* 0x10c0000012157fae */ /* 0x0003e80008921846 */
[----:B--2---:R-:W2:Y:S04]  /*36930*/  LDL.LU R33, [R1+0xac0] ;  /* 0x000ac00001217983 */ /* 0x004ea80000300800 */
[----:B------:R-:W3:Y:S01]  /*36940*/  LDL.LU R24, [R1+0xaf8] ;  /* 0x000af80001187983 */ /* 0x000ee20000300800 */
[----:B------:R-:W-:-:S03]  /*36950*/  SEL R17, R17, RZ, !P0 ;  /* 0x000000ff11117207 */ /* 0x000fc60004000000 */
[----:B------:R-:W-:Y:S01]  /*36960*/  STL [R1+0xa40], R27 ;  /* 0x000a401b01007387 */ /* 0x000fe20000100800 */
[----:B-1----:R-:W-:-:S03]  /*36970*/  IMAD.MOV.U32 R19, RZ, RZ, R34 ;  /* 0x000000ffff137224 */ /* 0x002fc600078e0022 */
[----:B------:R1:W-:Y:S04]  /*36980*/  STL [R1+0xa3c], R34 ;  /* 0x000a3c2201007387 */ /* 0x0003e80000100800 */
[----:B------:R4:W-:Y:S01]  /*36990*/  STL [R1+0xa78], R26 ;  /* 0x000a781a01007387 */ /* 0x0009e20000100800 */
[----:B------:R-:W-:Y:S01]  /*369a0*/  IMAD.X R70, R70, 0x1, R2, P4 ;  /* 0x0000000146467824 */ /* 0x000fe200020e0602 */
[----:B------:R-:W-:Y:S02]  /*369b0*/  ISETP.NE.U32.AND P2, PT, R17, RZ, PT ;  /* 0x000000ff1100720c */ /* 0x000fe40003f45070 */
[----:B-1----:R-:W3:Y:S01]  /*369c0*/  LDL.LU R34, [R1+0xabc] ;  /* 0x000abc0001227983 */ /* 0x002ee20000300800 */
[----:B------:R-:W-:-:S03]  /*369d0*/  MOV R18, R27 ;  /* 0x0000001b00127202 */ /* 0x000fc60000000f00 */
[----:B------:R-:W-:Y:S04]  /*369e0*/  STL [R1+0xa74], R70 ;  /* 0x000a744601007387 */ /* 0x000fe80000100800 */
[----:B------:R-:W3:Y:S04]  /*369f0*/  LDL.LU R27, [R1+0xaf4] ;  /* 0x000af400011b7983 */ /* 0x000ee80000300800 */
[----:B------:R1:W-:Y:S04]  /*36a00*/  LDGSTS.E [R21+0x10e00], [R18.64], P1 ;  /* 0x10e0000012157fae */ /* 0x0003e80008921846 */
[----:B------:R-:W3:Y:S01]  /*36a10*/  LDL.LU R71, [R1+0xb00] ;  /* 0x000b000001477983 */ /* 0x000ee20000300800 */
[----:B------:R-:W-:Y:S01]  /*36a20*/  IADD3 R35, P3, R35, R69, RZ ;  /* 0x0000004523237210 */ /* 0x000fe20007f7e0ff */
[----:B-1----:R-:W-:-:S02]  /*36a30*/  IMAD.MOV.U32 R18, RZ, RZ, R26 ;  /* 0x000000ffff127224 */ /* 0x002fc400078e001a */
[----:B------:R-:W-:Y:S01]  /*36a40*/  IMAD.MOV.U32 R19, RZ, RZ, R70 ;  /* 0x000000ffff137224 */ /* 0x000fe200078e0046 */
[----:B------:R-:W-:Y:S01]  /*36a50*/  IADD3.X R68, R68, R2, RZ, P3, !PT ;  /* 0x0000000244447210 */ /* 0x000fe20001ffe4ff */
[----:B----4-:R-:W3:Y:S04]  /*36a60*/  LDL.LU R26, [R1+0xb38] ;  /* 0x000b3800011a7983 */ /* 0x010ee80000300800 */
[----:B------:R1:W-:Y:S04]  /*36a70*/  STL [R1+0xa80], R35 ;  /* 0x000a802301007387 */ /* 0x0003e80000100800 */
[----:B------:R1:W-:Y:S04]  /*36a80*/  LDGSTS.E [R21+0x11c00], [R18.64], P2 ;  /* 0x11c0000012157fae */ /* 0x0003e80009121846 */
[----:B------:R1:W-:Y:S01]  /*36a90*/  STL [R1+0xa7c], R68 ;  /* 0x000a7c4401007387 */ /* 0x0003e20000100800 */
[----:B------:R-:W-:Y:S01]  /*36aa0*/  IADD3 R25, P4, R25, R69, RZ ;  /* 0x0000004519197210 */ /* 0x000fe20007f9e0ff */
[----:B-1----:R-:W-:-:S02]  /*36ab0*/  IMAD.MOV.U32 R18, RZ, RZ, R35 ;  /* 0x000000ffff127224 */ /* 0x002fc400078e0023 */
[----:B------:R-:W-:Y:S02]  /*36ac0*/  IMAD.MOV.U32 R19, RZ, RZ, R68 ;  /* 0x000000ffff137224 */ /* 0x000fe400078e0044 */
[----:B------:R-:W-:Y:S01]  /*36ad0*/  STL [R1+0xab8], R25 ;  /* 0x000ab81901007387 */ /* 0x000fe20000100800 */
[----:B------:R-:W-:-:S03]  /*36ae0*/  IMAD.X R32, R32, 0x1, R2, P4 ;  /* 0x0000000120207824 */ /* 0x000fc600020e0602 */
[----:B------:R-:W3:Y:S04]  /*36af0*/  LDL.LU R72, [R1+0xafc] ;  /* 0x000afc0001487983 */ /* 0x000ee80000300800 */
[----:B------:R1:W-:Y:S04]  /*36b00*/  STL [R1+0xab4], R32 ;  /* 0x000ab42001007387 */ /* 0x0003e80000100800 */
[----:B------:R-:W3:Y:S04]  /*36b10*/  LDL.LU R35, [R1+0xb34] ;  /* 0x000b340001237983 */ /* 0x000ee80000300800 */
[----:B------:R1:W-:Y:S04]  /*36b20*/  LDGSTS.E [R21+0x11e00], [R18.64], P2 ;  /* 0x11e0000012157fae */ /* 0x0003e80009121846 */
[----:B------:R-:W3:Y:S01]  /*36b30*/  LDL.LU R68, [R1+0xb3c] ;  /* 0x000b3c0001447983 */ /* 0x000ee20000300800 */
[----:B-1----:R-:W-:-:S03]  /*36b40*/  IMAD.MOV.U32 R19, RZ, RZ, R32 ;  /* 0x000000ffff137224 */ /* 0x002fc600078e0020 */
[----:B------:R-:W3:Y:S01]  /*36b50*/  LDL.LU R32, [R1+0xb40] ;  /* 0x000b400001207983 */ /* 0x000ee20000300800 */
[----:B------:R-:W-:-:S03]  /*36b60*/  MOV R18, R25 ;  /* 0x0000001900127202 */ /* 0x000fc60000000f00 */
        /* <DEDUP_REMOVED lines=12> */
[----:B---3--:R-:W-:Y:S02]  /*36c30*/  IADD3 R24, P4, R24, R69, RZ ;  /* 0x0000004518187210 */ /* 0x008fe40007f9e0ff */
[----:B-1----:R-:W-:Y:S01]  /*36c40*/  MOV R18, R33 ;  /* 0x0000002100127202 */ /* 0x002fe20000000f00 */
[----:B------:R-:W-:Y:S01]  /*36c50*/  STL [R1+0xac0], R33 ;  /* 0x000ac02101007387 */ /* 0x000fe20000100800 */
[----:B------:R-:W-:-:S04]  /*36c60*/  IMAD.X R34, R34, 0x1, R2, P3 ;  /* 0x0000000122227824 */ /* 0x000fc800018e0602 */
[----:B------:R-:W-:Y:S01]  /*36c70*/  IMAD.MOV.U32 R19, RZ, RZ, R34 ;  /* 0x000000ffff137224 */ /* 0x000fe200078e0022 */
[----:B------:R1:W-:Y:S01]  /*36c80*/  STL [R1+0xabc], R34 ;  /* 0x000abc2201007387 */ /* 0x0003e20000100800 */
[----:B------:R-:W-:-:S03]  /*36c90*/  IMAD.X R27, R27, 0x1, R2, P4 ;  /* 0x000000011b1b7824 */ /* 0x000fc600020e0602 */
[----:B------:R2:W-:Y:S01]  /*36ca0*/  LDGSTS.E [R21+0x12e00], [R18.64], P1 ;  /* 0x12e0000012157fae */ /* 0x0005e20008921846 */
[----:B------:R-:W-:-:S03]  /*36cb0*/  ISETP.GT.AND P1, PT, R16, 0x53, PT ;  /* 0x000000531000780c */ /* 0x000fc60003f24270 */
[----:B------:R-:W-:Y:S01]  /*36cc0*/  STL [R1+0xaf8], R24 ;  /* 0x000af81801007387 */ /* 0x000fe20000100800 */
[----:B------:R-:W-:Y:S02]  /*36cd0*/  SEL R17, RZ, 0x4, !P1 ;  /* 0x00000004ff117807 */ /* 0x000fe40004800000 */
[----:B------:R-:W-:Y:S01]  /*36ce0*/  IADD3 R71, P3, R71, R69, RZ ;  /* 0x0000004547477210 */ /* 0x000fe20007f7e0ff */
[----:B------:R3:W-:Y:S01]  /*36cf0*/  STL [R1+0xaf4], R27 ;  /* 0x000af41b01007387 */ /* 0x0007e20000100800 */
[----:B------:R-:W-:-:S03]  /*36d00*/  SEL R17, R17, RZ, !P0 ;  /* 0x000000ff11117207 */ /* 0x000fc60004000000 */
[----:B-1----:R-:W4:Y:S01]  /*36d10*/  LDL.LU R34, [R1+0xb7c] ;  /* 0x000b7c0001227983 */ /* 0x002f220000300800 */
[----:B--2---:R-:W-:-:S03]  /*36d20*/  IMAD.MOV.U32 R18, RZ, RZ, R24 ;  /* 0x000000ffff127224 */ /* 0x004fc600078e0018 */
[----:B------:R-:W2:Y:S01]  /*36d30*/  LDL.LU R33, [R1+0xb80] ;  /* 0x000b800001217983 */ /* 0x000ea20000300800 */
[----:B------:R-:W-:Y:S01]  /*36d40*/  IMAD.MOV.U32 R19, RZ, RZ, R27 ;  /* 0x000000ffff137224 */ /* 0x000fe200078e001b */
[----:B------:R-:W-:Y:S02]  /*36d50*/  ISETP.NE.U32.AND P1, PT, R17, RZ, PT ;  /* 0x000000ff1100720c */ /* 0x000fe40003f25070 */
[----:B---3--:R-:W3:Y:S01]  /*36d60*/  LDL.LU R27, [R1+0xbb4] ;  /* 0x000bb400011b7983 */ /* 0x008ee20000300800 */
[----:B------:R-:W-:-:S03]  /*36d70*/  IADD3 R26, P4, R26, R69, RZ ;  /* 0x000000451a1a7210 */ /* 0x000fc60007f9e0ff */
[----:B------:R-:W3:Y:S04]  /*36d80*/  LDL.LU R24, [R1+0xbb8] ;  /* 0x000bb80001187983 */ /* 0x000ee80000300800 */
[----:B------:R1:W-:Y:S04]  /*36d90*/  LDGSTS.E [R21+0x13c00], [R18.64], P2 ;  /* 0x13c0000012157fae */ /* 0x0003e80009121846 */
[----:B------:R-:W-:Y:S01]  /*36da0*/  STL [R1+0xb00], R71 ;  /* 0x000b004701007387 */ /* 0x000fe20000100800 */
[----:B-1----:R-:W-:Y:S01]  /*36db0*/  IMAD.MOV.U32 R18, RZ, RZ, R71 ;  /* 0x000000ffff127224 */ /* 0x002fe200078e0047 */
[----:B------:R-:W-:-:S05]  /*36dc0*/  IADD3.X R72, R72, R2, RZ, P3, !PT ;  /* 0x0000000248487210 */ /* 0x000fca0001ffe4ff */
[----:B------:R-:W-:Y:S02]  /*36dd0*/  IMAD.MOV.U32 R19, RZ, RZ, R72 ;  /* 0x000000ffff137224 */ /* 0x000fe400078e0048 */
[--C-:B------:R-:W-:Y:S01]  /*36de0*/  IMAD.X R35, R35, 0x1, R2.reuse, P4 ;  /* 0x0000000123237824 */ /* 0x100fe200020e0602 */
[----:B------:R-:W-:Y:S04]  /*36df0*/  STL [R1+0xafc], R72 ;  /* 0x000afc4801007387 */ /* 0x000fe80000100800 */
[----:B------:R1:W-:Y:S04]  /*36e00*/  LDGSTS.E [R21+0x13e00], [R18.64], P2 ;  /* 0x13e0000012157fae */ /* 0x0003e80009121846 */
[----:B------:R-:W-:Y:S01]  /*36e10*/  STL [R1+0xb38], R26 ;  /* 0x000b381a01007387 */ /* 0x000fe20000100800 */
[----:B------:R-:W-:Y:S01]  /*36e20*/  IADD3 R32, P3, R32, R69, RZ ;  /* 0x0000004520207210 */ /* 0x000fe20007f7e0ff */
[----:B-1----:R-:W-:Y:S01]  /*36e30*/  IMAD.MOV.U32 R19, RZ, RZ, R35 ;  /* 0x000000ffff137224 */ /* 0x002fe200078e0023 */
[----:B------:R-:W-:Y:S01]  /*36e40*/  MOV R18, R26 ;  /* 0x0000001a00127202 */ /* 0x000fe20000000f00 */
[----:B------:R1:W-:Y:S02]  /*36e50*/  STL [R1+0xb34], R35 ;  /* 0x000b342301007387 */ /* 0x0003e40000100800 */
[----:B------:R-:W-:-:S02]  /*36e60*/  IMAD.X R68, R68, 0x1, R2, P3 ;  /* 0x0000000144447824 */ /* 0x000fc400018e0602 */
[----:B------:R1:W-:Y:S01]  /*36e70*/  LDGSTS.E [R21+0x14c00], [R18.64], P1 ;  /* 0x14c0000012157fae */ /* 0x0003e20008921846 */
[----:B------:R-:W-:-:S03]  /*36e80*/  IADD3 R25, P4, R25, R69, RZ ;  /* 0x0000004519197210 */ /* 0x000fc60007f9e0ff */
[----:B-1----:R-:W3:Y:S02]  /*36e90*/  LDL.LU R35, [R1+0xbc0] ;  /* 0x000bc00001237983 */ /* 0x002ee40000300800 */
[----:B------:R-:W-:Y:S02]  /*36ea0*/  IMAD.X R70, R70, 0x1, R2, P4 ;  /* 0x0000000146467824 */ /* 0x000fe400020e0602 */
[----:B------:R-:W3:Y:S01]  /*36eb0*/  LDL.LU R26, [R1+0xbf8] ;  /* 0x000bf800011a7983 */ /* 0x000ee20000300800 */
[----:B------:R-:W-:-:S03]  /*36ec0*/  IMAD.MOV.U32 R19, RZ, RZ, R68 ;  /* 0x000000ffff137224 */ /* 0x000fc600078e0044 */
[----:B------:R-:W-:Y:S04]  /*36ed0*/  STL [R1+0xb40], R32 ;  /* 0x000b402001007387 */ /* 0x000fe80000100800 */
[----:B------:R1:W-:Y:S04]  /*36ee0*/  STL [R1+0xb3c], R68 ;  /* 0x000b3c4401007387 */ /* 0x0003e80000100800 */
[----:B------:R1:W-:Y:S01]  /*36ef0*/  STL [R1+0xb78], R25 ;  /* 0x000b781901007387 */ /* 0x0003e20000100800 */
[----:B------:R-:W-:-:S03]  /*36f00*/  MOV R18, R32 ;  /* 0x0000002000127202 */ /* 0x000fc60000000f00 */
[----:B-1----:R-:W3:Y:S04]  /*36f10*/  LDL.LU R68, [R1+0xbbc] ;  /* 0x000bbc0001447983 */ /* 0x002ee80000300800 */
[----:B------:R-:W-:Y:S04]  /*36f20*/  STL [R1+0xb74], R70 ;  /* 0x000b744601007387 */ /* 0x000fe80000100800 */
[----:B------:R-:W3:Y:S01]  /*36f30*/  LDL.LU R32, [R1+0xbf4] ;  /* 0x000bf40001207983 */ /* 0x000ee20000300800 */
[----:B------:R-:W-:-:S03]  /*36f40*/  ISETP.GT.AND P2, PT, R16, 0x57, PT ;  /* 0x000000571000780c */ /* 0x000fc60003f44270 */
[----:B------:R1:W-:Y:S01]  /*36f50*/  LDGSTS.E [R21+0x14e00], [R18.64], P1 ;  /* 0x14e0000012157fae */ /* 0x0003e20008921846 */
[----:B------:R-:W-:-:S03]  /*36f60*/  SEL R17, RZ, 0x4, !P2 ;  /* 0x00000004ff117807 */ /* 0x000fc60005000000 */
[----:B------:R-:W3:Y:S01]  /*36f70*/  LDL.LU R71, [R1+0xc00] ;  /* 0x000c000001477983 */ /* 0x000ee20000300800 */
[----:B------:R-:W-:Y:S02]  /*36f80*/  SEL R17, R17, RZ, !P0 ;  /* 0x000000ff11117207 */ /* 0x000fe40004000000 */
[----:B------:R-:W-:Y:S02]  /*36f90*/  ISETP.GT.AND P1, PT, R16, 0x5b, PT ;  /* 0x0000005b1000780c */ /* 0x000fe40003f24270 */
[----:B------:R-:W-:Y:S02]  /*36fa0*/  ISETP.NE.U32.AND P2, PT, R17, RZ, PT ;  /* 0x000000ff1100720c */ /* 0x000fe40003f45070 */
[----:B------:R-:W-:Y:S01]  /*36fb0*/  SEL R17, RZ, 0x4, !P1 ;  /* 0x00000004ff117807 */ /* 0x000fe20004800000 */
[----:B-1----:R-:W-:Y:S02]  /*36fc0*/  IMAD.MOV.U32 R18, RZ, RZ, R25 ;  /* 0x000000ffff127224 */ /* 0x002fe400078e0019 */
[----:B------:R-:W-:Y:S01]  /*36fd0*/  IMAD.MOV.U32 R19, RZ, RZ, R70 ;  /* 0x000000ffff137224 */ /* 0x000fe200078e0046 */
[----:B------:R-:W3:Y:S01]  /*36fe0*/  LDL.LU R25, [R1+0xc38] ;  /* 0x000c380001197983 */ /* 0x000ee20000300800 */
[----:B------:R-:W-:-:S04]  /*36ff0*/  SEL R17, R17, RZ, !P0 ;  /* 0x000000ff11117207 */ /* 0x000fc80004000000 */
[----:B------:R-:W-:Y:S02]  /*37000*/  ISETP.NE.U32.AND P1, PT, R17, RZ, PT ;  /* 0x000000ff1100720c */ /* 0x000fe40003f25070 */
[----:B------:R1:W-:Y:S01]  /*37010*/  LDGSTS.E [R21+0x15c00], [R18.64], P2 ;  /* 0x15c0000012157fae */ /* 0x0003e20009121846 */
[----:B--2---:R-:W-:-:S04]  /*37020*/  IADD3 R33, P3, R33, R69, RZ ;  /* 0x0000004521217210 */ /* 0x004fc80007f7e0ff */
[----:B----4-:R-:W-:Y:S01]  /*37030*/  IADD3.X R34, R34, R2, RZ, P3, !PT ;  /* 0x0000000222227210 */ /* 0x010fe20001ffe4ff */
[----:B------:R2:W-:Y:S01]  /*37040*/  STL [R1+0xb80], R33 ;  /* 0x000b802101007387 */ /* 0x0005e20000100800 */
[----:B---3--:R-:W-:-:S03]  /*37050*/  IADD3 R24, P4, R24, R69, RZ ;  /* 0x0000004518187210 */ /* 0x008fc60007f9e0ff */
[----:B------:R3:W-:Y:S01]  /*37060*/  STL [R1+0xb7c], R34 ;  /* 0x000b7c2201007387 */ /* 0x0007e20000100800 */
[----:B-1----:R-:W-:-:S03]  /*37070*/  IMAD.MOV.U32 R18, RZ, RZ, R33 ;  /* 0x000000ffff127224 */ /* 0x002fc600078e0021 */
[----:B------:R-:W-:Y:S01]  /*37080*/  STL [R1+0xbb8], R24 ;  /* 0x000bb81801007387 */ /* 0x000fe20000100800 */
[----:B------:R-:W-:-:S03]  /*37090*/  IMAD.X R27, R27, 0x1, R2, P4 ;  /* 0x000000011b1b7824 */ /* 0x000fc600020e0602 */
[----:B------:R-:W4:Y:S01]  /*370a0*/  LDL.LU R72, [R1+0xbfc] ;  /* 0x000bfc0001487983 */ /* 0x000f220000300800 */
[----:B------:R-:W-:-:S03]  /*370b0*/  IMAD.MOV.U32 R19, RZ, RZ, R34 ;  /* 0x000000ffff137224 */ /* 0x000fc600078e0022 */
[----:B------:R1:W-:Y:S04]  /*370c0*/  STL [R1+0xbb4], R27 ;  /* 0x000bb41b01007387 */ /* 0x0003e80000100800 */
[----:B--2---:R-:W2:Y:S04]  /*370d0*/  LDL.LU R33, [R1+0xc34] ;  /* 0x000c340001217983 */ /* 0x004ea80000300800 */
[----:B------:R1:W-:Y:S04]  /*370e0*/  LDGSTS.E [R21+0x15e00], [R18.64], P2 ;  /* 0x15e0000012157fae */ /* 0x0003e80009121846 */
[----:B---3--:R-:W3:Y:S01]  /*370f0*/  LDL.LU R34, [R1+0xc3c] ;  /* 0x000c3c0001227983 */ /* 0x008ee20000300800 */
[----:B-1----:R-:W-:Y:S01]  /*37100*/  MOV R18, R24 ;  /* 0x0000001800127202 */ /* 0x002fe20000000f00 */
[----:B------:R-:W-:-:S02]  /*37110*/  IMAD.MOV.U32 R19, RZ, RZ, R27 ;  /* 0x000000ffff137224 */ /* 0x000fc400078e001b */
[----:B------:R-:W3:Y:S04]  /*37120*/  LDL.LU R27, [R1+0xc40] ;  /* 0x000c4000011b7983 */ /* 0x000ee80000300800 */
[----:B------:R1:W-:Y:S04]  /*37130*/  LDGSTS.E [R21+0x16c00], [R18.64], P1 ;  /* 0x16c0000012157fae */ /* 0x0003e80008921846 */
[----:B------:R-:W3:Y:S04]  /*37140*/  LDL.LU R70, [R1+0xc74] ;  /* 0x000c740001467983 */ /* 0x000ee80000300800 */
[----:B------:R-:W3:Y:S01]  /*37150*/  LDL.LU R24, [R1+0xc78] ;  /* 0x000c780001187983 */ /* 0x000ee20000300800 */
[----:B------:R-:W-:-:S02]  /*37160*/  IADD3 R35, P3, R35, R69, RZ ;  /* 0x0000004523237210 */ /* 0x000fc40007f7e0ff */
[----:B------:R-:W-:Y:S02]  /*37170*/  IADD3 R26, P4, R26, R69, RZ ;  /* 0x000000451a1a7210 */ /* 0x000fe40007f9e0ff */
[----:B-1----:R-:W-:Y:S01]  /*37180*/  MOV R18, R35 ;  /* 0x0000002300127202 */ /* 0x002fe20000000f00 */
[----:B------:R-:W-:Y:S01]  /*37190*/  STL [R1+0xbc0], R35 ;  /* 0x000bc02301007387 */ /* 0x000fe20000100800 */
[----:B------:R-:W-:-:S04]  /*371a0*/  IMAD.X R68, R68, 0x1, R2, P3 ;  /* 0x0000000144447824 */ /* 0x000fc800018e0602 */
[----:B------:R-:W-:Y:S01]  /*371b0*/  IMAD.MOV.U32 R19, RZ, RZ, R68 ;  /* 0x000000ffff137224 */ /* 0x000fe200078e0044 */
[----:B------:R1:W-:Y:S01]  /*371c0*/  STL [R1+0xbbc], R68 ;  /* 0x000bbc4401007387 */ /* 0x0003e20000100800 */
[----:B------:R-:W-:-:S03]  /*371d0*/  IMAD.X R32, R32, 0x1, R2, P4 ;  /* 0x0000000120207824 */ /* 0x000fc600020e0602 */
[----:B------:R1:W-:Y:S04]  /*371e0*/  STL [R1+0xbf8], R26 ;  /* 0x000bf81a01007387 */ /* 0x0003e80000100800 */
[----:B------:R1:W-:Y:S04]  /*371f0*/  LDGSTS.E [R21+0x16e00], [R18.64], P1 ;  /* 0x16e0000012157fae */ /* 0x0003e80008921846 */
[----:B------:R1:W-:Y:S04]  /*37200*/  STL [R1+0xbf4], R32 ;  /* 0x000bf42001007387 */ /* 0x0003e80000100800 */
[----:B-1----:R-:W3:Y:S01]  /*37210*/  LDL.LU R68, [R1+0xc7c] ;  /* 0x000c7c0001447983 */ /* 0x002ee20000300800 */
[----:B------:R-:W-:-:S03]  /*37220*/  IMAD.MOV.U32 R18, RZ, RZ, R26 ;  /* 0x000000ffff127224 */ /* 0x000fc600078e001a */
[----:B------:R-:W3:Y:S01]  /*37230*/  LDL.LU R26, [R1+0xc80] ;  /* 0x000c8000011a7983 */ /* 0x000ee20000300800 */
[----:B------:R-:W-:-:S03]  /*37240*/  IMAD.MOV.U32 R19, RZ, RZ, R32 ;  /* 0x000000ffff137224 */ /* 0x000fc600078e0020 */
[----:B------:R-:W3:Y:S04]  /*37250*/  LDL.LU R35, [R1+0xcb4] ;  /* 0x000cb40001237983 */ /* 0x000ee80000300800 */
[----:B------:R-:W3:Y:S01]  /*37260*/  LDL.LU R32, [R1+0xcb8] ;  /* 0x000cb80001207983 */ /* 0x000ee20000300800 */
[----:B------:R-:W-:-:S04]  /*37270*/  ISETP.GT.AND P2, PT, R16, 0x5f, PT ;  /* 0x0000005f1000780c */ /* 0x000fc80003f44270 */
[----:B------:R-:W-:-:S04]  /*37280*/  SEL R17, RZ, 0x4, !P2 ;  /* 0x00000004ff117807 */ /* 0x000fc80005000000 */
[----:B------:R-:W-:-:S04]  /*37290*/  SEL R17, R17, RZ, !P0 ;  /* 0x000000ff11117207 */ /* 0x000fc80004000000 */
[----:B------:R-:W-:Y:S02]  /*372a0*/  ISETP.NE.U32.AND P2, PT, R17, RZ, PT ;  /* 0x000000ff1100720c */ /* 0x000fe40003f45070 */
[----:B------:R-:W-:Y:S02]  /*372b0*/  ISETP.GT.AND P1, PT, R16, 0x63, PT ;  /* 0x000000631000780c */ /* 0x000fe40003f24270 */
[----:B------:R-:W-:Y:S02]  /*372c0*/  IADD3 R71, P3, R71, R69, RZ ;  /* 0x0000004547477210 */ /* 0x000fe40007f7e0ff */
[----:B------:R-:W-:-:S04]  /*372d0*/  SEL R17, RZ, 0x4, !P1 ;  /* 0x00000004ff117807 */ /* 0x000fc80004800000 */
[----:B------:R-:W-:Y:S02]  /*372e0*/  SEL R17, R17, RZ, !P0 ;  /* 0x000000ff11117207 */ /* 0x000fe40004000000 */
[----:B------:R-:W-:Y:S01]  /*372f0*/  IADD3 R25, P4, R25, R69, RZ ;  /* 0x0000004519197210 */ /* 0x000fe20007f9e0ff */
[----:B------:R1:W-:Y:S01]  /*37300*/  LDGSTS.E [R21+0x17c00], [R18.64], P2 ;  /* 0x17c0000012157fae */ /* 0x0003e20009121846 */
[----:B------:R-:W-:-:S03]  /*37310*/  ISETP.NE.U32.AND P1, PT, R17, RZ, PT ;  /* 0x000000ff1100720c */ /* 0x000fc60003f25070 */
[----:B------:R-:W-:Y:S01]  /*37320*/  STL [R1+0xc00], R71 ;  /* 0x000c004701007387 */ /* 0x000fe20000100800 */
[----:B-1----:R-:W-:Y:S01]  /*37330*/  IMAD.MOV.U32 R18, RZ, RZ, R71 ;  /* 0x000000ffff127224 */ /* 0x002fe200078e0047 */
[----:B----4-:R-:W-:-:S05]  /*37340*/  IADD3.X R72, R72, R2, RZ, P3, !PT ;  /* 0x0000000248487210 */ /* 0x010fca0001ffe4ff */
[----:B------:R-:W-:Y:S02]  /*37350*/  IMAD.MOV.U32 R19, RZ, RZ, R72 ;  /* 0x000000ffff137224 */ /* 0x000fe400078e0048 */
[----:B--2---:R-:W-:-:S03]  /*37360*/  IMAD.X R33, R33, 0x1, R2, P4 ;  /* 0x0000000121217824 */ /* 0x004fc600020e0602 */
[----:B------:R1:W-:Y:S01]  /*37370*/  LDGSTS.E [R21+0x17e00], [R18.64], P2 ;  /* 0x17e0000012157fae */ /* 0x0003e20009121846 */
[----:B------:R-:W-:-:S03]  /*37380*/  ISETP.GT.AND P2, PT, R16, 0x67, PT ;  /* 0x000000671000780c */ /* 0x000fc60003f44270 */
[----:B------:R-:W-:Y:S01]  /*37390*/  STL [R1+0xbfc], R72 ;  /* 0x000bfc4801007387 */ /* 0x000fe20000100800 */
[----:B------:R-:W-:-:S03]  /*373a0*/  SEL R17, RZ, 0x4, !P2 ;  /* 0x00000004ff117807 */ /* 0x000fc60005000000 */
[----:B------:R-:W-:Y:S01]  /*373b0*/  STL [R1+0xc38], R25 ;  /* 0x000c381901007387 */ /* 0x000fe20000100800 */
[----:B-1----:R-:W-:Y:S02]  /*373c0*/  MOV R18, R25 ;  /* 0x0000001900127202 */ /* 0x002fe40000000f00 */
[----:B---3--:R-:W-:Y:S01]  /*373d0*/  IADD3 R27, P3, R27, R69, RZ ;  /* 0x000000451b1b7210 */ /* 0x008fe20007f7e0ff */
[----:B------:R-:W-:Y:S01]  /*373e0*/  IMAD.MOV.U32 R19, RZ, RZ, R33 ;  /* 0x000000ffff137224 */ /* 0x000fe200078e0021 */
[----:B------:R1:W-:Y:S03]  /*373f0*/  STL [R1+0xc34], R33 ;  /* 0x000c342101007387 */ /* 0x0003e60000100800 */
[----:B------:R-:W-:Y:S01]  /*37400*/  IMAD.X R34, R34, 0x1, R2, P3 ;  /* 0x0000000122227824 */ /* 0x000fe200018e0602 */
[----:B------:R2:W-:Y:S01]  /*37410*/  LDGSTS.E [R21+0x18c00], [R18.64], P1 ;  /* 0x18c0000012157fae */ /* 0x0005e20008921846 */
[----:B------:R-:W-:-:S02]  /*37420*/  SEL R17, R17, RZ, !P0 ;  /* 0x000000ff11117207 */ /* 0x000fc40004000000 */
[----:B------:R-:W-:Y:S01]  /*37430*/  IADD3 R24, P4, R24, R69, RZ ;  /* 0x0000004518187210 */ /* 0x000fe20007f9e0ff */
[----:B-1----:R-:W3:Y:S04]  /*37440*/  LDL.LU R33, [R1+0xcc0] ;  /* 0x000cc00001217983 */ /* 0x002ee80000300800 */
[----:B------:R-:W4:Y:S01]  /*37450*/  LDL.LU R25, [R1+0xcf8] ;  /* 0x000cf80001197983 */ /* 0x000f220000300800 */
[----:B------:R-:W-:-:S03]  /*37460*/  IMAD.X R70, R70, 0x1, R2, P4 ;  /* 0x0000000146467824 */ /* 0x000fc600020e0602 */
[----:B------:R-:W-:Y:S01]  /*37470*/  STL [R1+0xc40], R27 ;  /* 0x000c401b01007387 */ /* 0x000fe20000100800 */
[----:B--2---:R-:W-:Y:S01]  /*37480*/  IMAD.MOV.U32 R19, RZ, RZ, R34 ;  /* 0x000000ffff137224 */ /* 0x004fe200078e0022 */
[----:B------:R-:W-:Y:S02]  /*37490*/  MOV R18, R27 ;  /* 0x0000001b00127202 */ /* 0x000fe40000000f00 */
[----:B------:R1:W-:Y:S01]  /*374a0*/  STL [R1+0xc3c], R34 ;  /* 0x000c3c2201007387 */ /* 0x0003e20000100800 */
[----:B------:R-:W-:-:S03]  /*374b0*/  ISETP.NE.U32.AND P2, PT, R17, RZ, PT ;  /* 0x000000ff1100720c */ /* 0x000fc60003f45070 */
[----:B------:R2:W-:Y:S04]  /*374c0*/  STL [R1+0xc78], R24 ;  /* 0x000c781801007387 */ /* 0x0005e80000100800 */
[----:B------:R2:W-:Y:S04]  /*374d0*/  LDGSTS.E [R21+0x18e00], [R18.64], P1 ;  /* 0x18e0000012157fae */ /* 0x0005e80008921846 */
[----:B-1----:R-:W4:Y:S04]  /*374e0*/  LDL.LU R34, [R1+0xcbc] ;  /* 0x000cbc0001227983 */ /* 0x002f280000300800 */
[----:B------:R-:W-:Y:S04]  /*374f0*/  STL [R1+0xc74], R70 ;  /* 0x000c744601007387 */ /* 0x000fe80000100800 */
[----:B------:R-:W4:Y:S01]  /*37500*/  LDL.LU R27, [R1+0xcf4] ;  /* 0x000cf400011b7983 */ /* 0x000f220000300800 */
[----:B--2---:R-:W-:-:S03]  /*37510*/  IMAD.MOV.U32 R18, RZ, RZ, R24 ;  /* 0x000000ffff127224 */ /* 0x004fc600078e0018 */
[----:B------:R-:W2:Y:S01]  /*37520*/  LDL.LU R71, [R1+0xd00] ;  /* 0x000d000001477983 */ /* 0x000ea20000300800 */
[----:B------:R-:W-:-:S03]  /*37530*/  IMAD.MOV.U32 R19, RZ, RZ, R70 ;  /* 0x000000ffff137224 */ /* 0x000fc600078e0046 */
[----:B------:R-:W2:Y:S04]  /*37540*/  LDL.LU R24, [R1+0xd38] ;  /* 0x000d380001187983 */ /* 0x000ea80000300800 */
[----:B------:R1:W-:Y:S01]  /*37550*/  LDGSTS.E [R21+0x19c00], [R18.64], P2 ;  /* 0x19c0000012157fae */ /* 0x0003e20009121846 */
[----:B------:R-:W-:-:S04]  /*37560*/  IADD3 R26, P3, R26, R69, RZ ;  /* 0x000000451a1a7210 */ /* 0x000fc80007f7e0ff */
[----:B------:R-:W-:Y:S01]  /*37570*/  IADD3.X R68, R68, R2, RZ, P3, !PT ;  /* 0x0000000244447210 */ /* 0x000fe20001ffe4ff */
[----:B------:R1:W-:Y:S01]  /*37580*/  STL [R1+0xc80], R26 ;  /* 0x000c801a01007387 */ /* 0x0003e20000100800 */
[----:B------:R-:W-:-:S03]  /*37590*/  IADD3 R32, P4, R32, R69, RZ ;  /* 0x0000004520207210 */ /* 0x000fc60007f9e0ff */
[----:B------:R1:W-:Y:S04]  /*375a0*/  STL [R1+0xc7c], R68 ;  /* 0x000c7c4401007387 */ /* 0x0003e80000100800 */
[----:B------:R-:W-:Y:S01]  /*375b0*/  STL [R1+0xcb8], R32 ;  /* 0x000cb82001007387 */ /* 0x000fe20000100800 */
[----:B------:R-:W-:-:S03]  /*375c0*/  IMAD.X R35, R35, 0x1, R2, P4 ;  /* 0x0000000123237824 */ /* 0x000fc600020e0602 */
[----:B------:R-:W2:Y:S01]  /*375d0*/  LDL.LU R72, [R1+0xcfc] ;  /* 0x000cfc0001487983 */ /* 0x000ea20000300800 */
[----:B-1----:R-:W-:-:S03]  /*375e0*/  IMAD.MOV.U32 R18, RZ, RZ, R26 ;  /* 0x000000ffff127224 */ /* 0x002fc600078e001a */
[----:B------:R1:W-:Y:S01]  /*375f0*/  STL [R1+0xcb4], R35 ;  /* 0x000cb42301007387 */ /* 0x0003e20000100800 */
[----:B------:R-:W-:-:S03]  /*37600*/  IMAD.MOV.U32 R19, RZ, RZ, R68 ;  /* 0x000000ffff137224 */ /* 0x000fc600078e0044 */
[----:B------:R-:W2:Y:S04]  /*37610*/  LDL.LU R26, [R1+0xd34] ;  /* 0x000d3400011a7983 */ /* 0x000ea80000300800 */
[----:B------:R1:W-:Y:S04]  /*37620*/  LDGSTS.E [R21+0x19e00], [R18.64], P2 ;  /* 0x19e0000012157fae */ /* 0x0003e80009121846 */
[----:B------:R-:W2:Y:S04]  /*37630*/  LDL.LU R70, [R1+0xd3c] ;  /* 0x000d3c0001467983 */ /* 0x000ea80000300800 */
[----:B------:R-:W2:Y:S01]  /*37640*/  LDL.LU R68, [R1+0xd40] ;  /* 0x000d400001447983 */ /* 0x000ea20000300800 */
[----:B-1----:R-:W-:Y:S01]  /*37650*/  IMAD.MOV.U32 R19, RZ, RZ, R35 ;  /* 0x000000ffff137224 */ /* 0x002fe200078e0023 */
[----:B------:R-:W-:-:S02]  /*37660*/  MOV R18, R32 ;  /* 0x0000002000127202 */ /* 0x000fc40000000f00 */
[----:B------:R-:W2:Y:S04]  /*37670*/  LDL.LU R35, [R1+0xd74] ;  /* 0x000d740001237983 */ /* 0x000ea80000300800 */
[----:B------:R-:W2:Y:S01]  /*37680*/  LDL.LU R32, [R1+0xd78] ;  /* 0x000d780001207983 */ /* 0x000ea20000300800 */
[----:B------:R-:W-:-:S04]  /*37690*/  ISETP.GT.AND P1, PT, R16, 0x6b, PT ;  /* 0x0000006b1000780c */ /* 0x000fc80003f24270 */
[----:B------:R-:W-:-:S04]  /*376a0*/  SEL R17, RZ, 0x4, !P1 ;  /* 0x00000004ff117807 */ /* 0x000fc80004800000 */
[----:B------:R-:W-:Y:S02]  /*376b0*/  SEL R17, R17, RZ, !P0 ;  /* 0x000000ff11117207 */ /* 0x000fe40004000000 */
[----:B------:R-:W-:Y:S02]  /*376c0*/  ISETP.GT.AND P2, PT, R16, 0x6f, PT ;  /* 0x0000006f1000780c */ /* 0x000fe40003f44270 */
[----:B------:R-:W-:Y:S02]  /*376d0*/  ISETP.NE.U32.AND P1, PT, R17, RZ, PT ;  /* 0x000000ff1100720c */ /* 0x000fe40003f25070 */
[----:B------:R-:W-:-:S04]  /*376e0*/  SEL R17, RZ, 0x4, !P2 ;  /* 0x00000004ff117807 */ /* 0x000fc80005000000 */
[----:B------:R-:W-:-:S04]  /*376f0*/  SEL R17, R17, RZ, !P0 ;  /* 0x000000ff11117207 */ /* 0x000fc80004000000 */
[----:B------:R-:W-:-:S03]  /*37700*/  ISETP.NE.U32.AND P2, PT, R17, RZ, PT ;  /* 0x000000ff1100720c */ /* 0x000fc60003f45070 */
[----:B------:R1:W-:Y:S01]  /*37710*/  LDGSTS.E [R21+0x1ac00], [R18.64], P1 ;  /* 0x1ac0000012157fae */ /* 0x0003e20008921846 */
[-C--:B---3--:R-:W-:Y:S02]  /*37720*/  IADD3 R33, P3, R33, R69.reuse, RZ ;  /* 0x0000004521217210 */ /* 0x088fe40007f7e0ff */
[----:B----4-:R-:W-:Y:S02]  /*37730*/  IADD3 R25, P4, R25, R69, RZ ;  /* 0x0000004519197210 */ /* 0x010fe40007f9e0ff */
[----:B-1----:R-:W-:Y:S01]  /*37740*/  MOV R18, R33 ;  /* 0x0000002100127202 */ /* 0x002fe20000000f00 */
[----:B------:R-:W-:Y:S01]  /*37750*/  STL [R1+0xcc0], R33 ;  /* 0x000cc02101007387 */ /* 0x000fe20000100800 */
[----:B------:R-:W-:-:S04]  /*37760*/  IMAD.X R34, R34, 0x1, R2, P3 ;  /* 0x0000000122227824 */ /* 0x000fc800018e0602 */
[----:B------:R-:W-:Y:S01]  /*37770*/  IMAD.MOV.U32 R19, RZ, RZ, R34 ;  /* 0x000000ffff137224 */ /* 0x000fe200078e0022 */
[----:B------:R1:W-:Y:S01]  /*37780*/  STL [R1+0xcbc], R34 ;  /* 0x000cbc2201007387 */ /* 0x0003e20000100800 */
[----:B------:R-:W-:-:S03]  /*37790*/  IMAD.X R27, R27, 0x1, R2, P4 ;  /* 0x000000011b1b7824 */ /* 0x000fc600020e0602 */
[----:B------:R3:W-:Y:S01]  /*377a0*/  LDGSTS.E [R21+0x1ae00], [R18.64], P1 ;  /* 0x1ae0000012157fae */ /* 0x0007e20008921846 */
[----:B--2---:R-:W-:-:S03]  /*377b0*/  IADD3 R71, P3, R71, R69, RZ ;  /* 0x0000004547477210 */ /* 0x004fc60007f7e0ff */
[----:B------:R-:W-:Y:S01]  /*377c0*/  STL [R1+0xcf8], R25 ;  /* 0x000cf81901007387 */ /* 0x000fe20000100800 */
[----:B------:R-:W-:-:S03]  /*377d0*/  IADD3 R24, P4, R24, R69, RZ ;  /* 0x0000004518187210 */ /* 0x000fc60007f9e0ff */
[----:B------:R2:W-:Y:S01]  /*377e0*/  STL [R1+0xcf4], R27 ;  /* 0x000cf41b01007387 */ /* 0x0005e20000100800 */
[----:B---3--:R-:W-:-:S03]  /*377f0*/  IMAD.MOV.U32 R18, RZ, RZ, R25 ;  /* 0x000000ffff127224 */ /* 0x008fc600078e0019 */
[----:B-1----:R-:W3:Y:S01]  /*37800*/  LDL.LU R34, [R1+0xd7c] ;  /* 0x000d7c0001227983 */ /* 0x002ee20000300800 */
[----:B------:R-:W-:-:S03]  /*37810*/  IMAD.MOV.U32 R19, RZ, RZ, R27 ;  /* 0x000000ffff137224 */ /* 0x000fc600078e001b */
[----:B------:R-:W4:Y:S04]  /*37820*/  LDL.LU R33, [R1+0xd80] ;  /* 0x000d800001217983 */ /* 0x000f280000300800 */
[----:B------:R1:W-:Y:S04]  /*37830*/  LDGSTS.E [R21+0x1bc00], [R18.64], P2 ;  /* 0x1bc0000012157fae */ /* 0x0003e80009121846 */
[----:B--2---:R-:W2:Y:S04]  /*37840*/  LDL.LU R27, [R1+0xdb4] ;  /* 0x000db400011b7983 */ /* 0x004ea80000300800 */
[----:B------:R-:W2:Y:S01]  /*37850*/  LDL.LU R25, [R1+0xdb8] ;  /* 0x000db80001197983 */ /* 0x000ea20000300800 */
[----:B-1----:R-:W-:-:S03]  /*37860*/  IMAD.MOV.U32 R18, RZ, RZ, R71 ;  /* 0x000000ffff127224 */ /* 0x002fc600078e0047 */
[----:B------:R-:W-:Y:S01]  /*37870*/  STL [R1+0xd00], R71 ;  /* 0x000d004701007387 */ /* 0x000fe20000100800 */
[----:B------:R-:W-:Y:S02]  /*37880*/  ISETP.GT.AND P1, PT, R16, 0x73, PT ;  /* 0x000000731000780c */ /* 0x000fe40003f24270 */
[----:B------:R-:W-:-:S05]  /*37890*/  IADD3.X R72, R72, R2, RZ, P3, !PT ;  /* 0x0000000248487210 */ /* 0x000fca0001ffe4ff */
[----:B------:R-:W-:Y:S02]  /*378a0*/  IMAD.MOV.U32 R19, RZ, RZ, R72 ;  /* 0x000000ffff137224 */ /* 0x000fe400078e0048 */
[----:B------:R-:W-:Y:S01]  /*378b0*/  IMAD.X R26, R26, 0x1, R2, P4 ;  /* 0x000000011a1a7824 */ /* 0x000fe200020e0602 */
[----:B------:R-:W-:Y:S04]  /*378c0*/  STL [R1+0xcfc], R72 ;  /* 0x000cfc4801007387 */ /* 0x000fe80000100800 */
[----:B------:R-:W-:Y:S04]  /*378d0*/  STL [R1+0xd38], R24 ;  /* 0x000d381801007387 */ /* 0x000fe80000100800 */
[----:B------:R1:W-:Y:S01]  /*378e0*/  LDGSTS.E [R21+0x1be00], [R18.64], P2 ;  /* 0x1be0000012157fae */ /* 0x0003e20009121846 */
[----:B------:R-:W-:-:S03]  /*378f0*/  SEL R17, RZ, 0x4, !P1 ;  /* 0x00000004ff117807 */ /* 0x000fc60004800000 */
[----:B------:R1:W-:Y:S01]  /*37900*/  STL [R1+0xd34], R26 ;  /* 0x000d341a01007387 */ /* 0x0003e20000100800 */
[-C--:B------:R-:W-:Y:S01]  /*37910*/  IADD3 R68, P3, R68, R69.reuse, RZ ;  /* 0x0000004544447210 */ /* 0x080fe20007f7e0ff */
[----:B-1----:R-:W-:Y:S01]  /*37920*/  IMAD.MOV.U32 R19, RZ, RZ, R26 ;  /* 0x000000ffff137224 */ /* 0x002fe200078e001a */
[----:B------:R-:W-:Y:S01]  /*37930*/  MOV R18, R24 ;  /* 0x0000001800127202 */ /* 0x000fe20000000f00 */
[----:B------:R-:W2:Y:S04]  /*37940*/  LDL.LU R26, [R1+0xdbc] ;  /* 0x000dbc00011a7983 */ /* 0x000ea80000300800 */
[----:B------:R-:W2:Y:S01]  /*37950*/  LDL.LU R24, [R1+0xdc0] ;  /* 0x000dc00001187983 */ /* 0x000ea20000300800 */
[----:B------:R-:W-:Y:S02]  /*37960*/  IADD3 R32, P4, R32, R69, RZ ;  /* 0x0000004520207210 */ /* 0x000fe40007f9e0ff */
[----:B------:R-:W-:Y:S01]  /*37970*/  SEL R17, R17, RZ, !P0 ;  /* 0x000000ff11117207 */ /* 0x000fe20004000000 */
[----:B------:R-:W-:-:S02]  /*37980*/  IMAD.X R70, R70, 0x1, R2, P3 ;  /* 0x0000000146467824 */ /* 0x000fc400018e0602 */
[----:B------:R-:W-:Y:S01]  /*37990*/  IMAD.X R35, R35, 0x1, R2, P4 ;  /* 0x0000000123237824 */ /* 0x000fe200020e0602 */
[----:B------:R-:W-:Y:S01]  /*379a0*/  ISETP.NE.U32.AND P1, PT, R17, RZ, PT ;  /* 0x000000ff1100720c */ /* 0x000fe20003f25070 */
[----:B------:R1:W-:Y:S04]  /*379b0*/  STL [R1+0xd40], R68 ;  /* 0x000d404401007387 */ /* 0x0003e80000100800 */
[----:B------:R-:W-:Y:S04]  /*379c0*/  STL [R1+0xd3c], R70 ;  /* 0x000d3c4601007387 */ /* 0x000fe80000100800 */
[----:B------:R1:W-:Y:S04]  /*379d0*/  STL [R1+0xd78], R32 ;  /* 0x000d782001007387 */ /* 0x0003e80000100800 */
[----:B------:R-:W-:Y:S04]  /*379e0*/  STL [R1+0xd74], R35 ;  /* 0x000d742301007387 */ /* 0x000fe80000100800 */
[----:B------:R-:W2:Y:S04]  /*379f0*/  LDL.LU R72, [R1+0xdf4] ;  /* 0x000df40001487983 */ /* 0x000ea80000300800 */
[----:B------:R-:W2:Y:S04]  /*37a00*/  LDL.LU R71, [R1+0xdf8] ;  /* 0x000df80001477983 */ /* 0x000ea80000300800 */
[----:B------:R1:W-:Y:S02]  /*37a10*/  LDGSTS.E [R21+0x1cc00], [R18.64], P1 ;  /* 0x1cc0000012157fae */ /* 0x0003e40008921846 */
[----:B-1----:R-:W-:Y:S01]  /*37a20*/  MOV R18, R68 ;  /* 0x0000004400127202 */ /* 0x002fe20000000f00 */
[----:B------:R-:W-:Y:S01]  /*37a30*/  IMAD.MOV.U32 R19, RZ, RZ, R70 ;  /* 0x000000ffff137224 */ /* 0x000fe200078e0046 */
[----:B------:R-:W2:Y:S04]  /*37a40*/  LDL.LU R68, [R1+0xdfc] ;  /* 0x000dfc0001447983 */ /* 0x000ea80000300800 */
[----:B------:R1:W-:Y:S02]  /*37a50*/  LDGSTS.E [R21+0x1ce00], [R18.64], P1 ;  /* 0x1ce0000012157fae */ /* 0x0003e40008921846 */
[----:B-1----:R-:W-:-:S02]  /*37a60*/  IMAD.MOV.U32 R18, RZ, RZ, R32 ;  /* 0x000000ffff127224 */ /* 0x002fc400078e0020 */
[----:B------:R-:W2:Y:S01]  /*37a70*/  LDL.LU R32, [R1+0xe00] ;  /* 0x000e000001207983 */ /* 0x000ea20000300800 */
[----:B------:R-:W-:-:S04]  /*37a80*/  ISETP.GT.AND P2, PT, R16, 0x77, PT ;  /* 0x000000771000780c */ /* 0x000fc80003f44270 */
[----:B------:R-:W-:-:S04]  /*37a90*/  SEL R17, RZ, 0x4, !P2 ;  /* 0x00000004ff117807 */ /* 0x000fc80005000000 */
[----:B------:R-:W-:Y:S02]  /*37aa0*/  SEL R17, R17, RZ, !P0 ;  /* 0x000000ff11117207 */ /* 0x000fe40004000000 */
[----:B------:R-:W-:Y:S02]  /*37ab0*/  ISETP.GT.AND P1, PT, R16, 0x7b, PT ;  /* 0x0000007b1000780c */ /* 0x000fe40003f24270 */
[----:B------:R-:W-:Y:S02]  /*37ac0*/  ISETP.NE.U32.AND P2, PT, R17, RZ, PT ;  /* 0x000000ff1100720c */ /* 0x000fe40003f45070 */
[----:B------:R-:W-:Y:S01]  /*37ad0*/  SEL R17, RZ, 0x4, !P1 ;  /* 0x00000004ff117807 */ /* 0x000fe20004800000 */
[----:B------:R-:W-:-:S03]  /*37ae0*/  IMAD.MOV.U32 R19, RZ, RZ, R35 ;  /* 0x000000ffff137224 */ /* 0x000fc600078e0023 */
[----:B------:R-:W-:Y:S01]  /*37af0*/  SEL R17, R17, RZ, !P0 ;  /* 0x000000ff11117207 */ /* 0x000fe20004000000 */
[----:B------:R-:W1:Y:S03]  /*37b00*/  S2R R73, SR_TID.X ;  /* 0x0000000000497919 */ /* 0x000e660000002100 */
[----:B------:R-:W-:-:S03]  /*37b10*/  ISETP.NE.U32.AND P1, PT, R17, RZ, PT ;  /* 0x000000ff1100720c */ /* 0x000fc60003f25070 */
[----:B------:R1:W-:Y:S01]  /*37b20*/  LDGSTS.E [R21+0x1dc00], [R18.64], P2 ;  /* 0x1dc0000012157fae */ /* 0x0003e20009121846 */
[----:B----4-:R-:W-:-:S04]  /*37b30*/  IADD3 R33, P3, R33, R69, RZ ;  /* 0x0000004521217210 */ /* 0x010fc80007f7e0ff */
[----:B---3--:R-:W-:Y:S01]  /*37b40*/  IADD3.X R34, R34, R2, RZ, P3, !PT ;  /* 0x0000000222227210 */ /* 0x008fe20001ffe4ff */
[----:B-1----:R-:W-:Y:S01]  /*37b50*/  IMAD.MOV.U32 R18, RZ, RZ, R33 ;  /* 0x000000ffff127224 */ /* 0x002fe200078e0021 */
[----:B--2---:R-:W-:-:S03]  /*37b60*/  IADD3 R25, P4, R25, R69, RZ ;  /* 0x0000004519197210 */ /* 0x004fc60007f9e0ff */
[----:B------:R-:W-:Y:S01]  /*37b70*/  IMAD.MOV.U32 R19, RZ, RZ, R34 ;  /* 0x000000ffff137224 */ /* 0x000fe200078e0022 */
[----:B------:R-:W-:Y:S01]  /*37b80*/  STL [R1+0xd80], R33 ;  /* 0x000d802101007387 */ /* 0x000fe20000100800 */
[----:B------:R-:W-:-:S03]  /*37b90*/  IMAD.X R27, R27, 0x1, R2, P4 ;  /* 0x000000011b1b7824 */ /* 0x000fc600020e0602 */
[----:B------:R-:W-:Y:S04]  /*37ba0*/  STL [R1+0xd7c], R34 ;  /* 0x000d7c2201007387 */ /* 0x000fe80000100800 */
[----:B------:R-:W-:Y:S04]  /*37bb0*/  STL [R1+0xdb8], R25 ;  /* 0x000db81901007387 */ /* 0x000fe80000100800 */
[----:B------:R1:W-:Y:S04]  /*37bc0*/  LDGSTS.E [R21+0x1de00], [R18.64], P2 ;  /* 0x1de0000012157fae */ /* 0x0003e80009121846 */
[----:B------:R2:W-:Y:S04]  /*37bd0*/  STL [R1+0xdb4], R27 ;  /* 0x000db41b01007387 */ /* 0x0005e80000100800 */
[----:B------:R-:W3:Y:S01]  /*37be0*/  LDL.LU R70, [R1+0x3ac] ;  /* 0x0003ac0001467983 */ /* 0x000ee20000300800 */
[----:B-1----:R-:W-:Y:S01]  /*37bf0*/  MOV R18, R25 ;  /* 0x0000001900127202 */ /* 0x002fe20000000f00 */
[----:B------:R-:W-:-:S02]  /*37c00*/  IMAD.MOV.U32 R19, RZ, RZ, R27 ;  /* 0x000000ffff137224 */ /* 0x000fc400078e001b */
[----:B--2---:R-:W2:Y:S01]  /*37c10*/  LDL.LU R27, [R1+0x3b0] ;  /* 0x0003b000011b7983 */ /* 0x004ea20000300800 */
[----:B------:R-:W-:-:S03]  /*37c20*/  ISETP.GT.AND P2, PT, R16, 0x7f, PT ;  /* 0x0000007f1000780c */ /* 0x000fc60003f44270 */
[----:B------:R-:W4:Y:S04]  /*37c30*/  LDL.LU R33, [R1+0x3ec] ;  /* 0x0003ec0001217983 */ /* 0x000f280000300800 */
[----:B------:R-:W4:Y:S04]  /*37c40*/  LDL.LU R25, [R1+0x3f0] ;  /* 0x0003f00001197983 */ /* 0x000f280000300800 */
[----:B------:R1:W-:Y:S01]  /*37c50*/  LDGSTS.E [R21+0x1ec00], [R18.64], P1 ;  /* 0x1ec0000012157fae */ /* 0x0003e20008921846 */
[----:B------:R-:W-:-:S05]  /*37c60*/  IADD3 R24, P3, R24, R69, RZ ;  /* 0x0000004518187210 */ /* 0x000fca0007f7e0ff */
[----:B------:R-:W-:Y:S02]  /*37c70*/  IMAD.X R26, R26, 0x1, R2, P3 ;  /* 0x000000011a1a7824 */ /* 0x000fe400018e0602 */
[----:B-1----:R-:W-:-:S03]  /*37c80*/  IMAD.MOV.U32 R18, RZ, RZ, R24 ;  /* 0x000000ffff127224 */ /* 0x002fc600078e0018 */
[----:B------:R-:W-:Y:S02]  /*37c90*/  MOV R19, R26 ;  /* 0x0000001a00137202 */ /* 0x000fe40000000f00 */
[----:B------:R-:W-:Y:S01]  /*37ca0*/  SEL R17, RZ, 0x4, !P2 ;  /* 0x00000004ff117807 */ /* 0x000fe20005000000 */
[----:B------:R1:W-:Y:S04]  /*37cb0*/  STL [R1+0xdc0], R24 ;  /* 0x000dc01801007387 */ /* 0x0003e80000100800 */
[----:B------:R1:W-:Y:S01]  /*37cc0*/  LDGSTS.E [R21+0x1ee00], [R18.64], P1 ;  /* 0x1ee0000012157fae */ /* 0x0003e20008921846 */
[----:B------:R-:W-:-:S03]  /*37cd0*/  SEL R17, R17, RZ, !P0 ;  /* 0x000000ff11117207 */ /* 0x000fc60004000000 */
[----:B------:R1:W-:Y:S01]  /*37ce0*/  STL [R1+0xdbc], R26 ;  /* 0x000dbc1a01007387 */ /* 0x0003e20000100800 */
[----:B------:R-:W-:-:S03]  /*37cf0*/  ISETP.NE.U32.AND P2, PT, R17, RZ, PT ;  /* 0x000000ff1100720c */ /* 0x000fc60003f45070 */
[----:B-1----:R-:W4:Y:S01]  /*37d00*/  LDL.LU R24, [R1+0x430] ;  /* 0x0004300001187983 */ /* 0x002f220000300800 */
[----:B------:R-:W-:Y:S02]  /*37d10*/  IADD3 R71, P1, R71, R69, RZ ;  /* 0x0000004547477210 */ /* 0x000fe40007f3e0ff */
[----:B------:R-:W-:Y:S01]  /*37d20*/  LOP3.LUT R34, R73, 0x7f, RZ, 0xc0, !PT ;  /* 0x0000007f49227812 */ /* 0x000fe200078ec0ff */
[----:B------:R-:W4:Y:S02]  /*37d30*/  LDL.LU R26, [R1+0x470] ;  /* 0x00047000011a7983 */ /* 0x000f240000300800 */
[----:B------:R-:W-:Y:S02]  /*37d40*/  IMAD.X R72, R72, 0x1, R2, P1 ;  /* 0x0000000148487824 */ /* 0x000fe400008e0602 */
[----:B------:R-:W4:Y:S01]  /*37d50*/  LDL.LU R35, [R1+0x42c] ;  /* 0x00042c0001237983 */ /* 0x000f220000300800 */
[----:B------:R-:W-:-:S03]  /*37d60*/  ISETP.GE.AND P1, PT, R34, R16, PT ;  /* 0x000000102200720c */ /* 0x000fc60003f26270 */
[----:B------:R-:W-:Y:S01]  /*37d70*/  STL [R1+0xdf8], R71 ;  /* 0x000df84701007387 */ /* 0x000fe20000100800 */
[----:B------:R-:W-:-:S03]  /*37d80*/  IMAD.MOV.U32 R16, RZ, RZ, R71 ;  /* 0x000000ffff107224 */ /* 0x000fc600078e0047 */
[----:B------:R-:W-:Y:S01]  /*37d90*/  STL [R1+0xdf4], R72 ;  /* 0x000df44801007387 */ /* 0x000fe20000100800 */
[----:B------:R-:W-:-:S03]  /*37da0*/  IMAD.MOV.U32 R17, RZ, RZ, R72 ;  /* 0x000000ffff117224 */ /* 0x000fc600078e0048 */
[----:B------:R-:W4:Y:S04]  /*37db0*/  LDL.LU R34, [R1+0x46c] ;  /* 0x00046c0001227983 */ /* 0x000f280000300800 */
[----:B------:R1:W-:Y:S01]  /*37dc0*/  LDGSTS.E [R21+0x1fc00], [R16.64], P2 ;  /* 0x1fc0000010157fae */ /* 0x0003e20009121846 */
[----:B------:R-:W-:Y:S02]  /*37dd0*/  IADD3 R32, P3, R32, R69, RZ ;  /* 0x0000004520207210 */ /* 0x000fe40007f7e0ff */
[----:B-1----:R-:W-:Y:S02]  /*37de0*/  SEL R16, RZ, 0x4, P1 ;  /* 0x00000004ff107807 */ /* 0x002fe40000800000 */
[----:B------:R-:W-:Y:S01]  /*37df0*/  IADD3.X R68, R68, R2, RZ, P3, !PT ;  /* 0x0000000244447210 */ /* 0x000fe20001ffe4ff */
[----:B------:R-:W-:Y:S01]  /*37e00*/  STL [R1+0xe00], R32 ;  /* 0x000e002001007387 */ /* 0x000fe20000100800 */
[----:B------:R-:W-:-:S03]  /*37e10*/  SEL R16, R16, RZ, !P0 ;  /* 0x000000ff10107207 */ /* 0x000fc60004000000 */
[----:B------:R1:W-:Y:S01]  /*37e20*/  STL [R1+0xdfc], R68 ;  /* 0x000dfc4401007387 */ /* 0x0003e20000100800 */
[----:B------:R-:W-:-:S03]  /*37e30*/  IMAD.MOV.U32 R17, RZ, RZ, R68 ;  /* 0x000000ffff117224 */ /* 0x000fc600078e0044 */
[----:B------:R-:W4:Y:S01]  /*37e40*/  LDL.LU R69, [R1+0x4ac] ;  /* 0x0004ac0001457983 */ /* 0x000f220000300800 */
[----:B------:R-:W-:Y:S01]  /*37e50*/  ISETP.NE.U32.AND P0, PT, R16, RZ, PT ;  /* 0x000000ff1000720c */ /* 0x000fe20003f05070 */
[----:B------:R-:W-:Y:S02]  /*37e60*/  IMAD.MOV.U32 R16, RZ, RZ, R32 ;  /* 0x000000ffff107224 */ /* 0x000fe400078e0020 */
[----:B-1----:R-:W4:Y:S04]  /*37e70*/  LDL.LU R68, [R1+0x4b0] ;  /* 0x0004b00001447983 */ /* 0x002f280000300800 */
[----:B------:R-:W4:Y:S04]  /*37e80*/  LDL.LU R32, [R1+0x4ec] ;  /* 0x0004ec0001207983 */ /* 0x000f280000300800 */
[----:B------:R-:W4:Y:S04]  /*37e90*/  LDL.LU R18, [R1+0x4f0] ;  /* 0x0004f00001127983 */ /* 0x000f280000300800 */
[----:B------:R1:W-:Y:S04]  /*37ea0*/  LDGSTS.E [R21+0x1fe00], [R16.64], P2 ;  /* 0x1fe0000010157fae */ /* 0x0003e80009121846 */
[----:B------:R-:W0:Y:S01]  /*37eb0*/  LDGDEPBAR ;  /* 0x00000000000079af */ /* 0x000e220000000000 */
[----:B--2---:R-:W-:-:S04]  /*37ec0*/  IADD3 R27, P1, R27, UR8, RZ ;  /* 0x000000081b1b7c10 */ /* 0x004fc8000ff3e0ff */
[----:B---3--:R-:W-:Y:S02]  /*37ed0*/  IADD3.X R70, R70, UR5, RZ, P1, !PT ;  /* 0x0000000546467c10 */ /* 0x008fe40008ffe4ff */
[----:B----4-:R-:W-:Y:S01]  /*37ee0*/  IADD3 R25, P2, R25, UR8, RZ ;  /* 0x0000000819197c10 */ /* 0x010fe2000ff5e0ff */
[----:B------:R2:W-:Y:S03]  /*37ef0*/  STL [R1+0x3b0], R27 ;  /* 0x0003b01b01007387 */ /* 0x0005e60000100800 */
[----:B------:R-:W-:Y:S01]  /*37f00*/  IADD3.X R33, R33, UR5, RZ, P2, !PT ;  /* 0x0000000521217c10 */ /* 0x000fe200097fe4ff */
[----:B------:R-:W-:Y:S01]  /*37f10*/  STL [R1+0x3ac], R70 ;  /* 0x0003ac4601007387 */ /* 0x000fe20000100800 */
[----:B-1----:R-:W-:Y:S01]  /*37f20*/  IMAD.MOV.U32 R16, RZ, RZ, R27 ;  /* 0x000000ffff107224 */ /* 0x002fe200078e001b */
[----:B------:R-:W-:Y:S02]  /*37f30*/  MOV R17, R70 ;  /* 0x0000004600117202 */ /* 0x000fe40000000f00 */
[----:B------:R-:W-:Y:S04]  /*37f40*/  STL [R1+0x3f0], R25 ;  /* 0x0003f01901007387 */ /* 0x000fe80000100800 */
[----:B------:R1:W-:Y:S04]  /*37f50*/  STL [R1+0x3ec], R33 ;  /* 0x0003ec2101007387 */ /* 0x0003e80000100800 */
[----:B--2---:R-:W2:Y:S04]  /*37f60*/  LDL.LU R27, [R1+0x530] ;  /* 0x00053000011b7983 */ /* 0x004ea80000300800 */
[----:B------:R3:W-:Y:S04]  /*37f70*/  LDGSTS.E [R3+0x20000], [R16.64], P0 ;  /* 0x2000000010037fae */ /* 0x0007e80008121846 */
[----:B------:R-:W4:Y:S01]  /*37f80*/  LDL.LU R19, [R1+0x570] ;  /* 0x0005700001137983 */ /* 0x000f220000300800 */
[----:B---3--:R-:W-:-:S02]  /*37f90*/  IMAD.MOV.U32 R17, RZ, RZ, R33 ;  /* 0x000000ffff117224 */ /* 0x008fc400078e0021 */
[----:B------:R-:W-:Y:S01]  /*37fa0*/  IMAD.MOV.U32 R16, RZ, RZ, R25 ;  /* 0x000000ffff107224 */ /* 0x000fe200078e0019 */
[----:B-1----:R-:W3:Y:S01]  /*37fb0*/  LDL.LU R33, [R1+0x52c] ;  /* 0x00052c0001217983 */ /* 0x002ee20000300800 */
[----:B------:R-:W-:-:S03]  /*37fc0*/  IADD3 R24, P1, R24, UR8, RZ ;  /* 0x0000000818187c10 */ /* 0x000fc6000ff3e0ff */
[----:B------:R-:W3:Y:S04]  /*37fd0*/  LDL.LU R25, [R1+0x56c] ;  /* 0x00056c0001197983 */ /* 0x000ee80000300800 */
[----:B------:R1:W-:Y:S01]  /*37fe0*/  LDGSTS.E [R3+0x21000], [R16.64], P0 ;  /* 0x2100000010037fae */ /* 0x0003e20008121846 */
[----:B------:R-:W-:Y:S02]  /*37ff0*/  IADD3 R26, P2, R26, UR8, RZ ;  /* 0x000000081a1a7c10 */ /* 0x000fe4000ff5e0ff */
[----:B------:R-:W-:Y:S01]  /*38000*/  IADD3.X R35, R35, UR5, RZ, P1, !PT ;  /* 0x0000000523237c10 */ /* 0x000fe20008ffe4ff */
[----:B------:R1:W-:Y:S04]  /*38010*/  STL [R1+0x430], R24 ;  /* 0x0004301801007387 */ /* 0x0003e80000100800 */
[----:B------:R-:W-:Y:S01]  /*38020*/  STL [R1+0x42c], R35 ;  /* 0x00042c2301007387 */ /* 0x000fe20000100800 */
[----:B-1----:R-:W-:Y:S01]  /*38030*/  IMAD.MOV.U32 R16, RZ, RZ, R24 ;  /* 0x000000ffff107224 */ /* 0x002fe200078e0018 */
[----:B------:R-:W-:-:S02]  /*38040*/  MOV R17, R35 ;  /* 0x0000002300117202 */ /* 0x000fc40000000f00 */
[----:B------:R1:W-:Y:S01]  /*38050*/  STL [R1+0x470], R26 ;  /* 0x0004701a01007387 */ /* 0x0003e20000100800 */
[----:B------:R-:W-:-:S03]  /*38060*/  IADD3.X R34, R34, UR5, RZ, P2, !PT ;  /* 0x0000000522227c10 */ /* 0x000fc600097fe4ff */
[----:B------:R-:W3:Y:S04]  /*38070*/  LDL.LU R24, [R1+0x5b0] ;  /* 0x0005b00001187983 */ /* 0x000ee80000300800 */
[----:B------:R1:W-:Y:S04]  /*38080*/  STL [R1+0x46c], R34 ;  /* 0x00046c2201007387 */ /* 0x0003e80000100800 */
[----:B------:R1:W-:Y:S04]  /*38090*/  LDGSTS.E [R3+0x22000], [R16.64], P0 ;  /* 0x2200000010037fae */ /* 0x0003e80008121846 */
[----:B------:R-:W3:Y:S01]  /*380a0*/  LDL.LU R70, [R1+0x5f0] ;  /* 0x0005f00001467983 */ /* 0x000ee20000300800 */
[----:B-1----:R-:W-:-:S03]  /*380b0*/  IMAD.MOV.U32 R16, RZ, RZ, R26 ;  /* 0x000000ffff107224 */ /* 0x002fc600078e001a */
[----:B------:R-:W3:Y:S04]  /*380c0*/  LDL.LU R26, [R1+0x5ac] ;  /* 0x0005ac00011a7983 */ /* 0x000ee80000300800 */
[----:B------:R-:W3:Y:S01]  /*380d0*/  LDL.LU R71, [R1+0x5ec] ;  /* 0x0005ec0001477983 */ /* 0x000ee20000300800 */
[----:B------:R-:W-:-:S03]  /*380e0*/  IMAD.MOV.U32 R17, RZ, RZ, R34 ;  /* 0x000000ffff117224 */ /* 0x000fc600078e0022 */
[----:B------:R-:W3:Y:S04]  /*380f0*/  LDL.LU R35, [R1+0x630] ;  /* 0x0006300001237983 */ /* 0x000ee80000300800 */
[----:B------:R-:W3:Y:S01]  /*38100*/  LDL.LU R34, [R1+0x670] ;  /* 0x0006700001227983 */ /* 0x000ee20000300800 */
[----:B------:R-:W-:-:S03]  /*38110*/  IADD3 R68, P1, R68, UR8, RZ ;  /* 0x0000000844447c10 */ /* 0x000fc6000ff3e0ff */
[----:B------:R1:W-:Y:S01]  /*38120*/  LDGSTS.E [R3+0x23000], [R16.64], P0 ;  /* 0x2300000010037fae */ /* 0x0003e20008121846 */
[----:B------:R-:W-:Y:S02]  /*38130*/  IADD3.X R69, R69, UR5, RZ, P1, !PT ;  /* 0x0000000545457c10 */ /* 0x000fe40008ffe4ff */
[----:B------:R-:W-:Y:S01]  /*38140*/  IADD3 R18, P2, R18, UR8, RZ ;  /* 0x0000000812127c10 */ /* 0x000fe2000ff5e0ff */
[----:B------:R-:W-:Y:S03]  /*38150*/  STL [R1+0x4b0], R68 ;  /* 0x0004b04401007387 */ /* 0x000fe60000100800 */
[----:B------:R-:W-:Y:S01]  /*38160*/  IADD3.X R32, R32, UR5, RZ, P2, !PT ;  /* 0x0000000520207c10 */ /* 0x000fe200097fe4ff */
[----:B------:R1:W-:Y:S02]  /*38170*/  STL [R1+0x4ac], R69 ;  /* 0x0004ac4501007387 */ /* 0x0003e40000100800 */
[----:B-1----:R-:W-:-:S02]  /*38180*/  MOV R17, R69 ;  /* 0x0000004500117202 */ /* 0x002fc40000000f00 */
[----:B------:R1:W-:Y:S01]  /*38190*/  STL [R1+0x4f0], R18 ;  /* 0x0004f01201007387 */ /* 0x0003e20000100800 */
[----:B------:R-:W-:-:S03]  /*381a0*/  IMAD.MOV.U32 R16, RZ, RZ, R68 ;  /* 0x000000ffff107224 */ /* 0x000fc600078e0044 */
[----:B------:R-:W3:Y:S04]  /*381b0*/  LDL.LU R69, [R1+0x62c] ;  /* 0x00062c0001457983 */ /* 0x000ee80000300800 */
[----:B------:R1:W-:Y:S04]  /*381c0*/  STL [R1+0x4ec], R32 ;  /* 0x0004ec2001007387 */ /* 0x0003e80000100800 */
[----:B------:R-:W3:Y:S04]  /*381d0*/  LDL.LU R68, [R1+0x66c] ;  /* 0x00066c0001447983 */ /* 0x000ee80000300800 */
[----:B------:R1:W-:Y:S02]  /*381e0*/  LDGSTS.E [R3+0x24000], [R16.64], P0 ;  /* 0x2400000010037fae */ /* 0x0003e40008121846 */
[----:B-1----:R-:W-:-:S02]  /*381f0*/  IMAD.MOV.U32 R16, RZ, RZ, R18 ;  /* 0x000000ffff107224 */ /* 0x002fc400078e0012 */
[----:B------:R-:W-:Y:S01]  /*38200*/  IMAD.MOV.U32 R17, RZ, RZ, R32 ;  /* 0x000000ffff117224 */ /* 0x000fe200078e0020 */
[----:B------:R-:W3:Y:S04]  /*38210*/  LDL.LU R18, [R1+0x6b0] ;  /* 0x0006b00001127983 */ /* 0x000ee80000300800 */
[----:B------:R-:W3:Y:S04]  /*38220*/  LDL.LU R32, [R1+0x6f0] ;  /* 0x0006f00001207983 */ /* 0x000ee80000300800 */
[----:B------:R1:W-:Y:S01]  /*38230*/  LDGSTS.E [R3+0x25000], [R16.64], P0 ;  /* 0x2500000010037fae */ /* 0x0003e20008121846 */
[----:B--2---:R-:W-:-:S05]  /*38240*/  IADD3 R27, P1, R27, UR8, RZ ;  /* 0x000000081b1b7c10 */ /* 0x004fca000ff3e0ff */
[----:B------:R2:W-:Y:S01]  /*38250*/  STL [R1+0x530], R27 ;  /* 0x0005301b01007387 */ /* 0x0005e20000100800 */
[----:B----4-:R-:W-:Y:S01]  /*38260*/  IADD3 R19, P2, R19, UR8, RZ ;  /* 0x0000000813137c10 */ /* 0x010fe2000ff5e0ff */
[----:B-1----:R-:W-:Y:S01]  /*38270*/  IMAD.MOV.U32 R16, RZ, RZ, R27 ;  /* 0x000000ffff107224 */ /* 0x002fe200078e001b */
[----:B---3--:R-:W-:Y:S02]  /*38280*/  IADD3.X R33, R33, UR5, RZ, P1, !PT ;  /* 0x0000000521217c10 */ /* 0x008fe40008ffe4ff */
[----:B------:R-:W-:-:S03]  /*38290*/  IADD3.X R25, R25, UR5, RZ, P2, !PT ;  /* 0x0000000519197c10 */ /* 0x000fc600097fe4ff */
[----:B------:R1:W-:Y:S01]  /*382a0*/  STL [R1+0x52c], R33 ;  /* 0x00052c2101007387 */ /* 0x0003e20000100800 */
[----:B------:R-:W-:-:S03]  /*382b0*/  MOV R17, R33 ;  /* 0x0000002100117202 */ /* 0x000fc60000000f00 */
[----:B------:R-:W-:Y:S04]  /*382c0*/  STL [R1+0x570], R19 ;  /* 0x0005701301007387 */ /* 0x000fe80000100800 */
[----:B--2---:R-:W2:Y:S04]  /*382d0*/  LDL.LU R27, [R1+0x6ac] ;  /* 0x0006ac00011b7983 */ /* 0x004ea80000300800 */
[----:B------:R3:W-:Y:S04]  /*382e0*/  STL [R1+0x56c], R25 ;  /* 0x00056c1901007387 */ /* 0x0007e80000100800 */
[----:B-1----:R-:W4:Y:S04]  /*382f0*/  LDL.LU R33, [R1+0x6ec] ;  /* 0x0006ec0001217983 */ /* 0x002f280000300800 */
[----:B------:R1:W-:Y:S01]  /*38300*/  LDGSTS.E [R3+0x26000], [R16.64], P0 ;  /* 0x2600000010037fae */ /* 0x0003e20008121846 */
[----:B------:R-:W-:Y:S01]  /*38310*/  IADD3 R24, P1, R24, UR8, RZ ;  /* 0x0000000818187c10 */ /* 0x000fe2000ff3e0ff */
[----:B-1----:R-:W-:Y:S01]  /*38320*/  IMAD.MOV.U32 R16, RZ, RZ, R19 ;  /* 0x000000ffff107224 */ /* 0x002fe200078e0013 */
[----:B------:R-:W-:Y:S01]  /*38330*/  IADD3 R70, P2, R70, UR8, RZ ;  /* 0x0000000846467c10 */ /* 0x000fe2000ff5e0ff */
[----:B------:R-:W-:-:S02]  /*38340*/  IMAD.MOV.U32 R17, RZ, RZ, R25 ;  /* 0x000000ffff117224 */ /* 0x000fc400078e0019 */
[----:B---3--:R-:W3:Y:S04]  /*38350*/  LDL.LU R25, [R1+0x730] ;  /* 0x0007300001197983 */ /* 0x008ee80000300800 */
[----:B------:R-:W3:Y:S01]  /*38360*/  LDL.LU R19, [R1+0x770] ;  /* 0x0007700001137983 */ /* 0x000ee20000300800 */
[----:B------:R-:W-:-:S03]  /*38370*/  IADD3.X R26, R26, UR5, RZ, P1, !PT ;  /* 0x000000051a1a7c10 */ /* 0x000fc60008ffe4ff */
[----:B------:R-:W-:Y:S01]  /*38380*/  STL [R1+0x5b0], R24 ;  /* 0x0005b01801007387 */ /* 0x000fe20000100800 */
[----:B------:R-:W-:-:S03]  /*38390*/  IADD3.X R71, R71, UR5, RZ, P2, !PT ;  /* 0x0000000547477c10 */ /* 0x000fc600097fe4ff */
[----:B------:R1:W-:Y:S04]  /*383a0*/  LDGSTS.E [R3+0x27000], [R16.64], P0 ;  /* 0x2700000010037fae */ /* 0x0003e80008121846 */
[----:B------:R1:W-:Y:S04]  /*383b0*/  STL [R1+0x5ac], R26 ;  /* 0x0005ac1a01007387 */ /* 0x0003e80000100800 */
[----:B------:R-:W-:Y:S01]  /*383c0*/  STL [R1+0x5f0], R70 ;  /* 0x0005f04601007387 */ /* 0x000fe20000100800 */
[----:B-1----:R-:W-:-:S03]  /*383d0*/  MOV R17, R26 ;  /* 0x0000001a00117202 */ /* 0x002fc60000000f00 */
[----:B------:R-:W3:Y:S01]  /*383e0*/  LDL.LU R26, [R1+0x72c] ;  /* 0x00072c00011a7983 */ /* 0x000ee20000300800 */
[----:B------:R-:W-:-:S03]  /*383f0*/  IMAD.MOV.U32 R16, RZ, RZ, R24 ;  /* 0x000000ffff107224 */ /* 0x000fc600078e0018 */
[----:B------:R-:W-:Y:S01]  /*38400*/  STL [R1+0x5ec], R71 ;  /* 0x0005ec4701007387 */ /* 0x000fe20000100800 */
[----:B------:R-:W-:-:S03]  /*38410*/  IADD3 R35, P1, R35, UR8, RZ ;  /* 0x0000000823237c10 */ /* 0x000fc6000ff3e0ff */
[----:B------:R-:W3:Y:S01]  /*38420*/  LDL.LU R24, [R1+0x76c] ;  /* 0x00076c0001187983 */ /* 0x000ee20000300800 */
[----:B------:R-:W-:-:S03]  /*38430*/  IADD3 R34, P2, R34, UR8, RZ ;  /* 0x0000000822227c10 */ /* 0x000fc6000ff5e0ff */
[----:B------:R1:W-:Y:S01]  /*38440*/  LDGSTS.E [R3+0x28000], [R16.64], P0 ;  /* 0x2800000010037fae */ /* 0x0003e20008121846 */
[----:B------:R-:W-:-:S03]  /*38450*/  IADD3.X R69, R69, UR5, RZ, P1, !PT ;  /* 0x0000000545457c10 */ /* 0x000fc60008ffe4ff */
[----:B------:R1:W-:Y:S02]  /*38460*/  STL [R1+0x630], R35 ;  /* 0x0006302301007387 */ /* 0x0003e40000100800 */
[----:B-1----:R-:W-:Y:S02]  /*38470*/  IMAD.MOV.U32 R16, RZ, RZ, R70 ;  /* 0x000000ffff107224 */ /* 0x002fe400078e0046 */
[----:B------:R-:W-:Y:S01]  /*38480*/  IMAD.MOV.U32 R17, RZ, RZ, R71 ;  /* 0x000000ffff117224 */ /* 0x000fe200078e0047 */
[----:B------:R-:W-:Y:S01]  /*38490*/  IADD3.X R68, R68, UR5, RZ, P2, !PT ;  /* 0x0000000544447c10 */ /* 0x000fe200097fe4ff */
[----:B------:R1:W-:Y:S04]  /*384a0*/  STL [R1+0x62c], R69 ;  /* 0x00062c4501007387 */ /* 0x0003e80000100800 */
[----:B------:R1:W-:Y:S04]  /*384b0*/  LDGSTS.E [R3+0x29000], [R16.64], P0 ;  /* 0x2900000010037fae */ /* 0x0003e80008121846 */
[----:B------:R-:W-:Y:S01]  /*384c0*/  STL [R1+0x670], R34 ;  /* 0x0006702201007387 */ /* 0x000fe20000100800 */
[----:B-1----:R-:W-:-:S03]  /*384d0*/  IMAD.MOV.U32 R16, RZ, RZ, R35 ;  /* 0x000000ffff107224 */ /* 0x002fc600078e0023 */
[----:B------:R-:W3:Y:S01]  /*384e0*/  LDL.LU R35, [R1+0x3b8] ;  /* 0x0003b80001237983 */ /* 0x000ee20000300800 */
[----:B------:R-:W-:-:S03]  /*384f0*/  MOV R17, R69 ;  /* 0x0000004500117202 */ /* 0x000fc60000000f00 */
[----:B------:R-:W-:Y:S04]  /*38500*/  STL [R1+0x66c], R68 ;  /* 0x00066c4401007387 */ /* 0x000fe80000100800 */
[----:B------:R-:W3:Y:S04]  /*38510*/  LDL.LU R71, [R1+0x3f8] ;  /* 0x0003f80001477983 */ /* 0x000ee80000300800 */
[----:B------:R-:W3:Y:S04]  /*38520*/  LDL.LU R69, [R1+0x3b4] ;  /* 0x0003b40001457983 */ /* 0x000ee80000300800 */
[----:B------:R-:W3:Y:S01]  /*38530*/  LDL.LU R72, [R1+0x3f4] ;  /* 0x0003f40001487983 */ /* 0x000ee20000300800 */
[----:B------:R-:W-:-:S02]  /*38540*/  IADD3 R18, P1, R18, UR8, RZ ;  /* 0x0000000812127c10 */ /* 0x000fc4000ff3e0ff */
[----:B------:R-:W-:Y:S01]  /*38550*/  IADD3 R32, P2, R32, UR8, RZ ;  /* 0x0000000820207c10 */ /* 0x000fe2000ff5e0ff */
[----:B------:R1:W-:Y:S04]  /*38560*/  LDGSTS.E [R3+0x2a000], [R16.64], P0 ;  /* 0x2a00000010037fae */ /* 0x0003e80008121846 */
[----:B------:R2:W-:Y:S01]  /*38570*/  STL [R1+0x6b0], R18 ;  /* 0x0006b01201007387 */ /* 0x0005e20000100800 */
[----:B-1----:R-:W-:Y:S02]  /*38580*/  IMAD.MOV.U32 R16, RZ, RZ, R34 ;  /* 0x000000ffff107224 */ /* 0x002fe400078e0022 */
[----:B------:R-:W-:-:S05]  /*38590*/  IMAD.MOV.U32 R17, RZ, RZ, R68 ;  /* 0x000000ffff117224 */ /* 0x000fca00078e0044 */
[----:B------:R1:W-:Y:S02]  /*385a0*/  LDGSTS.E [R3+0x2b000], [R16.64], P0 ;  /* 0x2b00000010037fae */ /* 0x0003e40008121846 */
[----:B-1----:R-:W-:Y:S01]  /*385b0*/  IMAD.MOV.U32 R16, RZ, RZ, R18 ;  /* 0x000000ffff107224 */ /* 0x002fe200078e0012 */
[----:B--2---:R-:W-:-:S05]  /*385c0*/  IADD3.X R27, R27, UR5, RZ, P1, !PT ;  /* 0x000000051b1b7c10 */ /* 0x004fca0008ffe4ff */
[----:B------:R1:W-:Y:S01]  /*385d0*/  STL [R1+0x6ac], R27 ;  /* 0x0006ac1b01007387 */ /* 0x0003e20000100800 */
[----:B----4-:R-:W-:-:S03]  /*385e0*/  IADD3.X R33, R33, UR5, RZ, P2, !PT ;  /* 0x0000000521217c10 */ /* 0x010fc600097fe4ff */
[----:B------:R-:W-:Y:S01]  /*385f0*/  STL [R1+0x6f0], R32 ;  /* 0x0006f02001007387 */ /* 0x000fe20000100800 */
[----:B------:R-:W-:-:S03]  /*38600*/  MOV R17, R27 ;  /* 0x0000001b00117202 */ /* 0x000fc60000000f00 */
[----:B------:R-:W2:Y:S04]  /*38610*/  LDL.LU R18, [R1+0x438] ;  /* 0x0004380001127983 */ /* 0x000ea80000300800 */
[----:B------:R-:W-:Y:S04]  /*38620*/  STL [R1+0x6ec], R33 ;  /* 0x0006ec2101007387 */ /* 0x000fe80000100800 */
[----:B-1----:R-:W4:Y:S04]  /*38630*/  LDL.LU R27, [R1+0x478] ;  /* 0x00047800011b7983 */ /* 0x002f280000300800 */
[----:B------:R-:W4:Y:S01]  /*38640*/  LDL.LU R68, [R1+0x434] ;  /* 0x0004340001447983 */ /* 0x000f220000300800 */
[----:B---3--:R-:W-:-:S03]  /*38650*/  IADD3 R25, P1, R25, UR8, RZ ;  /* 0x0000000819197c10 */ /* 0x008fc6000ff3e0ff */
[----:B------:R1:W-:Y:S01]  /*38660*/  LDGSTS.E [R3+0x2c000], [R16.64], P0 ;  /* 0x2c00000010037fae */ /* 0x0003e20008121846 */
[----:B------:R-:W-:-:S03]  /*38670*/  IADD3 R19, P2, R19, UR8, RZ ;  /* 0x0000000813137c10 */ /* 0x000fc6000ff5e0ff */
[----:B------:R-:W3:Y:S04]  /*38680*/  LDL.LU R70, [R1+0x474] ;  /* 0x0004740001467983 */ /* 0x000ee80000300800 */
[----:B------:R1:W-:Y:S02]  /*38690*/  STL [R1+0x730], R25 ;  /* 0x0007301901007387 */ /* 0x0003e40000100800 */
[----:B-1----:R-:W-:Y:S02]  /*386a0*/  IMAD.MOV.U32 R16, RZ, RZ, R32 ;  /* 0x000000ffff107224 */ /* 0x002fe400078e0020 */
[----:B------:R-:W-:-:S05]  /*386b0*/  IMAD.MOV.U32 R17, RZ, RZ, R33 ;  /* 0x000000ffff117224 */ /* 0x000fca00078e0021 */
[----:B------:R1:W-:Y:S01]  /*386c0*/  LDGSTS.E [R3+0x2d000], [R16.64], P0 ;  /* 0x2d00000010037fae */ /* 0x0003e20008121846 */
[----:B------:R-:W-:-:S05]  /*386d0*/  IADD3.X R26, R26, UR5, RZ, P1, !PT ;  /* 0x000000051a1a7c10 */ /* 0x000fca0008ffe4ff */
[----:B------:R1:W-:Y:S02]  /*386e0*/  STL [R1+0x72c], R26 ;  /* 0x00072c1a01007387 */ /* 0x0003e40000100800 */
[----:B-1----:R-:W-:Y:S01]  /*386f0*/  IMAD.MOV.U32 R16, RZ, RZ, R25 ;  /* 0x000000ffff107224 */ /* 0x002fe200078e0019 */
[----:B------:R-:W-:Y:S01]  /*38700*/  IADD3.X R24, R24, UR5, RZ, P2, !PT ;  /* 0x0000000518187c10 */ /* 0x000fe200097fe4ff */
[----:B------:R1:W-:Y:S01]  /*38710*/  STL [R1+0x770], R19 ;  /* 0x0007701301007387 */ /* 0x0003e20000100800 */
[----:B------:R-:W-:-:S03]  /*38720*/  MOV R17, R26 ;  /* 0x0000001a00117202 */ /* 0x000fc60000000f00 */
[----:B------:R-:W3:Y:S04]  /*38730*/  LDL.LU R25, [R1+0x4b8] ;  /* 0x0004b80001197983 */ /* 0x000ee80000300800 */
[----:B------:R-:W-:Y:S04]  /*38740*/  STL [R1+0x76c], R24 ;  /* 0x00076c1801007387 */ /* 0x000fe80000100800 */
[----:B------:R-:W3:Y:S04]  /*38750*/  LDL.LU R32, [R1+0x4f8] ;  /* 0x0004f80001207983 */ /* 0x000ee80000300800 */
[----:B------:R-:W3:Y:S04]  /*38760*/  LDL.LU R26, [R1+0x4b4] ;  /* 0x0004b400011a7983 */ /* 0x000ee80000300800 */
[----:B------:R-:W3:Y:S04]  /*38770*/  LDL.LU R34, [R1+0x4f4] ;  /* 0x0004f40001227983 */ /* 0x000ee80000300800 */
[----:B------:R1:W-:Y:S04]  /*38780*/  LDGSTS.E [R3+0x2e000], [R16.64], P0 ;  /* 0x2e00000010037fae */ /* 0x0003e80008121846 */
[----:B------:R-:W3:Y:S01]  /*38790*/  LDL.LU R33, [R1+0x538] ;  /* 0x0005380001217983 */ /* 0x000ee20000300800 */
[----:B------:R-:W-:Y:S01]  /*387a0*/  IADD3 R35, P1, R35, UR8, RZ ;  /* 0x0000000823237c10 */ /* 0x000fe2000ff3e0ff */
[----:B-1----:R-:W-:-:S02]  /*387b0*/  IMAD.MOV.U32 R16, RZ, RZ, R19 ;  /* 0x000000ffff107224 */ /* 0x002fc400078e0013 */
[----:B------:R-:W-:Y:S01]  /*387c0*/  IMAD.MOV.U32 R17, RZ, RZ, R24 ;  /* 0x000000ffff117224 */ /* 0x000fe200078e0018 */
[----:B------:R-:W3:Y:S01]  /*387d0*/  LDL.LU R19, [R1+0x578] ;  /* 0x0005780001137983 */ /* 0x000ee20000300800 */
[----:B------:R-:W-:-:S03]  /*387e0*/  IADD3 R71, P2, R71, UR8, RZ ;  /* 0x0000000847477c10 */ /* 0x000fc6000ff5e0ff */
[----:B------:R-:W-:Y:S01]  /*387f0*/  STL [R1+0x3b8], R35 ;  /* 0x0003b82301007387 */ /* 0x000fe20000100800 */
[----:B------:R-:W-:-:S03]  /*38800*/  IADD3.X R69, R69, UR5, RZ, P1, !PT ;  /* 0x0000000545457c10 */ /* 0x000fc60008ffe4ff */
[----:B------:R1:W-:Y:S01]  /*38810*/  LDGSTS.E [R3+0x2f000], [R16.64], P0 ;  /* 0x2f00000010037fae */ /* 0x0003e20008121846 */
[----:B------:R-:W-:-:S03]  /*38820*/  IADD3.X R72, R72, UR5, RZ, P2, !PT ;  /* 0x0000000548487c10 */ /* 0x000fc600097fe4ff */
[----:B------:R-:W-:Y:S04]  /*38830*/  STL [R1+0x3f8], R71 ;  /* 0x0003f84701007387 */ /* 0x000fe80000100800 */
[----:B------:R1:W-:Y:S02]  /*38840*/  STL [R1+0x3b4], R69 ;  /* 0x0003b44501007387 */ /* 0x0003e40000100800 */
[----:B-1----:R-:W-:Y:S01]  /*38850*/  MOV R17, R69 ;  /* 0x0000004500117202 */ /* 0x002fe20000000f00 */
[----:B------:R-:W-:Y:S01]  /*38860*/  IMAD.MOV.U32 R16, RZ, RZ, R35 ;  /* 0x000000ffff107224 */ /* 0x000fe200078e0023 */
[----:B------:R-:W3:Y:S04]  /*38870*/  LDL.LU R69, [R1+0x534] ;  /* 0x0005340001457983 */ /* 0x000ee80000300800 */
[----:B------:R-:W-:Y:S04]  /*38880*/  STL [R1+0x3f4], R72 ;  /* 0x0003f44801007387 */ /* 0x000fe80000100800 */
[----:B------:R-:W3:Y:S01]  /*38890*/  LDL.LU R35, [R1+0x574] ;  /* 0x0005740001237983 */ /* 0x000ee20000300800 */
[----:B------:R-:W-:-:S05]  /*388a0*/  LOP3.LUT R24, R3, 0x10, RZ, 0x3c, !PT ;  /* 0x0000001003187812 */ /* 0x000fca00078e3cff */
[----:B------:R1:W-:Y:S02]  /*388b0*/  LDGSTS.E [R24+0x20200], [R16.64], P0 ;  /* 0x2020000010187fae */ /* 0x0003e40008121846 */
[----:B-1----:R-:W-:Y:S02]  /*388c0*/  IMAD.MOV.U32 R16, RZ, RZ, R71 ;  /* 0x000000ffff107224 */ /* 0x002fe400078e0047 */
[----:B------:R-:W-:-:S05]  /*388d0*/  IMAD.MOV.U32 R17, RZ, RZ, R72 ;  /* 0x000000ffff117224 */ /* 0x000fca00078e0048 */
[----:B------:R1:W-:Y:S01]  /*388e0*/  LDGSTS.E [R24+0x21200], [R16.64], P0 ;  /* 0x2120000010187fae */ /* 0x0003e20008121846 */
[----:B--2---:R-:W-:Y:S02]  /*388f0*/  IADD3 R18, P1, R18, UR8, RZ ;  /* 0x0000000812127c10 */ /* 0x004fe4000ff3e0ff */
[----:B----4-:R-:W-:Y:S02]  /*38900*/  IADD3 R27, P2, R27, UR8, RZ ;  /* 0x000000081b1b7c10 */ /* 0x010fe4000ff5e0ff */
[----:B------:R-:W-:Y:S01]  /*38910*/  IADD3.X R68, R68, UR5, RZ, P1, !PT ;  /* 0x0000000544447c10 */ /* 0x000fe20008ffe4ff */
[----:B------:R-:W-:Y:S01]  /*38920*/  STL [R1+0x438], R18 ;  /* 0x0004381201007387 */ /* 0x000fe20000100800 */
[----:B-1----:R-:W-:Y:S02]  /*38930*/  IMAD.MOV.U32 R16, RZ, RZ, R18 ;  /* 0x000000ffff107224 */ /* 0x002fe400078e0012 */
[----:B------:R-:W-:Y:S01]  /*38940*/  MOV R17, R68 ;  /* 0x0000004400117202 */ /* 0x000fe20000000f00 */
[----:B------:R1:W-:Y:S01]  /*38950*/  STL [R1+0x434], R68 ;  /* 0x0004344401007387 */ /* 0x0003e20000100800 */
[----:B---3--:R-:W-:-:S03]  /*38960*/  IADD3.X R70, R70, UR5, RZ, P2, !PT ;  /* 0x0000000546467c10 */ /* 0x008fc600097fe4ff */
[----:B------:R-:W-:Y:S04]  /*38970*/  STL [R1+0x478], R27 ;  /* 0x0004781b01007387 */ /* 0x000fe80000100800 */
[----:B------:R2:W-:Y:S04]  /*38980*/  LDGSTS.E [R24+0x22200], [R16.64], P0 ;  /* 0x2220000010187fae */ /* 0x0005e80008121846 */
[----:B-1----:R-:W3:Y:S04]  /*38990*/  LDL.LU R68, [R1+0x5b8] ;  /* 0x0005b80001447983 */ /* 0x002ee80000300800 */
[----:B------:R1:W-:Y:S04]  /*389a0*/  STL [R1+0x474], R70 ;  /* 0x0004744601007387 */ /* 0x0003e80000100800 */
[----:B------:R-:W4:Y:S01]  /*389b0*/  LDL.LU R18, [R1+0x5f8] ;  /* 0x0005f80001127983 */ /* 0x000f220000300800 */
[----:B--2---:R-:W-:-:S02]  /*389c0*/  IMAD.MOV.U32 R17, RZ, RZ, R70 ;  /* 0x000000ffff117224 */ /* 0x004fc400078e0046 */
[----:B------:R-:W-:Y:S01]  /*389d0*/  IMAD.MOV.U32 R16, RZ, RZ, R27 ;  /* 0x000000ffff107224 */ /* 0x000fe200078e001b */
[----:B-1----:R-:W2:Y:S04]  /*389e0*/  LDL.LU R70, [R1+0x5b4] ;  /* 0x0005b40001467983 */ /* 0x002ea80000300800 */
[----:B------:R-:W2:Y:S04]  /*389f0*/  LDL.LU R27, [R1+0x5f4] ;  /* 0x0005f400011b7983 */ /* 0x000ea80000300800 */
[----:B------:R1:W-:Y:S01]  /*38a00*/  LDGSTS.E [R24+0x23200], [R16.64], P0 ;  /* 0x2320000010187fae */ /* 0x0003e20008121846 */
[----:B------:R-:W-:-:S02]  /*38a10*/  IADD3 R25, P1, R25, UR8, RZ ;  /* 0x0000000819197c10 */ /* 0x000fc4000ff3e0ff */
[----:B------:R-:W-:Y:S02]  /*38a20*/  IADD3 R32, P2, R32, UR8, RZ ;  /* 0x0000000820207c10 */ /* 0x000fe4000ff5e0ff */
[----:B------:R-:W-:Y:S01]  /*38a30*/  IADD3.X R26, R26, UR5, RZ, P1, !PT ;  /* 0x000000051a1a7c10 */ /* 0x000fe20008ffe4ff */
[----:B------:R-:W-:Y:S01]  /*38a40*/  STL [R1+0x4b8], R25 ;  /* 0x0004b81901007387 */ /* 0x000fe20000100800 */
[----:B-1----:R-:W-:Y:S01]  /*38a50*/  IMAD.MOV.U32 R16, RZ, RZ, R25 ;  /* 0x000000ffff107224 */ /* 0x002fe200078e0019 */
[----:B------:R-:W-:Y:S02]  /*38a60*/  IADD3.X R34, R34, UR5, RZ, P2, !PT ;  /* 0x0000000522227c10 */ /* 0x000fe400097fe4ff */
[----:B------:R1:W-:Y:S01]  /*38a70*/  STL [R1+0x4b4], R26 ;  /* 0x0004b41a01007387 */ /* 0x0003e20000100800 */
[----:B------:R-:W-:-:S03]  /*38a80*/  MOV R17, R26 ;  /* 0x0000001a00117202 */ /* 0x000fc60000000f00 */
[----:B------:R-:W-:Y:S04]  /*38a90*/  STL [R1+0x4f8], R32 ;  /* 0x0004f82001007387 */ /* 0x000fe80000100800 */
[----:B------:R1:W-:Y:S04]  /*38aa0*/  LDGSTS.E [R24+0x24200], [R16.64], P0 ;  /* 0x2420000010187fae */ /* 0x0003e80008121846 */
[----:B-1----:R-:W2:Y:S04]  /*38ab0*/  LDL.LU R26, [R1+0x638] ;  /* 0x00063800011a7983 */ /* 0x002ea80000300800 */
[----:B------:R1:W-:Y:S01]  /*38ac0*/  STL [R1+0x4f4], R34 ;  /* 0x0004f42201007387 */ /* 0x0003e20000100800 */
[----:B------:R-:W-:-:S03]  /*38ad0*/  IADD3 R33, P1, R33, UR8, RZ ;  /* 0x0000000821217c10 */ /* 0x000fc6000ff3e0ff */
[----:B------:R-:W2:Y:S01]  /*38ae0*/  LDL.LU R25, [R1+0x678] ;  /* 0x0006780001197983 */ /* 0x000ea20000300800 */
[----:B------:R-:W-:-:S03]  /*38af0*/  IMAD.MOV.U32 R17, RZ, RZ, R34 ;  /* 0x000000ffff117224 */ /* 0x000fc600078e0022 */
[----:B-1----:R-:W2:Y:S01]  /*38b00*/  LDL.LU R34, [R1+0x634] ;  /* 0x0006340001227983 */ /* 0x002ea20000300800 */
[----:B------:R-:W-:Y:S01]  /*38b10*/  IMAD.MOV.U32 R16, RZ, RZ, R32 ;  /* 0x000000ffff107224 */ /* 0x000fe200078e0020 */
[----:B------:R-:W-:Y:S02]  /*38b20*/  IADD3 R19, P2, R19, UR8, RZ ;  /* 0x0000000813137c10 */ /* 0x000fe4000ff5e0ff */
[----:B------:R-:W2:Y:S04]  /*38b30*/  LDL.LU R32, [R1+0x674] ;  /* 0x0006740001207983 */ /* 0x000ea80000300800 */
[----:B------:R1:W-:Y:S04]  /*38b40*/  LDGSTS.E [R24+0x25200], [R16.64], P0 ;  /* 0x2520000010187fae */ /* 0x0003e80008121846 */
[----:B------:R1:W-:Y:S01]  /*38b50*/  STL [R1+0x538], R33 ;  /* 0x0005382101007387 */ /* 0x0003e20000100800 */
[----:B------:R-:W-:Y:S01]  /*38b60*/  IADD3.X R69, R69, UR5, RZ, P1, !PT ;  /* 0x0000000545457c10 */ /* 0x000fe20008ffe4ff */
[----:B-1----:R-:W-:-:S03]  /*38b70*/  IMAD.MOV.U32 R16, RZ, RZ, R33 ;  /* 0x000000ffff107224 */ /* 0x002fc600078e0021 */
[----:B------:R-:W-:Y:S01]  /*38b80*/  MOV R17, R69 ;  /* 0x0000004500117202 */ /* 0x000fe20000000f00 */
[----:B------:R-:W-:Y:S01]  /*38b90*/  STL [R1+0x534], R69 ;  /* 0x0005344501007387 */ /* 0x000fe20000100800 */
[----:B------:R-:W-:-:S03]  /*38ba0*/  IADD3.X R35, R35, UR5, RZ, P2, !PT ;  /* 0x0000000523237c10 */ /* 0x000fc600097fe4ff */
[----:B------:R-:W-:Y:S04]  /*38bb0*/  STL [R1+0x578], R19 ;  /* 0x0005781301007387 */ /* 0x000fe80000100800 */
[----:B------:R-:W2:Y:S04]  /*38bc0*/  LDL.LU R33, [R1+0x6b8] ;  /* 0x0006b80001217983 */ /* 0x000ea80000300800 */
[----:B------:R1:W-:Y:S04]  /*38bd0*/  STL [R1+0x574], R35 ;  /* 0x0005742301007387 */ /* 0x0003e80000100800 */
[----:B------:R1:W-:Y:S04]  /*38be0*/  LDGSTS.E [R24+0x26200], [R16.64], P0 ;  /* 0x2620000010187fae */ /* 0x0003e80008121846 */
[----:B------:R-:W2:Y:S01]  /*38bf0*/  LDL.LU R71, [R1+0x6f8] ;  /* 0x0006f80001477983 */ /* 0x000ea20000300800 */
[----:B-1----:R-:W-:-:S03]  /*38c00*/  IMAD.MOV.U32 R17, RZ, RZ, R35 ;  /* 0x000000ffff117224 */ /* 0x002fc600078e0023 */
[----:B------:R-:W2:Y:S04]  /*38c10*/  LDL.LU R35, [R1+0x6b4] ;  /* 0x0006b40001237983 */ /* 0x000ea80000300800 */
[----:B------:R-:W2:Y:S01]  /*38c20*/  LDL.LU R72, [R1+0x6f4] ;  /* 0x0006f40001487983 */ /* 0x000ea20000300800 */
[----:B------:R-:W-:-:S03]  /*38c30*/  IMAD.MOV.U32 R16, RZ, RZ, R19 ;  /* 0x000000ffff107224 */ /* 0x000fc600078e0013 */
[----:B------:R-:W2:Y:S04]  /*38c40*/  LDL.LU R19, [R1+0x738] ;  /* 0x0007380001137983 */ /* 0x000ea80000300800 */
[----:B------:R-:W2:Y:S04]  /*38c50*/  LDL.LU R69, [R1+0x778] ;  /* 0x0007780001457983 */ /* 0x000ea80000300800 */
[----:B------:R1:W-:Y:S01]  /*38c60*/  LDGSTS.E [R24+0x27200], [R16.64], P0 ;  /* 0x2720000010187fae */ /* 0x0003e20008121846 */
[----:B---3--:R-:W-:-:S05]  /*38c70*/  IADD3 R68, P1, R68, UR8, RZ ;  /* 0x0000000844447c10 */ /* 0x008fca000ff3e0ff */
[----:B------:R3:W-:Y:S01]  /*38c80*/  STL [R1+0x5b8], R68 ;  /* 0x0005b84401007387 */ /* 0x0007e20000100800 */
[----:B----4-:R-:W-:Y:S02]  /*38c90*/  IADD3 R18, P2, R18, UR8, RZ ;  /* 0x0000000812127c10 */ /* 0x010fe4000ff5e0ff */
[----:B--2---:R-:W-:Y:S01]  /*38ca0*/  IADD3.X R70, R70, UR5, RZ, P1, !PT ;  /* 0x0000000546467c10 */ /* 0x004fe20008ffe4ff */
[----:B-1----:R-:W-:Y:S01]  /*38cb0*/  IMAD.MOV.U32 R16, RZ, RZ, R68 ;  /* 0x000000ffff107224 */ /* 0x002fe200078e0044 */
[----:B------:R-:W-:-:S03]  /*38cc0*/  IADD3.X R27, R27, UR5, RZ, P2, !PT ;  /* 0x000000051b1b7c10 */ /* 0x000fc600097fe4ff */
[----:B------:R1:W-:Y:S01]  /*38cd0*/  STL [R1+0x5b4], R70 ;  /* 0x0005b44601007387 */ /* 0x0003e20000100800 */
[----:B------:R-:W-:-:S03]  /*38ce0*/  MOV R17, R70 ;  /* 0x0000004600117202 */ /* 0x000fc60000000f00 */
[----:B------:R2:W-:Y:S04]  /*38cf0*/  STL [R1+0x5f8], R18 ;  /* 0x0005f81201007387 */ /* 0x0005e80000100800 */
[----:B---3--:R-:W3:Y:S04]  /*38d00*/  LDL.LU R68, [R1+0x734] ;  /* 0x0007340001447983 */ /* 0x008ee80000300800 */
[----:B------:R4:W-:Y:S04]  /*38d10*/  STL [R1+0x5f4], R27 ;  /* 0x0005f41b01007387 */ /* 0x0009e80000100800 */
[----:B-1----:R-:W3:Y:S04]  /*38d20*/  LDL.LU R70, [R1+0x774] ;  /* 0x0007740001467983 */ /* 0x002ee80000300800 */
[----:B------:R1:W-:Y:S01]  /*38d30*/  LDGSTS.E [R24+0x28200], [R16.64], P0 ;  /* 0x2820000010187fae */ /* 0x0003e20008121846 */
[----:B------:R-:W-:Y:S01]  /*38d40*/  IADD3 R26, P1, R26, UR8, RZ ;  /* 0x000000081a1a7c10 */ /* 0x000fe2000ff3e0ff */
[----:B-1----:R-:W-:-:S02]  /*38d50*/  IMAD.MOV.U32 R16, RZ, RZ, R18 ;  /* 0x000000ffff107224 */ /* 0x002fc400078e0012 */
[----:B------:R-:W-:Y:S01]  /*38d60*/  IMAD.MOV.U32 R17, RZ, RZ, R27 ;  /* 0x000000ffff117224 */ /* 0x000fe200078e001b */
[----:B--2---:R-:W2:Y:S01]  /*38d70*/  LDL.LU R18, [R1+0x3c0] ;  /* 0x0003c00001127983 */ /* 0x004ea20000300800 */
[----:B------:R-:W-:-:S03]  /*38d80*/  IADD3 R25, P2, R25, UR8, RZ ;  /* 0x0000000819197c10 */ /* 0x000fc6000ff5e0ff */
[----:B----4-:R-:W2:Y:S01]  /*38d90*/  LDL.LU R27, [R1+0x400] ;  /* 0x00040000011b7983 */ /* 0x010ea20000300800 */
[----:B------:R-:W-:-:S03]  /*38da0*/  IADD3.X R34, R34, UR5, RZ, P1, !PT ;  /* 0x0000000522227c10 */ /* 0x000fc60008ffe4ff */
[----:B------:R1:W-:Y:S01]  /*38db0*/  STL [R1+0x638], R26 ;  /* 0x0006381a01007387 */ /* 0x0003e20000100800 */
[----:B------:R-:W-:-:S03]  /*38dc0*/  IADD3.X R32, R32, UR5, RZ, P2, !PT ;  /* 0x0000000520207c10 */ /* 0x000fc600097fe4ff */
[----:B------:R1:W-:Y:S04]  /*38dd0*/  LDGSTS.E [R24+0x29200], [R16.64], P0 ;  /* 0x2920000010187fae */ /* 0x0003e80008121846 */
[----:B------:R1:W-:Y:S04]  /*38de0*/  STL [R1+0x634], R34 ;  /* 0x0006342201007387 */ /* 0x0003e80000100800 */
[----:B------:R1:W-:Y:S02]  /*38df0*/  STL [R1+0x678], R25 ;  /* 0x0006781901007387 */ /* 0x0003e40000100800 */
[----:B-1----:R-:W-:-:S02]  /*38e00*/  IMAD.MOV.U32 R16, RZ, RZ, R26 ;  /* 0x000000ffff107224 */ /* 0x002fc400078e001a */
[----:B------:R-:W2:Y:S01]  /*38e10*/  LDL.LU R26, [R1+0x3bc] ;  /* 0x0003bc00011a7983 */ /* 0x000ea20000300800 */
[----:B------:R-:W-:-:S03]  /*38e20*/  MOV R17, R34 ;  /* 0x0000002200117202 */ /* 0x000fc60000000f00 */
[----:B------:R1:W-:Y:S04]  /*38e30*/  STL [R1+0x674], R32 ;  /* 0x0006742001007387 */ /* 0x0003e80000100800 */
[----:B------:R-:W2:Y:S04]  /*38e40*/  LDL.LU R34, [R1+0x3fc] ;  /* 0x0003fc0001227983 */ /* 0x000ea80000300800 */
[----:B------:R1:W-:Y:S01]  /*38e50*/  LDGSTS.E [R24+0x2a200], [R16.64], P0 ;  /* 0x2a20000010187fae */ /* 0x0003e20008121846 */
[----:B------:R-:W-:Y:S01]  /*38e60*/  IADD3 R33, P1, R33, UR8, RZ ;  /* 0x0000000821217c10 */ /* 0x000fe2000ff3e0ff */
[----:B-1----:R-:W-:-:S02]  /*38e70*/  IMAD.MOV.U32 R16, RZ, RZ, R25 ;  /* 0x000000ffff107224 */ /* 0x002fc400078e0019 */
[----:B------:R-:W-:Y:S01]  /*38e80*/  IMAD.MOV.U32 R17, RZ, RZ, R32 ;  /* 0x000000ffff117224 */ /* 0x000fe200078e0020 */
[----:B------:R-:W-:Y:S01]  /*38e90*/  IADD3 R71, P2, R71, UR8, RZ ;  /* 0x0000000847477c10 */ /* 0x000fe2000ff5e0ff */
[----:B------:R-:W2:Y:S04]  /*38ea0*/  LDL.LU R25, [R1+0x440] ;  /* 0x0004400001197983 */ /* 0x000ea80000300800 */
[----:B------:R-:W2:Y:S01]  /*38eb0*/  LDL.LU R32, [R1+0x480] ;  /* 0x0004800001207983 */ /* 0x000ea20000300800 */
[----:B------:R-:W-:-:S03]  /*38ec0*/  IADD3.X R35, R35, UR5, RZ, P1, !PT ;  /* 0x0000000523237c10 */ /* 0x000fc60008ffe4ff */
[----:B------:R-:W-:Y:S01]  /*38ed0*/  STL [R1+0x6b8], R33 ;  /* 0x0006b82101007387 */ /* 0x000fe20000100800 */
[----:B------:R-:W-:-:S03]  /*38ee0*/  IADD3.X R72, R72, UR5, RZ, P2, !PT ;  /* 0x0000000548487c10 */ /* 0x000fc600097fe4ff */
[----:B------:R1:W-:Y:S04]  /*38ef0*/  LDGSTS.E [R24+0x2b200], [R16.64], P0 ;  /* 0x2b20000010187fae */ /* 0x0003e80008121846 */
[----:B------:R1:W-:Y:S04]  /*38f00*/  STL [R1+0x6b4], R35 ;  /* 0x0006b42301007387 */ /* 0x0003e80000100800 */
[----:B------:R-:W-:Y:S01]  /*38f10*/  STL [R1+0x6f8], R71 ;  /* 0x0006f84701007387 */ /* 0x000fe20000100800 */
[----:B-1----:R-:W-:-:S03]  /*38f20*/  MOV R17, R35 ;  /* 0x0000002300117202 */ /* 0x002fc60000000f00 */
[----:B------:R-:W2:Y:S01]  /*38f30*/  LDL.LU R35, [R1+0x43c] ;  /* 0x00043c0001237983 */ /* 0x000ea20000300800 */
[----:B------:R-:W-:-:S03]  /*38f40*/  IMAD.MOV.U32 R16, RZ, RZ, R33 ;  /* 0x000000ffff107224 */ /* 0x000fc600078e0021 */
[----:B------:R-:W-:Y:S04]  /*38f50*/  STL [R1+0x6f4], R72 ;  /* 0x0006f44801007387 */ /* 0x000fe80000100800 */
[----:B------:R-:W2:Y:S01]  /*38f60*/  LDL.LU R33, [R1+0x47c] ;  /* 0x00047c0001217983 */ /* 0x000ea20000300800 */
[----:B------:R-:W-:-:S03]  /*38f70*/  IADD3 R19, P1, R19, UR8, RZ ;  /* 0x0000000813137c10 */ /* 0x000fc6000ff3e0ff */
[----:B------:R1:W-:Y:S01]  /*38f80*/  LDGSTS.E [R24+0x2c200], [R16.64], P0 ;  /* 0x2c20000010187fae */ /* 0x0003e20008121846 */
[----:B------:R-:W-:-:S03]  /*38f90*/  IADD3 R69, P2, R69, UR8, RZ ;  /* 0x0000000845457c10 */ /* 0x000fc6000ff5e0ff */
[----:B------:R-:W-:Y:S01]  /*38fa0*/  STL [R1+0x738], R19 ;  /* 0x0007381301007387 */ /* 0x000fe20000100800 */
[----:B-1----:R-:W-:Y:S02]  /*38fb0*/  IMAD.MOV.U32 R16, RZ, RZ, R71 ;  /* 0x000000ffff107224 */ /* 0x002fe400078e0047 */
[----:B------:R-:W-:-:S05]  /*38fc0*/  IMAD.MOV.U32 R17, RZ, RZ, R72 ;  /* 0x000000ffff117224 */ /* 0x000fca00078e0048 */
[----:B------:R1:W-:Y:S02]  /*38fd0*/  LDGSTS.E [R24+0x2d200], [R16.64], P0 ;  /* 0x2d20000010187fae */ /* 0x0003e40008121846 */
[----:B-1----:R-:W-:Y:S01]  /*38fe0*/  IMAD.MOV.U32 R16, RZ, RZ, R19 ;  /* 0x000000ffff107224 */ /* 0x002fe200078e0013 */
[----:B---3--:R-:W-:-:S04]  /*38ff0*/  IADD3.X R68, R68, UR5, RZ, P1, !PT ;  /* 0x0000000544447c10 */ /* 0x008fc80008ffe4ff */
[----:B------:R-:W-:Y:S01]  /*39000*/  MOV R17, R68 ;  /* 0x0000004400117202 */ /* 0x000fe20000000f00 */
[----:B------:R1:W-:Y:S01]  /*39010*/  STL [R1+0x734], R68 ;  /* 0x0007344401007387 */ /* 0x0003e20000100800 */
[----:B------:R-:W-:-:S03]  /*39020*/  IADD3.X R70, R70, UR5, RZ, P2, !PT ;  /* 0x0000000546467c10 */ /* 0x000fc600097fe4ff */
[----:B------:R3:W-:Y:S04]  /*39030*/  STL [R1+0x778], R69 ;  /* 0x0007784501007387 */ /* 0x0007e80000100800 */
[----:B------:R3:W-:Y:S04]  /*39040*/  LDGSTS.E [R24+0x2e200], [R16.64], P0 ;  /* 0x2e20000010187fae */ /* 0x0007e80008121846 */
[----:B-1----:R-:W4:Y:S04]  /*39050*/  LDL.LU R68, [R1+0x4c0] ;  /* 0x0004c00001447983 */ /* 0x002f280000300800 */
[----:B------:R-:W-:Y:S01]  /*39060*/  STL [R1+0x774], R70 ;  /* 0x0007744601007387 */ /* 0x000fe20000100800 */
[----:B---3--:R-:W-:-:S03]  /*39070*/  IMAD.MOV.U32 R16, RZ, RZ, R69 ;  /* 0x000000ffff107224 */ /* 0x008fc600078e0045 */
[----:B------:R-:W3:Y:S01]  /*39080*/  LDL.LU R19, [R1+0x500] ;  /* 0x0005000001137983 */ /* 0x000ee20000300800 */
[----:B------:R-:W-:-:S03]  /*39090*/  IMAD.MOV.U32 R17, RZ, RZ, R70 ;  /* 0x000000ffff117224 */ /* 0x000fc600078e0046 */
[----:B------:R-:W3:Y:S01]  /*390a0*/  LDL.LU R69, [R1+0x4bc] ;  /* 0x0004bc0001457983 */ /* 0x000ee20000300800 */
[----:B--2---:R-:W-:-:S03]  /*390b0*/  IADD3 R18, P1, R18, UR8, RZ ;  /* 0x0000000812127c10 */ /* 0x004fc6000ff3e0ff */
[----:B------:R1:W-:Y:S01]  /*390c0*/  LDGSTS.E [R24+0x2f200], [R16.64], P0 ;  /* 0x2f20000010187fae */ /* 0x0003e20008121846 */
[----:B------:R-:W-:-:S03]  /*390d0*/  IADD3 R27, P2, R27, UR8, RZ ;  /* 0x000000081b1b7c10 */ /* 0x000fc6000ff5e0ff */
[----:B-1----:R-:W2:Y:S01]  /*390e0*/  LDL.LU R24, [R1+0x4fc] ;  /* 0x0004fc0001187983 */ /* 0x002ea20000300800 */
[----:B------:R-:W-:-:S03]  /*390f0*/  IMAD.MOV.U32 R16, RZ, RZ, R18 ;  /* 0x000000ffff107224 */ /* 0x000fc600078e0012 */
[----:B------:R-:W-:Y:S01]  /*39100*/  STL [R1+0x3c0], R18 ;  /* 0x0003c01201007387 */ /* 0x000fe20000100800 */
[----:B------:R-:W-:-:S04]  /*39110*/  IADD3.X R26, R26, UR5, RZ, P1, !PT ;  /* 0x000000051a1a7c10 */ /* 0x000fc80008ffe4ff */
[----:B------:R-:W-:Y:S01]  /*39120*/  MOV R17, R26 ;  /* 0x0000001a00117202 */ /* 0x000fe20000000f00 */
[----:B------:R1:W-:Y:S01]  /*39130*/  STL [R1+0x3bc], R26 ;  /* 0x0003bc1a01007387 */ /* 0x0003e20000100800 */
[----:B------:R-:W-:-:S03]  /*39140*/  IADD3.X R34, R34, UR5, RZ, P2, !PT ;  /* 0x0000000522227c10 */ /* 0x000fc600097fe4ff */
[----:B------:R-:W-:Y:S04]  /*39150*/  STL [R1+0x400], R27 ;  /* 0x0004001b01007387 */ /* 0x000fe80000100800 */
[----:B------:R1:W-:Y:S04]  /*39160*/  LDGSTS.E [R23+0x20400], [R16.64], P0 ;  /* 0x2040000010177fae */ /* 0x0003e80008121846 */
[----:B-1----:R-:W2:Y:S04]  /*39170*/  LDL.LU R26, [R1+0x540] ;  /* 0x00054000011a7983 */ /* 0x002ea80000300800 */
[----:B------:R1:W-:Y:S04]  /*39180*/  STL [R1+0x3fc], R34 ;  /* 0x0003fc2201007387 */ /* 0x0003e80000100800 */
[----:B------:R-:W2:Y:S01]  /*39190*/  LDL.LU R18, [R1+0x580] ;  /* 0x0005800001127983 */ /* 0x000ea20000300800 */
[----:B------:R-:W-:Y:S01]  /*391a0*/  IMAD.MOV.U32 R17, RZ, RZ, R34 ;  /* 0x000000ffff117224 */ /* 0x000fe200078e0022 */
[----:B------:R-:W-:-:S02]  /*391b0*/  IADD3 R25, P1, R25, UR8, RZ ;  /* 0x0000000819197c10 */ /* 0x000fc4000ff3e0ff */
[----:B-1----:R-:W2:Y:S01]  /*391c0*/  LDL.LU R34, [R1+0x53c] ;  /* 0x00053c0001227983 */ /* 0x002ea20000300800 */
[----:B------:R-:W-:Y:S01]  /*391d0*/  IMAD.MOV.U32 R16, RZ, RZ, R27 ;  /* 0x000000ffff107224 */ /* 0x000fe200078e001b */
[----:B------:R-:W-:Y:S02]  /*391e0*/  IADD3 R32, P2, R32, UR8, RZ ;  /* 0x0000000820207c10 */ /* 0x000fe4000ff5e0ff */
[----:B------:R-:W2:Y:S04]  /*391f0*/  LDL.LU R27, [R1+0x57c] ;  /* 0x00057c00011b7983 */ /* 0x000ea80000300800 */
[----:B------:R1:W-:Y:S04]  /*39200*/  LDGSTS.E [R23+0x21400], [R16.64], P0 ;  /* 0x2140000010177fae */ /* 0x0003e80008121846 */
[----:B------:R1:W-:Y:S02]  /*39210*/  STL [R1+0x440], R25 ;  /* 0x0004401901007387 */ /* 0x0003e40000100800 */
[----:B-1----:R-:W-:Y:S01]  /*39220*/  IMAD.MOV.U32 R16, RZ, RZ, R25 ;  /* 0x000000ffff107224 */ /* 0x002fe200078e0019 */
[----:B------:R-:W-:-:S04]  /*39230*/  IADD3.X R35, R35, UR5, RZ, P1, !PT ;  /* 0x0000000523237c10 */ /* 0x000fc80008ffe4ff */
        /* <DEDUP_REMOVED lines=15> */
[----:B----4-:R-:W-:-:S05]  /*39330*/  IADD3 R68, P1, R68, UR8, RZ ;  /* 0x0000000844447c10 */ /* 0x010fca000ff3e0ff */
[----:B------:R-:W-:Y:S01]  /*39340*/  STL [R1+0x4c0], R68 ;  /* 0x0004c04401007387 */ /* 0x000fe20000100800 */
[----:B---3--:R-:W-:Y:S02]  /*39350*/  IADD3 R19, P2, R19, UR8, RZ ;  /* 0x0000000813137c10 */ /* 0x008fe4000ff5e0ff */
[----:B------:R-:W-:Y:S01]  /*39360*/  IADD3.X R69, R69, UR5, RZ, P1, !PT ;  /* 0x0000000545457c10 */ /* 0x000fe20008ffe4ff */
[----:B-1----:R-:W-:-:S03]  /*39370*/  IMAD.MOV.U32 R16, RZ, RZ, R68 ;  /* 0x000000ffff107224 */ /* 0x002fc600078e0044 */
[----:B------:R-:W-:Y:S01]  /*39380*/  MOV R17, R69 ;  /* 0x0000004500117202 */ /* 0x000fe20000000f00 */
[----:B------:R1:W-:Y:S04]  /*39390*/  STL [R1+0x4bc], R69 ;  /* 0x0004bc4501007387 */ /* 0x0003e80000100800 */
[----:B------:R3:W-:Y:S04]  /*393a0*/  STL [R1+0x500], R19 ;  /* 0x0005001301007387 */ /* 0x0007e80000100800 */
[----:B------:R4:W-:Y:S01]  /*393b0*/  LDGSTS.E [R23+0x24400], [R16.64], P0 ;  /* 0x2440000010177fae */ /* 0x0009e20008121846 */
[----:B--2---:R-:W-:-:S03]  /*393c0*/  IADD3.X R24, R24, UR5, RZ, P2, !PT ;  /* 0x0000000518187c10 */ /* 0x004fc600097fe4ff */
[----:B-1----:R-:W2:Y:S04]  /*393d0*/  LDL.LU R69, [R1+0x63c] ;  /* 0x00063c0001457983 */ /* 0x002ea80000300800 */
[----:B------:R1:W-:Y:S04]  /*393e0*/  STL [R1+0x4fc], R24 ;  /* 0x0004fc1801007387 */ /* 0x0003e80000100800 */
[----:B------:R-:W2:Y:S01]  /*393f0*/  LDL.LU R68, [R1+0x67c] ;  /* 0x00067c0001447983 */ /* 0x000ea20000300800 */
[----:B----4-:R-:W-:Y:S02]  /*39400*/  IMAD.MOV.U32 R16, RZ, RZ, R19 ;  /* 0x000000ffff107224 */ /* 0x010fe400078e0013 */
[----:B------:R-:W-:Y:S01]  /*39410*/  IMAD.MOV.U32 R17, RZ, RZ, R24 ;  /* 0x000000ffff117224 */ /* 0x000fe200078e0018 */
[----:B---3--:R-:W3:Y:S04]  /*39420*/  LDL.LU R19, [R1+0x6c0] ;  /* 0x0006c00001137983 */ /* 0x008ee80000300800 */
[----:B-1----:R-:W4:Y:S04]  /*39430*/  LDL.LU R24, [R1+0x700] ;  /* 0x0007000001187983 */ /* 0x002f280000300800 */
[----:B------:R1:W-:Y:S01]  /*39440*/  LDGSTS.E [R23+0x25400], [R16.64], P0 ;  /* 0x2540000010177fae */ /* 0x0003e20008121846 */
[----:B------:R-:W-:-:S05]  /*39450*/  IADD3 R26, P1, R26, UR8, RZ ;  /* 0x000000081a1a7c10 */ /* 0x000fca000ff3e0ff */
[----:B------:R1:W-:Y:S01]  /*39460*/  STL [R1+0x540], R26 ;  /* 0x0005401a01007387 */ /* 0x0003e20000100800 */
[----:B------:R-:W-:Y:S02]  /*39470*/  IADD3 R18, P2, R18, UR8, RZ ;  /* 0x0000000812127c10 */ /* 0x000fe4000ff5e0ff */
[----:B------:R-:W-:Y:S01]  /*39480*/  IADD3.X R34, R34, UR5, RZ, P1, !PT ;  /* 0x0000000522227c10 */ /* 0x000fe20008ffe4ff */
[----:B-1----:R-:W-:Y:S01]  /*39490*/  IMAD.MOV.U32 R16, RZ, RZ, R26 ;  /* 0x000000ffff107224 */ /* 0x002fe200078e001a */
[----:B------:R-:W-:-:S03]  /*394a0*/  IADD3.X R27, R27, UR5, RZ, P2, !PT ;  /* 0x000000051b1b7c10 */ /* 0x000fc600097fe4ff */
[----:B------:R1:W-:Y:S04]  /*394b0*/  STL [R1+0x53c], R34 ;  /* 0x00053c2201007387 */ /* 0x0003e80000100800 */
[----:B------:R1:W-:Y:S01]  /*394c0*/  STL [R1+0x580], R18 ;  /* 0x0005801201007387 */ /* 0x0003e20000100800 */
[----:B------:R-:W-:-:S03]  /*394d0*/  MOV R17, R34 ;  /* 0x0000002200117202 */ /* 0x000fc60000000f00 */
[----:B------:R-:W4:Y:S04]  /*394e0*/  LDL.LU R26, [R1+0x6bc] ;  /* 0x0006bc00011a7983 */ /* 0x000f280000300800 */
[----:B------:R1:W-:Y:S04]  /*394f0*/  STL [R1+0x57c], R27 ;  /* 0x00057c1b01007387 */ /* 0x0003e80000100800 */
[----:B-1----:R-:W4:Y:S04]  /*39500*/  LDL.LU R34, [R1+0x6fc] ;  /* 0x0006fc0001227983 */ /* 0x002f280000300800 */
[----:B------:R1:W-:Y:S01]  /*39510*/  LDGSTS.E [R23+0x26400], [R16.64], P0 ;  /* 0x2640000010177fae */ /* 0x0003e20008121846 */
[----:B------:R-:W-:Y:S01]  /*39520*/  IADD3 R25, P1, R25, UR8, RZ ;  /* 0x0000000819197c10 */ /* 0x000fe2000ff3e0ff */
[----:B-1----:R-:W-:-:S02]  /*39530*/  IMAD.MOV.U32 R16, RZ, RZ, R18 ;  /* 0x000000ffff107224 */ /* 0x002fc400078e0012 */
[----:B------:R-:W-:Y:S01]  /*39540*/  IMAD.MOV.U32 R17, RZ, RZ, R27 ;  /* 0x000000ffff117224 */ /* 0x000fe200078e001b */
[----:B------:R-:W4:Y:S04]  /*39550*/  LDL.LU R18, [R1+0x740] ;  /* 0x0007400001127983 */ /* 0x000f280000300800 */
[----:B------:R-:W4:Y:S01]  /*39560*/  LDL.LU R27, [R1+0x780] ;  /* 0x00078000011b7983 */ /* 0x000f220000300800 */
[----:B------:R-:W-:-:S03]  /*39570*/  IADD3 R70, P2, R70, UR8, RZ ;  /* 0x0000000846467c10 */ /* 0x000fc6000ff5e0ff */
[----:B------:R1:W-:Y:S04]  /*39580*/  STL [R1+0x5c0], R25 ;  /* 0x0005c01901007387 */ /* 0x0003e80000100800 */
[----:B------:R1:W-:Y:S01]  /*39590*/  LDGSTS.E [R23+0x27400], [R16.64], P0 ;  /* 0x2740000010177fae */ /* 0x0003e20008121846 */
[----:B------:R-:W-:Y:S02]  /*395a0*/  IADD3.X R33, R33, UR5, RZ, P1, !PT ;  /* 0x0000000521217c10 */ /* 0x000fe40008ffe4ff */
[----:B------:R-:W-:-:S03]  /*395b0*/  IADD3.X R71, R71, UR5, RZ, P2, !PT ;  /* 0x0000000547477c10 */ /* 0x000fc600097fe4ff */
[----:B------:R1:W-:Y:S02]  /*395c0*/  STL [R1+0x5bc], R33 ;  /* 0x0005bc2101007387 */ /* 0x0003e40000100800 */
[----:B-1----:R-:W-:Y:S02]  /*395d0*/  IMAD.MOV.U32 R16, RZ, RZ, R25 ;  /* 0x000000ffff107224 */ /* 0x002fe400078e0019 */
[----:B------:R-:W-:Y:S01]  /*395e0*/  STL [R1+0x600], R70 ;  /* 0x0006004601007387 */ /* 0x000fe20000100800 */
[----:B------:R-:W-:-:S03]  /*395f0*/  MOV R17, R33 ;  /* 0x0000002100117202 */ /* 0x000fc60000000f00 */
[----:B------:R-:W4:Y:S04]  /*39600*/  LDL.LU R25, [R1+0x73c] ;  /* 0x00073c0001197983 */ /* 0x000f280000300800 */
[----:B------:R-:W-:Y:S04]  /*39610*/  STL [R1+0x5fc], R71 ;  /* 0x0005fc4701007387 */ /* 0x000fe80000100800 */
[----:B------:R-:W4:Y:S01]  /*39620*/  LDL.LU R33, [R1+0x77c] ;  /* 0x00077c0001217983 */ /* 0x000f220000300800 */
[----:B------:R-:W-:-:S03]  /*39630*/  IADD3 R32, P1, R32, UR8, RZ ;  /* 0x0000000820207c10 */ /* 0x000fc6000ff3e0ff */
[----:B------:R1:W-:Y:S01]  /*39640*/  LDGSTS.E [R23+0x28400], [R16.64], P0 ;  /* 0x2840000010177fae */ /* 0x0003e20008121846 */
[----:B------:R-:W-:-:S03]  /*39650*/  IADD3 R35, P2, R35, UR8, RZ ;  /* 0x0000000823237c10 */ /* 0x000fc6000ff5e0ff */
[----:B------:R2:W-:Y:S01]  /*39660*/  STL [R1+0x640], R32 ;  /* 0x0006402001007387 */ /* 0x0005e20000100800 */
[----:B-1----:R-:W-:Y:S02]  /*39670*/  IMAD.MOV.U32 R16, RZ, RZ, R70 ;  /* 0x000000ffff107224 */ /* 0x002fe400078e0046 */
[----:B------:R-:W-:-:S05]  /*39680*/  IMAD.MOV.U32 R17, RZ, RZ, R71 ;  /* 0x000000ffff117224 */ /* 0x000fca00078e0047 */
[----:B------:R1:W-:Y:S02]  /*39690*/  LDGSTS.E [R23+0x29400], [R16.64], P0 ;  /* 0x2940000010177fae */ /* 0x0003e40008121846 */
[----:B-1----:R-:W-:Y:S01]  /*396a0*/  IMAD.MOV.U32 R16, RZ, RZ, R32 ;  /* 0x000000ffff107224 */ /* 0x002fe200078e0020 */
[----:B--2---:R-:W-:-:S04]  /*396b0*/  IADD3.X R69, R69, UR5, RZ, P1, !PT ;  /* 0x0000000545457c10 */ /* 0x004fc80008ffe4ff */
[----:B------:R-:W-:Y:S01]  /*396c0*/  MOV R17, R69 ;  /* 0x0000004500117202 */ /* 0x000fe20000000f00 */
[----:B------:R-:W-:Y:S01]  /*396d0*/  STL [R1+0x63c], R69 ;  /* 0x00063c4501007387 */ /* 0x000fe20000100800 */
[----:B------:R-:W-:-:S03]  /*396e0*/  IADD3.X R68, R68, UR5, RZ, P2, !PT ;  /* 0x0000000544447c10 */ /* 0x000fc600097fe4ff */
[----:B------:R1:W-:Y:S01]  /*396f0*/  STL [R1+0x680], R35 ;  /* 0x0006802301007387 */ /* 0x0003e20000100800 */
[----:B---3--:R-:W-:-:S03]  /*39700*/  IADD3 R19, P1, R19, UR8, RZ ;  /* 0x0000000813137c10 */ /* 0x008fc6000ff3e0ff */
[----:B------:R-:W2:Y:S04]  /*39710*/  LDL.LU R32, [R1+0x3c8] ;  /* 0x0003c80001207983 */ /* 0x000ea80000300800 */
[----:B------:R-:W-:Y:S01]  /*39720*/  STL [R1+0x67c], R68 ;  /* 0x00067c4401007387 */ /* 0x000fe20000100800 */
[----:B----4-:R-:W-:-:S03]  /*39730*/  IADD3 R24, P2, R24, UR8, RZ ;  /* 0x0000000818187c10 */ /* 0x010fc6000ff5e0ff */
[----:B------:R3:W-:Y:S04]  /*39740*/  LDGSTS.E [R23+0x2a400], [R16.64], P0 ;  /* 0x2a40000010177fae */ /* 0x0007e80008121846 */
[----:B------:R-:W4:Y:S01]  /*39750*/  LDL.LU R70, [R1+0x408] ;  /* 0x0004080001467983 */ /* 0x000f220000300800 */
[----:B---3--:R-:W-:Y:S02]  /*39760*/  IMAD.MOV.U32 R16, RZ, RZ, R35 ;  /* 0x000000ffff107224 */ /* 0x008fe400078e0023 */
[----:B------:R-:W-:Y:S01]  /*39770*/  IMAD.MOV.U32 R17, RZ, RZ, R68 ;  /* 0x000000ffff117224 */ /* 0x000fe200078e0044 */
[----:B-1----:R-:W3:Y:S04]  /*39780*/  LDL.LU R35, [R1+0x3c4] ;  /* 0x0003c40001237983 */ /* 0x002ee80000300800 */
[----:B------:R-:W3:Y:S04]  /*39790*/  LDL.LU R71, [R1+0x404] ;  /* 0x0004040001477983 */ /* 0x000ee80000300800 */
[----:B------:R1:W-:Y:S04]  /*397a0*/  LDGSTS.E [R23+0x2b400], [R16.64], P0 ;  /* 0x2b40000010177fae */ /* 0x0003e80008121846 */
[----:B------:R1:W-:Y:S01]  /*397b0*/  STL [R1+0x6c0], R19 ;  /* 0x0006c01301007387 */ /* 0x0003e20000100800 */
[----:B------:R-:W-:Y:S01]  /*397c0*/  IADD3.X R26, R26, UR5, RZ, P1, !PT ;  /* 0x000000051a1a7c10 */ /* 0x000fe20008ffe4ff */
[----:B-1----:R-:W-:-:S03]  /*397d0*/  IMAD.MOV.U32 R16, RZ, RZ, R19 ;  /* 0x000000ffff107224 */ /* 0x002fc600078e0013 */
[----:B------:R-:W-:Y:S01]  /*397e0*/  MOV R17, R26 ;  /* 0x0000001a00117202 */ /* 0x000fe20000000f00 */
[----:B------:R1:W-:Y:S01]  /*397f0*/  STL [R1+0x6bc], R26 ;  /* 0x0006bc1a01007387 */ /* 0x0003e20000100800 */
[----:B------:R-:W-:-:S03]  /*39800*/  IADD3.X R34, R34, UR5, RZ, P2, !PT ;  /* 0x0000000522227c10 */ /* 0x000fc600097fe4ff */
[----:B------:R1:W-:Y:S04]  /*39810*/  STL [R1+0x700], R24 ;  /* 0x0007001801007387 */ /* 0x0003e80000100800 */
[----:B------:R-:W3:Y:S04]  /*39820*/  LDL.LU R19, [R1+0x448] ;  /* 0x0004480001137983 */ /* 0x000ee80000300800 */
[----:B------:R-:W-:Y:S04]  /*39830*/  STL [R1+0x6fc], R34 ;  /* 0x0006fc2201007387 */ /* 0x000fe80000100800 */
[----:B------:R1:W-:Y:S04]  /*39840*/  LDGSTS.E [R23+0x2c400], [R16.64], P0 ;  /* 0x2c40000010177fae */ /* 0x0003e80008121846 */
[----:B-1----:R-:W3:Y:S01]  /*39850*/  LDL.LU R26, [R1+0x488] ;  /* 0x00048800011a7983 */ /* 0x002ee20000300800 */
[----:B------:R-:W-:Y:S01]  /*39860*/  IADD3 R18, P1, R18, UR8, RZ ;  /* 0x0000000812127c10 */ /* 0x000fe2000ff3e0ff */
[----:B------:R-:W-:-:S02]  /*39870*/  IMAD.MOV.U32 R16, RZ, RZ, R24 ;  /* 0x000000ffff107224 */ /* 0x000fc400078e0018 */
[----:B------:R-:W3:Y:S01]  /*39880*/  LDL.LU R24, [R1+0x444] ;  /* 0x0004440001187983 */ /* 0x000ee20000300800 */
[----:B------:R-:W-:Y:S01]  /*39890*/  IMAD.MOV.U32 R17, RZ, RZ, R34 ;  /* 0x000000ffff117224 */ /* 0x000fe200078e0022 */
[----:B------:R-:W-:Y:S02]  /*398a0*/  IADD3 R27, P2, R27, UR8, RZ ;  /* 0x000000081b1b7c10 */ /* 0x000fe4000ff5e0ff */
[----:B------:R-:W3:Y:S04]  /*398b0*/  LDL.LU R69, [R1+0x484] ;  /* 0x0004840001457983 */ /* 0x000ee80000300800 */
[----:B------:R1:W-:Y:S04]  /*398c0*/  LDGSTS.E [R23+0x2d400], [R16.64], P0 ;  /* 0x2d40000010177fae */ /* 0x0003e80008121846 */
[----:B------:R1:W-:Y:S02]  /*398d0*/  STL [R1+0x740], R18 ;  /* 0x0007401201007387 */ /* 0x0003e40000100800 */
[----:B-1----:R-:W-:Y:S01]  /*398e0*/  IMAD.MOV.U32 R16, RZ, RZ, R18 ;  /* 0x000000ffff107224 */ /* 0x002fe200078e0012 */
[----:B------:R-:W-:-:S04]  /*398f0*/  IADD3.X R25, R25, UR5, RZ, P1, !PT ;  /* 0x0000000519197c10 */ /* 0x000fc80008ffe4ff */
[----:B------:R-:W-:Y:S01]  /*39900*/  MOV R17, R25 ;  /* 0x0000001900117202 */ /* 0x000fe20000000f00 */
[----:B------:R1:W-:Y:S01]  /*39910*/  STL [R1+0x73c], R25 ;  /* 0x00073c1901007387 */ /* 0x0003e20000100800 */
[----:B------:R-:W-:-:S03]  /*39920*/  IADD3.X R33, R33, UR5, RZ, P2, !PT ;  /* 0x0000000521217c10 */ /* 0x000fc600097fe4ff */
[----:B------:R-:W-:Y:S04]  /*39930*/  STL [R1+0x780], R27 ;  /* 0x0007801b01007387 */ /* 0x000fe80000100800 */
[----:B------:R-:W3:Y:S04]  /*39940*/  LDL.LU R18, [R1+0x4c8] ;  /* 0x0004c80001127983 */ /* 0x000ee80000300800 */
[----:B------:R1:W-:Y:S04]  /*39950*/  STL [R1+0x77c], R33 ;  /* 0x00077c2101007387 */ /* 0x0003e80000100800 */
[----:B------:R1:W-:Y:S04]  /*39960*/  LDGSTS.E [R23+0x2e400], [R16.64], P0 ;  /* 0x2e40000010177fae */ /* 0x0003e80008121846 */
[----:B-1----:R-:W3:Y:S01]  /*39970*/  LDL.LU R25, [R1+0x508] ;  /* 0x0005080001197983 */ /* 0x002ee20000300800 */
[----:B------:R-:W-:-:S03]  /*39980*/  IMAD.MOV.U32 R17, RZ, RZ, R33 ;  /* 0x000000ffff117224 */ /* 0x000fc600078e0021 */
[----:B------:R-:W3:Y:S04]  /*39990*/  LDL.LU R33, [R1+0x4c4] ;  /* 0x0004c40001217983 */ /* 0x000ee80000300800 */
[----:B------:R-:W3:Y:S01]  /*399a0*/  LDL.LU R68, [R1+0x504] ;  /* 0x0005040001447983 */ /* 0x000ee20000300800 */
[----:B------:R-:W-:-:S03]  /*399b0*/  IMAD.MOV.U32 R16, RZ, RZ, R27 ;  /* 0x000000ffff107224 */ /* 0x000fc600078e001b */
[----:B------:R-:W3:Y:S01]  /*399c0*/  LDL.LU R27, [R1+0x548] ;  /* 0x00054800011b7983 */ /* 0x000ee20000300800 */
[----:B------:R-:W-:-:S03]  /*399d0*/  LOP3.LUT R34, R3, 0x30, RZ, 0x3c, !PT ;  /* 0x0000003003227812 */ /* 0x000fc600078e3cff */
[----:B------:R1:W-:Y:S04]  /*399e0*/  LDGSTS.E [R23+0x2f400], [R16.64], P0 ;  /* 0x2f40000010177fae */ /* 0x0003e80008121846 */
[----:B-1----:R-:W3:Y:S01]  /*399f0*/  LDL.LU R23, [R1+0x588] ;  /* 0x0005880001177983 */ /* 0x002ee20000300800 */
[----:B--2---:R-:W-:-:S05]  /*39a00*/  IADD3 R32, P1, R32, UR8, RZ ;  /* 0x0000000820207c10 */ /* 0x004fca000ff3e0ff */
[----:B------:R-:W-:Y:S01]  /*39a10*/  STL [R1+0x3c8], R32 ;  /* 0x0003c82001007387 */ /* 0x000fe20000100800 */
[----:B------:R-:W-:Y:S01]  /*39a20*/  IMAD.MOV.U32 R16, RZ, RZ, R32 ;  /* 0x000000ffff107224 */ /* 0x000fe200078e0020 */
[----:B----4-:R-:W-:-:S05]  /*39a30*/  IADD3 R70, P2, R70, UR8, RZ ;  /* 0x0000000846467c10 */ /* 0x010fca000ff5e0ff */
[----:B------:R-:W-:Y:S01]  /*39a40*/  STL [R1+0x408], R70 ;  /* 0x0004084601007387 */ /* 0x000fe20000100800 */
[----:B---3--:R-:W-:Y:S02]  /*39a50*/  IADD3.X R35, R35, UR5, RZ, P1, !PT ;  /* 0x0000000523237c10 */ /* 0x008fe40008ffe4ff */
[----:B------:R-:W-:-:S03]  /*39a60*/  IADD3.X R71, R71, UR5, RZ, P2, !PT ;  /* 0x0000000547477c10 */ /* 0x000fc600097fe4ff */
[----:B------:R1:W-:Y:S01]  /*39a70*/  STL [R1+0x3c4], R35 ;  /* 0x0003c42301007387 */ /* 0x0003e20000100800 */
[----:B------:R-:W-:-:S05]  /*39a80*/  MOV R17, R35 ;  /* 0x0000002300117202 */ /* 0x000fca0000000f00 */
[----:B------:R2:W-:Y:S04]  /*39a90*/  LDGSTS.E [R34+0x20600], [R16.64], P0 ;  /* 0x2060000010227fae */ /* 0x0005e80008121846 */
[----:B-1----:R-:W3:Y:S04]  /*39aa0*/  LDL.LU R35, [R1+0x544] ;  /* 0x0005440001237983 */ /* 0x002ee80000300800 */
[----:B------:R-:W-:Y:S04]  /*39ab0*/  STL [R1+0x404], R71 ;  /* 0x0004044701007387 */ /* 0x000fe80000100800 */
[----:B------:R-:W4:Y:S01]  /*39ac0*/  LDL.LU R32, [R1+0x584] ;  /* 0x0005840001207983 */ /* 0x000f220000300800 */
[----:B--2---:R-:W-:-:S02]  /*39ad0*/  IMAD.MOV.U32 R16, RZ, RZ, R70 ;  /* 0x000000ffff107224 */ /* 0x004fc400078e0046 */
[----:B------:R-:W-:-:S05]  /*39ae0*/  IMAD.MOV.U32 R17, RZ, RZ, R71 ;  /* 0x000000ffff117224 */ /* 0x000fca00078e0047 */
[----:B------:R1:W-:Y:S01]  /*39af0*/  LDGSTS.E [R34+0x21600], [R16.64], P0 ;  /* 0x2160000010227fae */ /* 0x0003e20008121846 */
[----:B------:R-:W-:-:S05]  /*39b00*/  IADD3 R19, P1, R19, UR8, RZ ;  /* 0x0000000813137c10 */ /* 0x000fca000ff3e0ff */
[----:B------:R-:W-:Y:S01]  /*39b10*/  STL [R1+0x448], R19 ;  /* 0x0004481301007387 */ /* 0x000fe20000100800 */
[----:B------:R-:W-:Y:S01]  /*39b20*/  IADD3 R26, P2, R26, UR8, RZ ;  /* 0x000000081a1a7c10 */ /* 0x000fe2000ff5e0ff */
[----:B-1----:R-:W-:Y:S01]  /*39b30*/  IMAD.MOV.U32 R16, RZ, RZ, R19 ;  /* 0x000000ffff107224 */ /* 0x002fe200078e0013 */
[----:B------:R-:W-:Y:S02]  /*39b40*/  IADD3.X R24, R24, UR5, RZ, P1, !PT ;  /* 0x0000000518187c10 */ /* 0x000fe40008ffe4ff */
[----:B------:R-:W-:-:S03]  /*39b50*/  IADD3.X R69, R69, UR5, RZ, P2, !PT ;  /* 0x0000000545457c10 */ /* 0x000fc600097fe4ff */
[----:B------:R1:W-:Y:S01]  /*39b60*/  STL [R1+0x444], R24 ;  /* 0x0004441801007387 */ /* 0x0003e20000100800 */
[----:B------:R-:W-:-:S03]  /*39b70*/  MOV R17, R24 ;  /* 0x0000001800117202 */ /* 0x000fc60000000f00 */
[----:B------:R-:W-:Y:S04]  /*39b80*/  STL [R1+0x488], R26 ;  /* 0x0004881a01007387 */ /* 0x000fe80000100800 */
[----:B------:R2:W-:Y:S04]  /*39b90*/  LDGSTS.E [R34+0x22600], [R16.64], P0 ;  /* 0x2260000010227fae */ /* 0x0005e80008121846 */
[----:B-1----:R-:W4:Y:S04]  /*39ba0*/  LDL.LU R24, [R1+0x5c8] ;  /* 0x0005c80001187983 */ /* 0x002f280000300800 */
[----:B------:R1:W-:Y:S04]  /*39bb0*/  STL [R1+0x484], R69 ;  /* 0x0004844501007387 */ /* 0x0003e80000100800 */
[----:B------:R-:W4:Y:S01]  /*39bc0*/  LDL.LU R19, [R1+0x608] ;  /* 0x0006080001137983 */ /* 0x000f220000300800 */
[----:B--2---:R-:W-:-:S03]  /*39bd0*/  IMAD.MOV.U32 R17, RZ, RZ, R69 ;  /* 0x000000ffff117224 */ /* 0x004fc600078e0045 */
[----:B-1----:R-:W2:Y:S01]  /*39be0*/  LDL.LU R69, [R1+0x5c4] ;  /* 0x0005c40001457983 */ /* 0x002ea20000300800 */
[----:B------:R-:W-:-:S03]  /*39bf0*/  IMAD.MOV.U32 R16, RZ, RZ, R26 ;  /* 0x000000ffff107224 */ /* 0x000fc600078e001a */
[----:B------:R-:W2:Y:S01]  /*39c00*/  LDL.LU R26, [R1+0x604] ;  /* 0x00060400011a7983 */ /* 0x000ea20000300800 */
[----:B------:R-:W-:-:S03]  /*39c10*/  IADD3 R18, P1, R18, UR8, RZ ;  /* 0x0000000812127c10 */ /* 0x000fc6000ff3e0ff */
[----:B------:R1:W-:Y:S04]  /*39c20*/  LDGSTS.E [R34+0x23600], [R16.64], P0 ;  /* 0x2360000010227fae */ /* 0x0003e80008121846 */
        /* <DEDUP_REMOVED lines=9> */
[----:B-1----:R-:W2:Y:S04]  /*39cc0*/  LDL.LU R33, [R1+0x648] ;  /* 0x0006480001217983 */ /* 0x002ea80000300800 */
[----:B------:R1:W-:Y:S04]  /*39cd0*/  STL [R1+0x504], R68 ;  /* 0x0005044401007387 */ /* 0x0003e80000100800 */
[----:B------:R-:W2:Y:S01]  /*39ce0*/  LDL.LU R18, [R1+0x688] ;  /* 0x0006880001127983 */ /* 0x000ea20000300800 */
[----:B------:R-:W-:-:S03]  /*39cf0*/  IMAD.MOV.U32 R17, RZ, RZ, R68 ;  /* 0x000000ffff117224 */ /* 0x000fc600078e0044 */
[----:B-1----:R-:W2:Y:S01]  /*39d00*/  LDL.LU R68, [R1+0x644] ;  /* 0x0006440001447983 */ /* 0x002ea20000300800 */
[----:B------:R-:W-:-:S03]  /*39d10*/  IMAD.MOV.U32 R16, RZ, RZ, R25 ;  /* 0x000000ffff107224 */ /* 0x000fc600078e0019 */
[----:B------:R-:W2:Y:S01]  /*39d20*/  LDL.LU R25, [R1+0x684] ;  /* 0x0006840001197983 */ /* 0x000ea20000300800 */
[----:B------:R-:W-:Y:S02]  /*39d30*/  IADD3 R27, P1, R27, UR8, RZ ;  /* 0x000000081b1b7c10 */ /* 0x000fe4000ff3e0ff */
[----:B------:R-:W-:Y:S01]  /*39d40*/  IADD3 R23, P2, R23, UR8, RZ ;  /* 0x0000000817177c10 */ /* 0x000fe2000ff5e0ff */
[----:B------:R1:W-:Y:S04]  /*39d50*/  LDGSTS.E [R34+0x25600], [R16.64], P0 ;  /* 0x2560000010227fae */ /* 0x0003e80008121846 */
[----:B------:R3:W-:Y:S01]  /*39d60*/  STL [R1+0x548], R27 ;  /* 0x0005481b01007387 */ /* 0x0007e20000100800 */
[----:B-1----:R-:W-:Y:S01]  /*39d70*/  IMAD.MOV.U32 R16, RZ, RZ, R27 ;  /* 0x000000ffff107224 */ /* 0x002fe200078e001b */
[----:B---3--:R-:W-:-:S04]  /*39d80*/  IADD3.X R35, R35, UR5, RZ, P1, !PT ;  /* 0x0000000523237c10 */ /* 0x008fc80008ffe4ff */
[----:B------:R-:W-:Y:S01]  /*39d90*/  MOV R17, R35 ;  /* 0x0000002300117202 */ /* 0x000fe20000000f00 */
[----:B------:R-:W-:Y:S01]  /*39da0*/  STL [R1+0x544], R35 ;  /* 0x0005442301007387 */ /* 0x000fe20000100800 */
[----:B----4-:R-:W-:-:S03]  /*39db0*/  IADD3.X R32, R32, UR5, RZ, P2, !PT ;  /* 0x0000000520207c10 */ /* 0x010fc600097fe4ff */
[----:B------:R-:W-:Y:S04]  /*39dc0*/  STL [R1+0x588], R23 ;  /* 0x0005881701007387 */ /* 0x000fe80000100800 */
[----:B------:R-:W3:Y:S04]  /*39dd0*/  LDL.LU R27, [R1+0x6c8] ;  /* 0x0006c800011b7983 */ /* 0x000ee80000300800 */
[----:B------:R1:W-:Y:S04]  /*39de0*/  STL [R1+0x584], R32 ;  /* 0x0005842001007387 */ /* 0x0003e80000100800 */
[----:B------:R4:W-:Y:S04]  /*39df0*/  LDGSTS.E [R34+0x26600], [R16.64], P0 ;  /* 0x2660000010227fae */ /* 0x0009e80008121846 */
[----:B------:R-:W3:Y:S01]  /*39e00*/  LDL.LU R70, [R1+0x708] ;  /* 0x0007080001467983 */ /* 0x000ee20000300800 */
[----:B----4-:R-:W-:-:S03]  /*39e10*/  IMAD.MOV.U32 R17, RZ, RZ, R32 ;  /* 0x000000ffff117224 */ /* 0x010fc600078e0020 */
[----:B-1----:R-:W4:Y:S01]  /*39e20*/  LDL.LU R32, [R1+0x6c4] ;  /* 0x0006c40001207983 */ /* 0x002f220000300800 */
[----:B------:R-:W-:-:S03]  /*39e30*/  IMAD.MOV.U32 R16, RZ, RZ, R23 ;  /* 0x000000ffff107224 */ /* 0x000fc600078e0017 */
[----:B------:R-:W4:Y:S04]  /*39e40*/  LDL.LU R71, [R1+0x704] ;  /* 0x0007040001477983 */ /* 0x000f280000300800 */
[----:B------:R-:W4:Y:S04]  /*39e50*/  LDL.LU R23, [R1+0x748] ;  /* 0x0007480001177983 */ /* 0x000f280000300800 */
[----:B------:R-:W4:Y:S04]  /*39e60*/  LDL.LU R35, [R1+0x788] ;  /* 0x0007880001237983 */ /* 0x000f280000300800 */
[----:B------:R1:W-:Y:S01]  /*39e70*/  LDGSTS.E [R34+0x27600], [R16.64], P0 ;  /* 0x2760000010227fae */ /* 0x0003e20008121846 */
[----:B------:R-:W-:-:S05]  /*39e80*/  IADD3 R24, P1, R24, UR8, RZ ;  /* 0x0000000818187c10 */ /* 0x000fca000ff3e0ff */
[----:B------:R1:W-:Y:S01]  /*39e90*/  STL [R1+0x5c8], R24 ;  /* 0x0005c81801007387 */ /* 0x0003e20000100800 */
[----:B------:R-:W-:Y:S02]  /*39ea0*/  IADD3 R19, P2, R19, UR8, RZ ;  /* 0x0000000813137c10 */ /* 0x000fe4000ff5e0ff */
[----:B--2---:R-:W-:Y:S01]  /*39eb0*/  IADD3.X R69, R69, UR5, RZ, P1, !PT ;  /* 0x0000000545457c10 */ /* 0x004fe20008ffe4ff */
[----:B-1----:R-:W-:Y:S01]  /*39ec0*/  IMAD.MOV.U32 R16, RZ, RZ, R24 ;  /* 0x000000ffff107224 */ /* 0x002fe200078e0018 */
[----:B------:R-:W-:-:S03]  /*39ed0*/  IADD3.X R26, R26, UR5, RZ, P2, !PT ;  /* 0x000000051a1a7c10 */ /* 0x000fc600097fe4ff */
[----:B------:R1:W-:Y:S04]  /*39ee0*/  STL [R1+0x5c4], R69 ;  /* 0x0005c44501007387 */ /* 0x0003e80000100800 */
[----:B------:R2:W-:Y:S04]  /*39ef0*/  STL [R1+0x608], R19 ;  /* 0x0006081301007387 */ /* 0x0005e80000100800 */
[----:B------:R-:W4:Y:S01]  /*39f00*/  LDL.LU R24, [R1+0x744] ;  /* 0x0007440001187983 */ /* 0x000f220000300800 */
[----:B------:R-:W-:-:S03]  /*39f10*/  MOV R17, R69 ;  /* 0x0000004500117202 */ /* 0x000fc60000000f00 */
[----:B------:R2:W-:Y:S04]  /*39f20*/  STL [R1+0x604], R26 ;  /* 0x0006041a01007387 */ /* 0x0005e80000100800 */
[----:B-1----:R-:W4:Y:S04]  /*39f30*/  LDL.LU R69, [R1+0x784] ;  /* 0x0007840001457983 */ /* 0x002f280000300800 */
[----:B------:R1:W-:Y:S02]  /*39f40*/  LDGSTS.E [R34+0x28600], [R16.64], P0 ;  /* 0x2860000010227fae */ /* 0x0003e40008121846 */
[----:B-1----:R-:W-:-:S02]  /*39f50*/  IMAD.MOV.U32 R16, RZ, RZ, R19 ;  /* 0x000000ffff107224 */ /* 0x002fc400078e0013 */
[----:B------:R-:W-:Y:S01]  /*39f60*/  IMAD.MOV.U32 R17, RZ, RZ, R26 ;  /* 0x000000ffff117224 */ /* 0x000fe200078e001a */
[----:B--2---:R-:W2:Y:S04]  /*39f70*/  LDL.LU R19, [R1+0x3d0] ;  /* 0x0003d00001137983 */ /* 0x004ea80000300800 */
[----:B------:R-:W2:Y:S01]  /*39f80*/  LDL.LU R26, [R1+0x410] ;  /* 0x00041000011a7983 */ /* 0x000ea20000300800 */
[----:B------:R-:W-:-:S03]  /*39f90*/  IADD3 R33, P1, R33, UR8, RZ ;  /* 0x0000000821217c10 */ /* 0x000fc6000ff3e0ff */
[----:B------:R1:W-:Y:S01]  /*39fa0*/  LDGSTS.E [R34+0x29600], [R16.64], P0 ;  /* 0x2960000010227fae */ /* 0x0003e20008121846 */
[----:B------:R-:W-:-:S03]  /*39fb0*/  IADD3 R18, P2, R18, UR8, RZ ;  /* 0x0000000812127c10 */ /* 0x000fc6000ff5e0ff */
[----:B------:R1:W-:Y:S01]  /*39fc0*/  STL [R1+0x648], R33 ;  /* 0x0006482101007387 */ /* 0x0003e20000100800 */
[----:B------:R-:W-:Y:S01]  /*39fd0*/  IADD3.X R68, R68, UR5, RZ, P1, !PT ;  /* 0x0000000544447c10 */ /* 0x000fe20008ffe4ff */
[----:B-1----:R-:W-:Y:S01]  /*39fe0*/  IMAD.MOV.U32 R16, RZ, RZ, R33 ;  /* 0x000000ffff107224 */ /* 0x002fe200078e0021 */
[----:B------:R-:W-:-:S03]  /*39ff0*/  IADD3.X R25, R25, UR5, RZ, P2, !PT ;  /* 0x0000000519197c10 */ /* 0x000fc600097fe4ff */
[----:B------:R1:W-:Y:S04]  /*3a000*/  STL [R1+0x644], R68 ;  /* 0x0006444401007387 */ /* 0x0003e80000100800 */
[----:B------:R-:W-:Y:S01]  /*3a010*/  STL [R1+0x688], R18 ;  /* 0x0006881201007387 */ /* 0x000fe20000100800 */
[----:B------:R-:W-:-:S03]  /*3a020*/  MOV R17, R68 ;  /* 0x0000004400117202 */ /* 0x000fc60000000f00 */
[----:B------:R-:W2:Y:S04]  /*3a030*/  LDL.LU R33, [R1+0x3cc] ;  /* 0x0003cc0001217983 */ /* 0x000ea80000300800 */
[----:B------:R1:W-:Y:S04]  /*3a040*/  STL [R1+0x684], R25 ;  /* 0x0006841901007387 */ /* 0x0003e80000100800 */
[----:B-1----:R-:W2:Y:S04]  /*3a050*/  LDL.LU R68, [R1+0x40c] ;  /* 0x00040c0001447983 */ /* 0x002ea80000300800 */
[----:B------:R1:W-:Y:S02]  /*3a060*/  LDGSTS.E [R34+0x2a600], [R16.64], P0 ;  /* 0x2a60000010227fae */ /* 0x0003e40008121846 */
[----:B-1----:R-:W-:-:S02]  /*3a070*/  IMAD.MOV.U32 R16, RZ, RZ, R18 ;  /* 0x000000ffff107224 */ /* 0x002fc400078e0012 */
[----:B------:R-:W-:Y:S02]  /*3a080*/  IMAD.MOV.U32 R17, RZ, RZ, R25 ;  /* 0x000000ffff117224 */ /* 0x000fe400078e0019 */
[----:B------:R-:W2:Y:S04]  /*3a090*/  LDL.LU R25, [R1+0x450] ;  /* 0x0004500001197983 */ /* 0x000ea80000300800 */
[----:B------:R-:W2:Y:S04]  /*3a0a0*/  LDL.LU R18, [R1+0x490] ;  /* 0x0004900001127983 */ /* 0x000ea80000300800 */
[----:B------:R1:W-:Y:S01]  /*3a0b0*/  LDGSTS.E [R34+0x2b600], [R16.64], P0 ;  /* 0x2b60000010227fae */ /* 0x0003e20008121846 */
[----:B---3--:R-:W-:-:S05]  /*3a0c0*/  IADD3 R27, P1, R27, UR8, RZ ;  /* 0x000000081b1b7c10 */ /* 0x008fca000ff3e0ff */
[----:B------:R-:W-:Y:S01]  /*3a0d0*/  STL [R1+0x6c8], R27 ;  /* 0x0006c81b01007387 */ /* 0x000fe20000100800 */
[----:B-1----:R-:W-:Y:S01]  /*3a0e0*/  IMAD.MOV.U32 R16, RZ, RZ, R27 ;  /* 0x000000ffff107224 */ /* 0x002fe200078e001b */
[----:B------:R-:W-:Y:S02]  /*3a0f0*/  IADD3 R70, P2, R70, UR8, RZ ;  /* 0x0000000846467c10 */ /* 0x000fe4000ff5e0ff */
[----:B----4-:R-:W-:Y:S02]  /*3a100*/  IADD3.X R32, R32, UR5, RZ, P1, !PT ;  /* 0x0000000520207c10 */ /* 0x010fe40008ffe4ff */
[----:B------:R-:W-:-:S03]  /*3a110*/  IADD3.X R71, R71, UR5, RZ, P2, !PT ;  /* 0x0000000547477c10 */ /* 0x000fc600097fe4ff */
[----:B------:R1:W-:Y:S01]  /*3a120*/  STL [R1+0x6c4], R32 ;  /* 0x0006c42001007387 */ /* 0x0003e20000100800 */
[----:B------:R-:W-:-:S03]  /*3a130*/  MOV R17, R32 ;  /* 0x0000002000117202 */ /* 0x000fc60000000f00 */
[----:B------:R-:W-:Y:S01]  /*3a140*/  STL [R1+0x708], R70 ;  /* 0x0007084601007387 */ /* 0x000fe20000100800 */
[----:B------:R-:W-:-:S03]  /*3a150*/  IADD3 R23, P1, R23, UR8, RZ ;  /* 0x0000000817177c10 */ /* 0x000fc6000ff3e0ff */
[----:B------:R3:W-:Y:S04]  /*3a160*/  LDGSTS.E [R34+0x2c600], [R16.64], P0 ;  /* 0x2c60000010227fae */ /* 0x0007e80008121846 */
[----:B-1----:R-:W4:Y:S04]  /*3a170*/  LDL.LU R32, [R1+0x44c] ;  /* 0x00044c0001207983 */ /* 0x002f280000300800 */
[----:B------:R-:W-:Y:S01]  /*3a180*/  STL [R1+0x704], R71 ;  /* 0x0007044701007387 */ /* 0x000fe20000100800 */
[----:B------:R-:W-:-:S03]  /*3a190*/  IADD3 R35, P2, R35, UR8, RZ ;  /* 0x0000000823237c10 */ /* 0x000fc6000ff5e0ff */
[----:B------:R-:W4:Y:S01]  /*3a1a0*/  LDL.LU R27, [R1+0x48c] ;  /* 0x00048c00011b7983 */ /* 0x000f220000300800 */
[----:B---3--:R-:W-:Y:S02]  /*3a1b0*/  IMAD.MOV.U32 R16, RZ, RZ, R70 ;  /* 0x000000ffff107224 */ /* 0x008fe400078e0046 */
[----:B------:R-:W-:-:S05]  /*3a1c0*/  IMAD.MOV.U32 R17, RZ, RZ, R71 ;  /* 0x000000ffff117224 */ /* 0x000fca00078e0047 */
[----:B------:R1:W-:Y:S04]  /*3a1d0*/  LDGSTS.E [R34+0x2d600], [R16.64], P0 ;  /* 0x2d60000010227fae */ /* 0x0003e80008121846 */
[----:B------:R3:W-:Y:S01]  /*3a1e0*/  STL [R1+0x748], R23 ;  /* 0x0007481701007387 */ /* 0x0007e20000100800 */
[----:B-1----:R-:W-:Y:S01]  /*3a1f0*/  IMAD.MOV.U32 R16, RZ, RZ, R23 ;  /* 0x000000ffff107224 */ /* 0x002fe200078e0017 */
[----:B------:R-:W-:-:S04]  /*3a200*/  IADD3.X R24, R24, UR5, RZ, P1, !PT ;  /* 0x0000000518187c10 */ /* 0x000fc80008ffe4ff */
[----:B------:R-:W-:Y:S02]  /*3a210*/  MOV R17, R24 ;  /* 0x0000001800117202 */ /* 0x000fe40000000f00 */
[----:B------:R-:W-:-:S03]  /*3a220*/  IADD3.X R69, R69, UR5, RZ, P2, !PT ;  /* 0x0000000545457c10 */ /* 0x000fc600097fe4ff */
[----:B------:R1:W-:Y:S04]  /*3a230*/  LDGSTS.E [R34+0x2e600], [R16.64], P0 ;  /* 0x2e60000010227fae */ /* 0x0003e80008121846 */
[----:B------:R2:W-:Y:S04]  /*3a240*/  STL [R1+0x744], R24 ;  /* 0x0007441801007387 */ /* 0x0005e80000100800 */
[----:B------:R2:W-:Y:S01]  /*3a250*/  STL [R1+0x788], R35 ;  /* 0x0007882301007387 */ /* 0x0005e20000100800 */
[----:B-1----:R-:W-:-:S03]  /*3a260*/  IMAD.MOV.U32 R16, RZ, RZ, R35 ;  /* 0x000000ffff107224 */ /* 0x002fc600078e0023 */
[----:B---3--:R-:W3:Y:S01]  /*3a270*/  LDL.LU R23, [R1+0x4d0] ;  /* 0x0004d00001177983 */ /* 0x008ee20000300800 */
[----:B------:R-:W-:-:S03]  /*3a280*/  IMAD.MOV.U32 R17, RZ, RZ, R69 ;  /* 0x000000ffff117224 */ /* 0x000fc600078e0045 */
[----:B------:R-:W-:Y:S01]  /*3a290*/  STL [R1+0x784], R69 ;  /* 0x0007844501007387 */ /* 0x000fe20000100800 */
[----:B--2---:R-:W-:-:S03]  /*3a2a0*/  IADD3 R19, P1, R19, UR8, RZ ;  /* 0x0000000813137c10 */ /* 0x004fc6000ff3e0ff */
[----:B------:R-:W3:Y:S01]  /*3a2b0*/  LDL.LU R24, [R1+0x510] ;  /* 0x0005100001187983 */ /* 0x000ee20000300800 */
[----:B------:R-:W-:-:S03]  /*3a2c0*/  IADD3 R26, P2, R26, UR8, RZ ;  /* 0x000000081a1a7c10 */ /* 0x000fc6000ff5e0ff */
[----:B------:R1:W-:Y:S04]  /*3a2d0*/  LDGSTS.E [R34+0x2f600], [R16.64], P0 ;  /* 0x2f60000010227fae */ /* 0x0003e80008121846 */
[----:B-1----:R-:W3:Y:S01]  /*3a2e0*/  LDL.LU R34, [R1+0x4cc] ;  /* 0x0004cc0001227983 */ /* 0x002ee20000300800 */
[----:B------:R-:W-:-:S03]  /*3a2f0*/  IMAD.MOV.U32 R16, RZ, RZ, R19 ;  /* 0x000000ffff107224 */ /* 0x000fc600078e0013 */
[----:B------:R-:W3:Y:S04]  /*3a300*/  LDL.LU R35, [R1+0x50c] ;  /* 0x00050c0001237983 */ /* 0x000ee80000300800 */
[----:B------:R-:W-:Y:S01]  /*3a310*/  STL [R1+0x3d0], R19 ;  /* 0x0003d01301007387 */ /* 0x000fe20000100800 */
[----:B------:R-:W-:-:S04]  /*3a320*/  IADD3.X R33, R33, UR5, RZ, P1, !PT ;  /* 0x0000000521217c10 */ /* 0x000fc80008ffe4ff */
[----:B------:R-:W-:Y:S01]  /*3a330*/  MOV R17, R33 ;  /* 0x0000002100117202 */ /* 0x000fe20000000f00 */
[----:B------:R1:W-:Y:S01]  /*3a340*/  STL [R1+0x3cc], R33 ;  /* 0x0003cc2101007387 */ /* 0x0003e20000100800 */
[----:B------:R-:W-:-:S03]  /*3a350*/  IADD3.X R68, R68, UR5, RZ, P2, !PT ;  /* 0x0000000544447c10 */ /* 0x000fc600097fe4ff */
[----:B------:R-:W-:Y:S04]  /*3a360*/  STL [R1+0x410], R26 ;  /* 0x0004101a01007387 */ /* 0x000fe80000100800 */
[----:B------:R1:W-:Y:S04]  /*3a370*/  LDGSTS.E [R22+0x20800], [R16.64], P0 ;  /* 0x2080000010167fae */ /* 0x0003e80008121846 */
[----:B-1----:R-:W3:Y:S04]  /*3a380*/  LDL.LU R33, [R1+0x550] ;  /* 0x0005500001217983 */ /* 0x002ee80000300800 */
[----:B------:R1:W-:Y:S04]  /*3a390*/  STL [R1+0x40c], R68 ;  /* 0x00040c4401007387 */ /* 0x0003e80000100800 */
[----:B------:R-:W3:Y:S01]  /*3a3a0*/  LDL.LU R19, [R1+0x590] ;  /* 0x0005900001137983 */ /* 0x000ee20000300800 */
[----:B------:R-:W-:-:S03]  /*3a3b0*/  IMAD.MOV.U32 R17, RZ, RZ, R68 ;  /* 0x000000ffff117224 */ /* 0x000fc600078e0044 */
[----:B-1----:R-:W3:Y:S01]  /*3a3c0*/  LDL.LU R68, [R1+0x54c] ;  /* 0x00054c0001447983 */ /* 0x002ee20000300800 */
[----:B------:R-:W-:-:S03]  /*3a3d0*/  IMAD.MOV.U32 R16, RZ, RZ, R26 ;  /* 0x000000ffff107224 */ /* 0x000fc600078e001a */
[----:B------:R-:W3:Y:S01]  /*3a3e0*/  LDL.LU R26, [R1+0x58c] ;  /* 0x00058c00011a7983 */ /* 0x000ee20000300800 */
[----:B------:R-:W-:Y:S02]  /*3a3f0*/  IADD3 R25, P1, R25, UR8, RZ ;  /* 0x0000000819197c10 */ /* 0x000fe4000ff3e0ff */
[----:B------:R-:W-:Y:S01]  /*3a400*/  IADD3 R18, P2, R18, UR8, RZ ;  /* 0x0000000812127c10 */ /* 0x000fe2000ff5e0ff */
[----:B------:R1:W-:Y:S04]  /*3a410*/  LDGSTS.E [R22+0x21800], [R16.64], P0 ;  /* 0x2180000010167fae */ /* 0x0003e80008121846 */
[----:B------:R4:W-:Y:S01]  /*3a420*/  STL [R1+0x450], R25 ;  /* 0x0004501901007387 */ /* 0x0009e20000100800 */
[----:B-1----:R-:W-:Y:S01]  /*3a430*/  IMAD.MOV.U32 R16, RZ, RZ, R25 ;  /* 0x000000ffff107224 */ /* 0x002fe200078e0019 */
[----:B----4-:R-:W-:-:S05]  /*3a440*/  IADD3.X R32, R32, UR5, RZ, P1, !PT ;  /* 0x0000000520207c10 */ /* 0x010fca0008ffe4ff */
[----:B------:R1:W-:Y:S01]  /*3a450*/  STL [R1+0x44c], R32 ;  /* 0x00044c2001007387 */ /* 0x0003e20000100800 */
[----:B------:R-:W-:-:S03]  /*3a460*/  IADD3.X R27, R27, UR5, RZ, P2, !PT ;  /* 0x000000051b1b7c10 */ /* 0x000fc600097fe4ff */
[----:B------:R4:W-:Y:S01]  /*3a470*/  STL [R1+0x490], R18 ;  /* 0x0004901201007387 */ /* 0x0009e20000100800 */
[----:B------:R-:W-:-:S03]  /*3a480*/  MOV R17, R32 ;  /* 0x0000002000117202 */ /* 0x000fc60000000f00 */
[----:B------:R-:W2:Y:S04]  /*3a490*/  LDL.LU R25, [R1+0x5d0] ;  /* 0x0005d00001197983 */ /* 0x000ea80000300800 */
[----:B------:R4:W-:Y:S04]  /*3a4a0*/  STL [R1+0x48c], R27 ;  /* 0x00048c1b01007387 */ /* 0x0009e80000100800 */
[----:B------:R-:W2:Y:S04]  /*3a4b0*/  LDL.LU R69, [R1+0x610] ;  /* 0x0006100001457983 */ /* 0x000ea80000300800 */
[----:B-1----:R-:W2:Y:S04]  /*3a4c0*/  LDL.LU R32, [R1+0x5cc] ;  /* 0x0005cc0001207983 */ /* 0x002ea80000300800 */
[----:B------:R-:W2:Y:S04]  /*3a4d0*/  LDL.LU R70, [R1+0x60c] ;  /* 0x00060c0001467983 */ /* 0x000ea80000300800 */
[----:B------:R1:W-:Y:S02]  /*3a4e0*/  LDGSTS.E [R22+0x22800], [R16.64], P0 ;  /* 0x2280000010167fae */ /* 0x0003e40008121846 */
[----:B-1----:R-:W-:-:S02]  /*3a4f0*/  IMAD.MOV.U32 R16, RZ, RZ, R18 ;  /* 0x000000ffff107224 */ /* 0x002fc400078e0012 */
[----:B------:R-:W-:Y:S01]  /*3a500*/  IMAD.MOV.U32 R17, RZ, RZ, R27 ;  /* 0x000000ffff117224 */ /* 0x000fe200078e001b */
[----:B----4-:R-:W4:Y:S04]  /*3a510*/  LDL.LU R18, [R1+0x650] ;  /* 0x0006500001127983 */ /* 0x010f280000300800 */
[----:B------:R-:W4:Y:S01]  /*3a520*/  LDL.LU R27, [R1+0x690] ;  /* 0x00069000011b7983 */ /* 0x000f220000300800 */
[----:B---3--:R-:W-:-:S03]  /*3a530*/  IADD3 R23, P1, R23, UR8, RZ ;  /* 0x0000000817177c10 */ /* 0x008fc6000ff3e0ff */
[----:B------:R1:W-:Y:S04]  /*3a540*/  LDGSTS.E [R22+0x23800], [R16.64], P0 ;  /* 0x2380000010167fae */ /* 0x0003e80008121846 */
[----:B------:R3:W-:Y:S01]  /*3a550*/  STL [R1+0x4d0], R23 ;  /* 0x0004d01701007387 */ /* 0x0007e20000100800 */
[----:B------:R-:W-:Y:S01]  /*3a560*/  IADD3 R24, P2, R24, UR8, RZ ;  /* 0x0000000818187c10 */ /* 0x000fe2000ff5e0ff */
[----:B-1----:R-:W-:Y:S01]  /*3a570*/  IMAD.MOV.U32 R16, RZ, RZ, R23 ;  /* 0x000000ffff107224 */ /* 0x002fe200078e0017 */
[----:B------:R-:W-:Y:S02]  /*3a580*/  IADD3.X R34, R34, UR5, RZ, P1, !PT ;  /* 0x0000000522227c10 */ /* 0x000fe40008ffe4ff */
[----:B------:R-:W-:-:S03]  /*3a590*/  IADD3.X R35, R35, UR5, RZ, P2, !PT ;  /* 0x0000000523237c10 */ /* 0x000fc600097fe4ff */
[----:B------:R1:W-:Y:S01]  /*3a5a0*/  STL [R1+0x4cc], R34 ;  /* 0x0004cc2201007387 */ /* 0x0003e20000100800 */
[----:B------:R-:W-:-:S03]  /*3a5b0*/  MOV R17, R34 ;  /* 0x0000002200117202 */ /* 0x000fc60000000f00 */
[----:B------:R-:W-:Y:S04]  /*3a5c0*/  STL [R1+0x510], R24 ;  /* 0x0005101801007387 */ /* 0x000fe80000100800 */
[----:B---3--:R-:W3:Y:S04]  /*3a5d0*/  LDL.LU R23, [R1+0x64c] ;  /* 0x00064c0001177983 */ /* 0x008ee80000300800 */
[----:B------:R1:W-:Y:S04]  /*3a5e0*/  STL [R1+0x50c], R35 ;  /* 0x00050c2301007387 */ /* 0x0003e80000100800 */
[----:B-1----:R-:W3:Y:S04]  /*3a5f0*/  LDL.LU R34, [R1+0x68c] ;  /* 0x00068c0001227983 */ /* 0x002ee80000300800 */
[----:B------:R1:W-:Y:S01]  /*3a600*/  LDGSTS.E [R22+0x24800], [R16.64], P0 ;  /* 0x2480000010167fae */ /* 0x0003e20008121846 */
[----:B------:R-:W-:Y:S01]  /*3a610*/  IADD3 R33, P1, R33, UR8, RZ ;  /* 0x0000000821217c10 */ /* 0x000fe2000ff3e0ff */
[----:B-1----:R-:W-:-:S02]  /*3a620*/  IMAD.MOV.U32 R16, RZ, RZ, R24 ;  /* 0x000000ffff107224 */ /* 0x002fc400078e0018 */
[----:B------:R-:W-:Y:S01]  /*3a630*/  IMAD.MOV.U32 R17, RZ, RZ, R35 ;  /* 0x000000ffff117224 */ /* 0x000fe200078e0023 */
[----:B------:R-:W-:Y:S01]  /*3a640*/  IADD3 R19, P2, R19, UR8, RZ ;  /* 0x0000000813137c10 */ /* 0x000fe2000ff5e0ff */
[----:B------:R-:W3:Y:S01]  /*3a650*/  LDL.LU R35, [R1+0x6d0] ;  /* 0x0006d00001237983 */ /* 0x000ee20000300800 */
[----:B------:R-:W-:-:S03]  /*3a660*/  IADD3.X R68, R68, UR5, RZ, P1, !PT ;  /* 0x0000000544447c10 */ /* 0x000fc60008ffe4ff */
[----:B------:R-:W3:Y:S01]  /*3a670*/  LDL.LU R24, [R1+0x710] ;  /* 0x0007100001187983 */ /* 0x000ee20000300800 */
[----:B------:R-:W-:-:S03]  /*3a680*/  IADD3.X R26, R26, UR5, RZ, P2, !PT ;  /* 0x000000051a1a7c10 */ /* 0x000fc600097fe4ff */
[----:B------:R-:W-:Y:S04]  /*3a690*/  STL [R1+0x550], R33 ;  /* 0x0005502101007387 */ /* 0x000fe80000100800 */
[----:B------:R1:W-:Y:S04]  /*3a6a0*/  LDGSTS.E [R22+0x25800], [R16.64], P0 ;  /* 0x2580000010167fae */ /* 0x0003e80008121846 */
[----:B------:R1:W-:Y:S04]  /*3a6b0*/  STL [R1+0x54c], R68 ;  /* 0x00054c4401007387 */ /* 0x0003e80000100800 */
[----:B------:R1:W-:Y:S02]  /*3a6c0*/  STL [R1+0x590], R19 ;  /* 0x0005901301007387 */ /* 0x0003e40000100800 */
[----:B-1----:R-:W-:-:S02]  /*3a6d0*/  MOV R17, R68 ;  /* 0x0000004400117202 */ /* 0x002fc40000000f00 */
[----:B------:R-:W3:Y:S01]  /*3a6e0*/  LDL.LU R68, [R1+0x6cc] ;  /* 0x0006cc0001447983 */ /* 0x000ee20000300800 */
[----:B------:R-:W-:-:S03]  /*3a6f0*/  IMAD.MOV.U32 R16, RZ, RZ, R33 ;  /* 0x000000ffff107224 */ /* 0x000fc600078e0021 */
        /* <DEDUP_REMOVED lines=10> */
[----:B------:R-:W-:Y:S02]  /*3a7a0*/  IADD3 R69, P2, R69, UR8, RZ ;  /* 0x0000000845457c10 */ /* 0x000fe4000ff5e0ff */
[----:B------:R-:W-:Y:S01]  /*3a7b0*/  IADD3.X R32, R32, UR5, RZ, P1, !PT ;  /* 0x0000000520207c10 */ /* 0x000fe20008ffe4ff */
[----:B-1----:R-:W-:Y:S01]  /*3a7c0*/  IMAD.MOV.U32 R16, RZ, RZ, R25 ;  /* 0x000000ffff107224 */ /* 0x002fe200078e0019 */
[----:B------:R-:W-:-:S03]  /*3a7d0*/  IADD3.X R70, R70, UR5, RZ, P2, !PT ;  /* 0x0000000546467c10 */ /* 0x000fc600097fe4ff */
[----:B------:R1:W-:Y:S04]  /*3a7e0*/  STL [R1+0x5cc], R32 ;  /* 0x0005cc2001007387 */ /* 0x0003e80000100800 */
[----:B------:R-:W-:Y:S01]  /*3a7f0*/  STL [R1+0x610], R69 ;  /* 0x0006104501007387 */ /* 0x000fe20000100800 */
[----:B------:R-:W-:-:S03]  /*3a800*/  MOV R17, R32 ;  /* 0x0000002000117202 */ /* 0x000fc60000000f00 */
[----:B--2---:R-:W2:Y:S04]  /*3a810*/  LDL.LU R25, [R1+0x74c] ;  /* 0x00074c0001197983 */ /* 0x004ea80000300800 */
[----:B------:R-:W-:Y:S04]  /*3a820*/  STL [R1+0x60c], R70 ;  /* 0x00060c4601007387 */ /* 0x000fe80000100800 */
[----:B-1----:R-:W2:Y:S01]  /*3a830*/  LDL.LU R32, [R1+0x78c] ;  /* 0x00078c0001207983 */ /* 0x002ea20000300800 */
[----:B----4-:R-:W-:-:S03]  /*3a840*/  IADD3 R18, P1, R18, UR8, RZ ;  /* 0x0000000812127c10 */ /* 0x010fc6000ff3e0ff */
        /* <DEDUP_REMOVED lines=11> */
[----:B------:R-:W-:Y:S04]  /*3a900*/  STL [R1+0x690], R27 ;  /* 0x0006901b01007387 */ /* 0x000fe80000100800 */
[----:B------:R3:W-:Y:S04]  /*3a910*/  LDGSTS.E [R22+0x2a800], [R16.64], P0 ;  /* 0x2a80000010167fae */ /* 0x0007e80008121846 */
[----:B-1----:R-:W4:Y:S04]  /*3a920*/  LDL.LU R23, [R1+0x3d8] ;  /* 0x0003d80001177983 */ /* 0x002f280000300800 */
[----:B------:R1:W-:Y:S04]  /*3a930*/  STL [R1+0x68c], R34 ;  /* 0x00068c2201007387 */ /* 0x0003e80000100800 */
[----:B------:R-:W4:Y:S01]  /*3a940*/  LDL.LU R18, [R1+0x418] ;  /* 0x0004180001127983 */ /* 0x000f220000300800 */
[----:B---3--:R-:W-:Y:S01]  /*3a950*/  IMAD.MOV.U32 R16, RZ, RZ, R27 ;  /* 0x000000ffff107224 */ /* 0x008fe200078e001b */
[----:B------:R-:W-:Y:S01]  /*3a960*/  IADD3 R35, P1, R35, UR8, RZ ;  /* 0x0000000823237c10 */ /* 0x000fe2000ff3e0ff */
[----:B------:R-:W-:-:S02]  /*3a970*/  IMAD.MOV.U32 R17, RZ, RZ, R34 ;  /* 0x000000ffff117224 */ /* 0x000fc400078e0022 */
[----:B-1----:R-:W3:Y:S01]  /*3a980*/  LDL.LU R34, [R1+0x3d4] ;  /* 0x0003d40001227983 */ /* 0x002ee20000300800 */
[----:B------:R-:W-:-:S03]  /*3a990*/  IADD3 R24, P2, R24, UR8, RZ ;  /* 0x0000000818187c10 */ /* 0x000fc6000ff5e0ff */
[----:B------:R-:W3:Y:S04]  /*3a9a0*/  LDL.LU R27, [R1+0x414] ;  /* 0x00041400011b7983 */ /* 0x000ee80000300800 */
[----:B------:R1:W-:Y:S04]  /*3a9b0*/  LDGSTS.E [R22+0x2b800], [R16.64], P0 ;  /* 0x2b80000010167fae */ /* 0x0003e80008121846 */
[----:B------:R1:W-:Y:S02]  /*3a9c0*/  STL [R1+0x6d0], R35 ;  /* 0x0006d02301007387 */ /* 0x0003e40000100800 */
[----:B-1----:R-:W-:Y:S01]  /*3a9d0*/  IMAD.MOV.U32 R16, RZ, RZ, R35 ;  /* 0x000000ffff107224 */ /* 0x002fe200078e0023 */
[----:B------:R-:W-:-:S04]  /*3a9e0*/  IADD3.X R68, R68, UR5, RZ, P1, !PT ;  /* 0x0000000544447c10 */ /* 0x000fc80008ffe4ff */
[----:B------:R-:W-:Y:S01]  /*3a9f0*/  MOV R17, R68 ;  /* 0x0000004400117202 */ /* 0x000fe20000000f00 */
[----:B------:R-:W-:Y:S01]  /*3aa00*/  STL [R1+0x6cc], R68 ;  /* 0x0006cc4401007387 */ /* 0x000fe20000100800 */
[----:B------:R-:W-:-:S03]  /*3aa10*/  IADD3.X R33, R33, UR5, RZ, P2, !PT ;  /* 0x0000000521217c10 */ /* 0x000fc600097fe4ff */
[----:B------:R1:W-:Y:S04]  /*3aa20*/  STL [R1+0x710], R24 ;  /* 0x0007101801007387 */ /* 0x0003e80000100800 */
[----:B------:R1:W-:Y:S04]  /*3aa30*/  LDGSTS.E [R22+0x2c800], [R16.64], P0 ;  /* 0x2c80000010167fae */ /* 0x0003e80008121846 */
[----:B------:R-:W-:Y:S04]  /*3aa40*/  STL [R1+0x70c], R33 ;  /* 0x00070c2101007387 */ /* 0x000fe80000100800 */
[----:B------:R-:W3:Y:S01]  /*3aa50*/  LDL.LU R35, [R1+0x454] ;  /* 0x0004540001237983 */ /* 0x000ee20000300800 */
[----:B-1----:R-:W-:-:S03]  /*3aa60*/  IMAD.MOV.U32 R16, RZ, RZ, R24 ;  /* 0x000000ffff107224 */ /* 0x002fc600078e0018 */
[----:B------:R-:W3:Y:S04]  /*3aa70*/  LDL.LU R24, [R1+0x458] ;  /* 0x0004580001187983 */ /* 0x000ee80000300800 */
[----:B------:R-:W3:Y:S04]  /*3aa80*/  LDL.LU R70, [R1+0x494] ;  /* 0x0004940001467983 */ /* 0x000ee80000300800 */
[----:B------:R-:W3:Y:S01]  /*3aa90*/  LDL.LU R69, [R1+0x498] ;  /* 0x0004980001457983 */ /* 0x000ee20000300800 */
[----:B------:R-:W-:Y:S01]  /*3aaa0*/  IADD3 R19, P1, R19, UR8, RZ ;  /* 0x0000000813137c10 */ /* 0x000fe2000ff3e0ff */
[----:B------:R-:W-:Y:S01]  /*3aab0*/  IMAD.MOV.U32 R17, RZ, RZ, R33 ;  /* 0x000000ffff117224 */ /* 0x000fe200078e0021 */
[----:B------:R-:W-:-:S03]  /*3aac0*/  IADD3 R26, P2, R26, UR8, RZ ;  /* 0x000000081a1a7c10 */ /* 0x000fc6000ff5e0ff */
[----:B------:R1:W-:Y:S04]  /*3aad0*/  STL [R1+0x750], R19 ;  /* 0x0007501301007387 */ /* 0x0003e80000100800 */
[----:B------:R1:W-:Y:S02]  /*3aae0*/  LDGSTS.E [R22+0x2d800], [R16.64], P0 ;  /* 0x2d80000010167fae */ /* 0x0003e40008121846 */
[----:B-1----:R-:W-:Y:S01]  /*3aaf0*/  IMAD.MOV.U32 R16, RZ, RZ, R19 ;  /* 0x000000ffff107224 */ /* 0x002fe200078e0013 */
[----:B------:R-:W-:Y:S02]  /*3ab00*/  LOP3.LUT R68, R3, 0x50, RZ, 0x3c, !PT ;  /* 0x0000005003447812 */ /* 0x000fe400078e3cff */
[----:B--2---:R-:W-:-:S04]  /*3ab10*/  IADD3.X R25, R25, UR5, RZ, P1, !PT ;  /* 0x0000000519197c10 */ /* 0x004fc80008ffe4ff */
[----:B------:R-:W-:Y:S01]  /*3ab20*/  MOV R17, R25 ;  /* 0x0000001900117202 */ /* 0x000fe20000000f00 */
[----:B------:R1:W-:Y:S01]  /*3ab30*/  STL [R1+0x74c], R25 ;  /* 0x00074c1901007387 */ /* 0x0003e20000100800 */
[----:B------:R-:W-:-:S03]  /*3ab40*/  IADD3.X R32, R32, UR5, RZ, P2, !PT ;  /* 0x0000000520207c10 */ /* 0x000fc600097fe4ff */
[----:B------:R-:W-:Y:S04]  /*3ab50*/  STL [R1+0x790], R26 ;  /* 0x0007901a01007387 */ /* 0x000fe80000100800 */
[----:B------:R-:W2:Y:S04]  /*3ab60*/  LDL.LU R19, [R1+0x4d8] ;  /* 0x0004d80001137983 */ /* 0x000ea80000300800 */
[----:B------:R1:W-:Y:S04]  /*3ab70*/  STL [R1+0x78c], R32 ;  /* 0x00078c2001007387 */ /* 0x0003e80000100800 */
[----:B------:R1:W-:Y:S04]  /*3ab80*/  LDGSTS.E [R22+0x2e800], [R16.64], P0 ;  /* 0x2e80000010167fae */ /* 0x0003e80008121846 */
[----:B-1----:R-:W2:Y:S01]  /*3ab90*/  LDL.LU R25, [R1+0x518] ;  /* 0x0005180001197983 */ /* 0x002ea20000300800 */
[----:B------:R-:W-:-:S03]  /*3aba0*/  IMAD.MOV.U32 R17, RZ, RZ, R32 ;  /* 0x000000ffff117224 */ /* 0x000fc600078e0020 */
[----:B------:R-:W2:Y:S01]  /*3abb0*/  LDL.LU R32, [R1+0x4d4] ;  /* 0x0004d40001207983 */ /* 0x000ea20000300800 */
[----:B------:R-:W-:-:S03]  /*3abc0*/  IMAD.MOV.U32 R16, RZ, RZ, R26 ;  /* 0x000000ffff107224 */ /* 0x000fc600078e001a */
[----:B------:R-:W2:Y:S04]  /*3abd0*/  LDL.LU R33, [R1+0x514] ;  /* 0x0005140001217983 */ /* 0x000ea80000300800 */
[----:B------:R1:W-:Y:S04]  /*3abe0*/  LDGSTS.E [R22+0x2f800], [R16.64], P0 ;  /* 0x2f80000010167fae */ /* 0x0003e80008121846 */
[----:B-1----:R-:W2:Y:S04]  /*3abf0*/  LDL.LU R22, [R1+0x558] ;  /* 0x0005580001167983 */ /* 0x002ea80000300800 */
[----:B------:R-:W2:Y:S01]  /*3ac00*/  LDL.LU R26, [R1+0x598] ;  /* 0x00059800011a7983 */ /* 0x000ea20000300800 */
[----:B----4-:R-:W-:-:S02]  /*3ac10*/  IADD3 R23, P1, R23, UR8, RZ ;  /* 0x0000000817177c10 */ /* 0x010fc4000ff3e0ff */
[----:B------:R-:W-:-:S03]  /*3ac20*/  IADD3 R18, P2, R18, UR8, RZ ;  /* 0x0000000812127c10 */ /* 0x000fc6000ff5e0ff */
[----:B------:R1:W-:Y:S01]  /*3ac30*/  STL [R1+0x3d8], R23 ;  /* 0x0003d81701007387 */ /* 0x0003e20000100800 */
[----:B---3--:R-:W-:-:S03]  /*3ac40*/  IADD3.X R34, R34, UR5, RZ, P1, !PT ;  /* 0x0000000522227c10 */ /* 0x008fc60008ffe4ff */
[----:B------:R-:W-:Y:S01]  /*3ac50*/  STL [R1+0x418], R18 ;  /* 0x0004181201007387 */ /* 0x000fe20000100800 */
[----:B------:R-:W-:Y:S01]  /*3ac60*/  IMAD.MOV.U32 R16, RZ, RZ, R23 ;  /* 0x000000ffff107224 */ /* 0x000fe200078e0017 */
[----:B------:R-:W-:Y:S02]  /*3ac70*/  IADD3.X R27, R27, UR5, RZ, P2, !PT ;  /* 0x000000051b1b7c10 */ /* 0x000fe400097fe4ff */
[----:B------:R3:W-:Y:S01]  /*3ac80*/  STL [R1+0x3d4], R34 ;  /* 0x0003d42201007387 */ /* 0x0007e20000100800 */
[----:B------:R-:W-:-:S03]  /*3ac90*/  MOV R17, R34 ;  /* 0x0000002200117202 */ /* 0x000fc60000000f00 */
[----:B-1----:R-:W4:Y:S04]  /*3aca0*/  LDL.LU R23, [R1+0x554] ;  /* 0x0005540001177983 */ /* 0x002f280000300800 */
[----:B------:R1:W-:Y:S04]  /*3acb0*/  STL [R1+0x414], R27 ;  /* 0x0004141b01007387 */ /* 0x0003e80000100800 */
[----:B---3--:R-:W4:Y:S04]  /*3acc0*/  LDL.LU R34, [R1+0x594] ;  /* 0x0005940001227983 */ /* 0x008f280000300800 */
[----:B------:R1:W-:Y:S02]  /*3acd0*/  LDGSTS.E [R68+0x20a00], [R16.64], P0 ;  /* 0x20a0000010447fae */ /* 0x0003e40008121846 */
[----:B-1----:R-:W-:-:S02]  /*3ace0*/  IMAD.MOV.U32 R16, RZ, RZ, R18 ;  /* 0x000000ffff107224 */ /* 0x002fc400078e0012 */
[----:B------:R-:W-:Y:S02]  /*3acf0*/  IMAD.MOV.U32 R17, RZ, RZ, R27 ;  /* 0x000000ffff117224 */ /* 0x000fe400078e001b */
[----:B------:R-:W4:Y:S04]  /*3ad00*/  LDL.LU R27, [R1+0x5d8] ;  /* 0x0005d800011b7983 */ /* 0x000f280000300800 */
[----:B------:R-:W4:Y:S04]  /*3ad10*/  LDL.LU R18, [R1+0x618] ;  /* 0x0006180001127983 */ /* 0x000f280000300800 */
[----:B------:R1:W-:Y:S01]  /*3ad20*/  LDGSTS.E [R68+0x21a00], [R16.64], P0 ;  /* 0x21a0000010447fae */ /* 0x0003e20008121846 */
[----:B------:R-:W-:-:S04]  /*3ad30*/  IADD3 R24, P1, R24, UR8, RZ ;  /* 0x0000000818187c10 */ /* 0x000fc8000ff3e0ff */
[----:B------:R-:W-:Y:S01]  /*3ad40*/  IADD3.X R35, R35, UR5, RZ, P1, !PT ;  /* 0x0000000523237c10 */ /* 0x000fe20008ffe4ff */
[----:B------:R-:W-:Y:S01]  /*3ad50*/  STL [R1+0x458], R24 ;  /* 0x0004581801007387 */ /* 0x000fe20000100800 */
[----:B------:R-:W-:-:S03]  /*3ad60*/  IADD3 R69, P2, R69, UR8, RZ ;  /* 0x0000000845457c10 */ /* 0x000fc6000ff5e0ff */
[----:B------:R1:W-:Y:S02]  /*3ad70*/  STL [R1+0x454], R35 ;  /* 0x0004542301007387 */ /* 0x0003e40000100800 */
[----:B-1----:R-:W-:Y:S02]  /*3ad80*/  MOV R17, R35 ;  /* 0x0000002300117202 */ /* 0x002fe40000000f00 */
[----:B------:R-:W-:Y:S01]  /*3ad90*/  IADD3.X R70, R70, UR5, RZ, P2, !PT ;  /* 0x0000000546467c10 */ /* 0x000fe200097fe4ff */
[----:B------:R-:W-:Y:S01]  /*3ada0*/  STL [R1+0x498], R69 ;  /* 0x0004984501007387 */ /* 0x000fe20000100800 */
[----:B------:R-:W-:-:S03]  /*3adb0*/  IMAD.MOV.U32 R16, RZ, RZ, R24 ;  /* 0x000000ffff107224 */ /* 0x000fc600078e0018 */
[----:B------:R-:W4:Y:S04]  /*3adc0*/  LDL.LU R35, [R1+0x5d4] ;  /* 0x0005d40001237983 */ /* 0x000f280000300800 */
[----:B------:R-:W-:Y:S04]  /*3add0*/  STL [R1+0x494], R70 ;  /* 0x0004944601007387 */ /* 0x000fe80000100800 */
[----:B------:R-:W4:Y:S04]  /*3ade0*/  LDL.LU R24, [R1+0x614] ;  /* 0x0006140001187983 */ /* 0x000f280000300800 */
[----:B------:R1:W-:Y:S02]  /*3adf0*/  LDGSTS.E [R68+0x22a00], [R16.64], P0 ;  /* 0x22a0000010447fae */ /* 0x0003e40008121846 */
[----:B-1----:R-:W-:-:S02]  /*3ae00*/  IMAD.MOV.U32 R16, RZ, RZ, R69 ;  /* 0x000000ffff107224 */ /* 0x002fc400078e0045 */
[----:B------:R-:W-:-:S05]  /*3ae10*/  IMAD.MOV.U32 R17, RZ, RZ, R70 ;  /* 0x000000ffff117224 */ /* 0x000fca00078e0046 */
[----:B------:R1:W-:Y:S01]  /*3ae20*/  LDGSTS.E [R68+0x23a00], [R16.64], P0 ;  /* 0x23a0000010447fae */ /* 0x0003e20008121846 */
[----:B--2---:R-:W-:-:S05]  /*3ae30*/  IADD3 R19, P1, R19, UR8, RZ ;  /* 0x0000000813137c10 */ /* 0x004fca000ff3e0ff */
[----:B------:R-:W-:Y:S01]  /*3ae40*/  STL [R1+0x4d8], R19 ;  /* 0x0004d81301007387 */ /* 0x000fe20000100800 */
[----:B-1----:R-:W-:Y:S01]  /*3ae50*/  IMAD.MOV.U32 R16, RZ, RZ, R19 ;  /* 0x000000ffff107224 */ /* 0x002fe200078e0013 */
[----:B------:R-:W-:Y:S02]  /*3ae60*/  IADD3 R25, P2, R25, UR8, RZ ;  /* 0x0000000819197c10 */ /* 0x000fe4000ff5e0ff */
[----:B------:R-:W-:Y:S02]  /*3ae70*/  IADD3.X R32, R32, UR5, RZ, P1, !PT ;  /* 0x0000000520207c10 */ /* 0x000fe40008ffe4ff */
[----:B------:R-:W-:-:S03]  /*3ae80*/  IADD3.X R33, R33, UR5, RZ, P2, !PT ;  /* 0x0000000521217c10 */ /* 0x000fc600097fe4ff */
[----:B------:R1:W-:Y:S01]  /*3ae90*/  STL [R1+0x4d4], R32 ;  /* 0x0004d42001007387 */ /* 0x0003e20000100800 */
[----:B------:R-:W-:-:S03]  /*3aea0*/  MOV R17, R32 ;  /* 0x0000002000117202 */ /* 0x000fc60000000f00 */
[----:B------:R-:W-:Y:S04]  /*3aeb0*/  STL [R1+0x518], R25 ;  /* 0x0005181901007387 */ /* 0x000fe80000100800 */
[----:B------:R2:W-:Y:S04]  /*3aec0*/  LDGSTS.E [R68+0x24a00], [R16.64], P0 ;  /* 0x24a0000010447fae */ /* 0x0005e80008121846 */
[----:B-1----:R-:W3:Y:S04]  /*3aed0*/  LDL.LU R32, [R1+0x658] ;  /* 0x0006580001207983 */ /* 0x002ee80000300800 */
[----:B------:R1:W-:Y:S01]  /*3aee0*/  STL [R1+0x514], R33 ;  /* 0x0005142101007387 */ /* 0x0003e20000100800 */
[----:B------:R-:W-:-:S03]  /*3aef0*/  IADD3 R22, P1, R22, UR8, RZ ;  /* 0x0000000816167c10 */ /* 0x000fc6000ff3e0ff */
[----:B------:R-:W3:Y:S01]  /*3af00*/  LDL.LU R19, [R1+0x698] ;  /* 0x0006980001137983 */ /* 0x000ee20000300800 */
[----:B--2---:R-:W-:-:S03]  /*3af10*/  IMAD.MOV.U32 R17, RZ, RZ, R33 ;  /* 0x000000ffff117224 */ /* 0x004fc600078e0021 */
[----:B-1----:R-:W2:Y:S01]  /*3af20*/  LDL.LU R33, [R1+0x654] ;  /* 0x0006540001217983 */ /* 0x002ea20000300800 */
[----:B------:R-:W-:Y:S01]  /*3af30*/  IMAD.MOV.U32 R16, RZ, RZ, R25 ;  /* 0x000000ffff107224 */ /* 0x000fe200078e0019 */
[----:B------:R-:W-:Y:S02]  /*3af40*/  IADD3 R26, P2, R26, UR8, RZ ;  /* 0x000000081a1a7c10 */ /* 0x000fe4000ff5e0ff */
[----:B------:R-:W2:Y:S04]  /*3af50*/  LDL.LU R25, [R1+0x694] ;  /* 0x0006940001197983 */ /* 0x000ea80000300800 */
[----:B------:R1:W-:Y:S04]  /*3af60*/  LDGSTS.E [R68+0x25a00], [R16.64], P0 ;  /* 0x25a0000010447fae */ /* 0x0003e80008121846 */
[----:B------:R4:W-:Y:S01]  /*3af70*/  STL [R1+0x558], R22 ;  /* 0x0005581601007387 */ /* 0x0009e20000100800 */
[----:B-1----:R-:W-:Y:S01]  /*3af80*/  IMAD.MOV.U32 R16, RZ, RZ, R22 ;  /* 0x000000ffff107224 */ /* 0x002fe200078e0016 */
[----:B----4-:R-:W-:-:S04]  /*3af90*/  IADD3.X R23, R23, UR5, RZ, P1, !PT ;  /* 0x0000000517177c10 */ /* 0x010fc80008ffe4ff */
[----:B------:R-:W-:Y:S01]  /*3afa0*/  MOV R17, R23 ;  /* 0x0000001700117202 */ /* 0x000fe20000000f00 */
[----:B------:R1:W-:Y:S01]  /*3afb0*/  STL [R1+0x554], R23 ;  /* 0x0005541701007387 */ /* 0x0003e20000100800 */
[----:B------:R-:W-:-:S03]  /*3afc0*/  IADD3.X R34, R34, UR5, RZ, P2, !PT ;  /* 0x0000000522227c10 */ /* 0x000fc600097fe4ff */
[----:B------:R-:W-:Y:S04]  /*3afd0*/  STL [R1+0x598], R26 ;  /* 0x0005981a01007387 */ /* 0x000fe80000100800 */
[----:B------:R-:W4:Y:S04]  /*3afe0*/  LDL.LU R22, [R1+0x6d8] ;  /* 0x0006d80001167983 */ /* 0x000f280000300800 */
[----:B------:R1:W-:Y:S04]  /*3aff0*/  STL [R1+0x594], R34 ;  /* 0x0005942201007387 */ /* 0x0003e80000100800 */
[----:B------:R1:W-:Y:S04]  /*3b000*/  LDGSTS.E [R68+0x26a00], [R16.64], P0 ;  /* 0x26a0000010447fae */ /* 0x0003e80008121846 */
[----:B-1----:R-:W4:Y:S01]  /*3b010*/  LDL.LU R23, [R1+0x718] ;  /* 0x0007180001177983 */ /* 0x002f220000300800 */
[----:B------:R-:W-:Y:S01]  /*3b020*/  IADD3 R27, P1, R27, UR8, RZ ;  /* 0x000000081b1b7c10 */ /* 0x000fe2000ff3e0ff */
[----:B------:R-:W-:-:S02]  /*3b030*/  IMAD.MOV.U32 R17, RZ, RZ, R34 ;  /* 0x000000ffff117224 */ /* 0x000fc400078e0022 */
[----:B------:R-:W4:Y:S01]  /*3b040*/  LDL.LU R34, [R1+0x6d4] ;  /* 0x0006d40001227983 */ /* 0x000f220000300800 */
[----:B------:R-:W-:Y:S01]  /*3b050*/  IMAD.MOV.U32 R16, RZ, RZ, R26 ;  /* 0x000000ffff107224 */ /* 0x000fe200078e001a */
[----:B------:R-:W-:Y:S02]  /*3b060*/  IADD3 R18, P2, R18, UR8, RZ ;  /* 0x0000000812127c10 */ /* 0x000fe4000ff5e0ff */
[----:B------:R-:W4:Y:S04]  /*3b070*/  LDL.LU R26, [R1+0x714] ;  /* 0x00071400011a7983 */ /* 0x000f280000300800 */
[----:B------:R1:W-:Y:S04]  /*3b080*/  STL [R1+0x5d8], R27 ;  /* 0x0005d81b01007387 */ /* 0x0003e80000100800 */
[----:B------:R1:W-:Y:S01]  /*3b090*/  LDGSTS.E [R68+0x27a00], [R16.64], P0 ;  /* 0x27a0000010447fae */ /* 0x0003e20008121846 */
[----:B------:R-:W-:Y:S01]  /*3b0a0*/  IADD3.X R35, R35, UR5, RZ, P1, !PT ;  /* 0x0000000523237c10 */ /* 0x000fe20008ffe4ff */
[----:B-1----:R-:W-:-:S04]  /*3b0b0*/  IMAD.MOV.U32 R16, RZ, RZ, R27 ;  /* 0x000000ffff107224 */ /* 0x002fc800078e001b */
[----:B------:R1:W-:Y:S01]  /*3b0c0*/  STL [R1+0x5d4], R35 ;  /* 0x0005d42301007387 */ /* 0x0003e20000100800 */
[----:B------:R-:W-:-:S03]  /*3b0d0*/  IADD3.X R24, R24, UR5, RZ, P2, !PT ;  /* 0x0000000518187c10 */ /* 0x000fc600097fe4ff */
[----:B------:R1:W-:Y:S01]  /*3b0e0*/  STL [R1+0x618], R18 ;  /* 0x0006181201007387 */ /* 0x0003e20000100800 */
[----:B------:R-:W-:-:S03]  /*3b0f0*/  MOV R17, R35 ;  /* 0x0000002300117202 */ /* 0x000fc60000000f00 */
[----:B------:R-:W4:Y:S04]  /*3b100*/  LDL.LU R27, [R1+0x758] ;  /* 0x00075800011b7983 */ /* 0x000f280000300800 */
[----:B------:R1:W-:Y:S04]  /*3b110*/  STL [R1+0x614], R24 ;  /* 0x0006141801007387 */ /* 0x0003e80000100800 */
[----:B------:R-:W4:Y:S04]  /*3b120*/  LDL.LU R69, [R1+0x798] ;  /* 0x0007980001457983 */ /* 0x000f280000300800 */
[----:B-1----:R-:W4:Y:S04]  /*3b130*/  LDL.LU R35, [R1+0x754] ;  /* 0x0007540001237983 */ /* 0x002f280000300800 */
[----:B------:R-:W4:Y:S04]  /*3b140*/  LDL.LU R70, [R1+0x794] ;  /* 0x0007940001467983 */ /* 0x000f280000300800 */
[----:B------:R1:W-:Y:S02]  /*3b150*/  LDGSTS.E [R68+0x28a00], [R16.64], P0 ;  /* 0x28a0000010447fae */ /* 0x0003e40008121846 */
[----:B-1----:R-:W-:-:S02]  /*3b160*/  IMAD.MOV.U32 R16, RZ, RZ, R18 ;  /* 0x000000ffff107224 */ /* 0x002fc400078e0012 */
[----:B------:R-:W-:Y:S01]  /*3b170*/  IMAD.MOV.U32 R17, RZ, RZ, R24 ;  /* 0x000000ffff117224 */ /* 0x000fe200078e0018 */
[----:B------:R-:W4:Y:S04]  /*3b180*/  LDL.LU R18, [R1+0x3e0] ;  /* 0x0003e00001127983 */ /* 0x000f280000300800 */
[----:B------:R-:W4:Y:S04]  /*3b190*/  LDL.LU R24, [R1+0x420] ;  /* 0x0004200001187983 */ /* 0x000f280000300800 */
[----:B------:R1:W-:Y:S01]  /*3b1a0*/  LDGSTS.E [R68+0x29a00], [R16.64], P0 ;  /* 0x29a0000010447fae */ /* 0x0003e20008121846 */
[----:B---3--:R-:W-:-:S05]  /*3b1b0*/  IADD3 R32, P1, R32, UR8, RZ ;  /* 0x0000000820207c10 */ /* 0x008fca000ff3e0ff */
[----:B------:R3:W-:Y:S01]  /*3b1c0*/  STL [R1+0x658], R32 ;  /* 0x0006582001007387 */ /* 0x0007e20000100800 */
[----:B------:R-:W-:Y:S02]  /*3b1d0*/  IADD3 R19, P2, R19, UR8, RZ ;  /* 0x0000000813137c10 */ /* 0x000fe4000ff5e0ff */
[----:B--2---:R-:W-:Y:S01]  /*3b1e0*/  IADD3.X R33, R33, UR5, RZ, P1, !PT ;  /* 0x0000000521217c10 */ /* 0x004fe20008ffe4ff */
[----:B-1----:R-:W-:Y:S01]  /*3b1f0*/  IMAD.MOV.U32 R16, RZ, RZ, R32 ;  /* 0x000000ffff107224 */ /* 0x002fe200078e0020 */
[----:B------:R-:W-:-:S03]  /*3b200*/  IADD3.X R25, R25, UR5, RZ, P2, !PT ;  /* 0x0000000519197c10 */ /* 0x000fc600097fe4ff */
[----:B------:R1:W-:Y:S04]  /*3b210*/  STL [R1+0x654], R33 ;  /* 0x0006542101007387 */ /* 0x0003e80000100800 */
[----:B------:R2:W-:Y:S01]  /*3b220*/  STL [R1+0x698], R19 ;  /* 0x0006981301007387 */ /* 0x0005e20000100800 */
[----:B------:R-:W-:-:S03]  /*3b230*/  MOV R17, R33 ;  /* 0x0000002100117202 */ /* 0x000fc60000000f00 */
[----:B---3--:R-:W3:Y:S04]  /*3b240*/  LDL.LU R32, [R1+0x3dc] ;  /* 0x0003dc0001207983 */ /* 0x008ee80000300800 */
[----:B------:R2:W-:Y:S04]  /*3b250*/  STL [R1+0x694], R25 ;  /* 0x0006941901007387 */ /* 0x0005e80000100800 */
[----:B-1----:R-:W3:Y:S04]  /*3b260*/  LDL.LU R33, [R1+0x41c] ;  /* 0x00041c0001217983 */ /* 0x002ee80000300800 */
[----:B------:R1:W-:Y:S02]  /*3b270*/  LDGSTS.E [R68+0x2aa00], [R16.64], P0 ;  /* 0x2aa0000010447fae */ /* 0x0003e40008121846 */
[----:B-1----:R-:W-:Y:S01]  /*3b280*/  IMAD.MOV.U32 R16, RZ, RZ, R19 ;  /* 0x000000ffff107224 */ /* 0x002fe200078e0013 */
[----:B----4-:R-:W-:Y:S01]  /*3b290*/  IADD3 R22, P1, R22, UR8, RZ ;  /* 0x0000000816167c10 */ /* 0x010fe2000ff3e0ff */
[----:B------:R-:W-:Y:S01]  /*3b2a0*/  IMAD.MOV.U32 R17, RZ, RZ, R25 ;  /* 0x000000ffff117224 */ /* 0x000fe200078e0019 */
[----:B--2---:R-:W2:Y:S04]  /*3b2b0*/  LDL.LU R19, [R1+0x460] ;  /* 0x0004600001137983 */ /* 0x004ea80000300800 */
[----:B------:R-:W2:Y:S01]  /*3b2c0*/  LDL.LU R25, [R1+0x4a0] ;  /* 0x0004a00001197983 */ /* 0x000ea20000300800 */
[----:B------:R-:W-:-:S03]  /*3b2d0*/  IADD3 R23, P2, R23, UR8, RZ ;  /* 0x0000000817177c10 */ /* 0x000fc6000ff5e0ff */
[----:B------:R1:W-:Y:S04]  /*3b2e0*/  STL [R1+0x6d8], R22 ;  /* 0x0006d81601007387 */ /* 0x0003e80000100800 */
[----:B------:R1:W-:Y:S01]  /*3b2f0*/  LDGSTS.E [R68+0x2ba00], [R16.64], P0 ;  /* 0x2ba0000010447fae */ /* 0x0003e20008121846 */
[----:B------:R-:W-:Y:S02]  /*3b300*/  IADD3.X R34, R34, UR5, RZ, P1, !PT ;  /* 0x0000000522227c10 */ /* 0x000fe40008ffe4ff */
[----:B------:R-:W-:-:S03]  /*3b310*/  IADD3.X R26, R26, UR5, RZ, P2, !PT ;  /* 0x000000051a1a7c10 */ /* 0x000fc600097fe4ff */
[----:B------:R1:W-:Y:S02]  /*3b320*/  STL [R1+0x6d4], R34 ;  /* 0x0006d42201007387 */ /* 0x0003e40000100800 */
[----:B-1----:R-:W-:Y:S02]  /*3b330*/  IMAD.MOV.U32 R16, RZ, RZ, R22 ;  /* 0x000000ffff107224 */ /* 0x002fe400078e0016 */
[----:B------:R1:W-:Y:S01]  /*3b340*/  STL [R1+0x718], R23 ;  /* 0x0007181701007387 */ /* 0x0003e20000100800 */
[----:B------:R-:W-:-:S03]  /*3b350*/  MOV R17, R34 ;  /* 0x0000002200117202 */ /* 0x000fc60000000f00 */
[----:B------:R-:W2:Y:S04]  /*3b360*/  LDL.LU R22, [R1+0x45c] ;  /* 0x00045c0001167983 */ /* 0x000ea80000300800 */
[----:B------:R1:W-:Y:S04]  /*3b370*/  STL [R1+0x714], R26 ;  /* 0x0007141a01007387 */ /* 0x0003e80000100800 */
[----:B------:R-:W2:Y:S04]  /*3b380*/  LDL.LU R34, [R1+0x49c] ;  /* 0x00049c0001227983 */ /* 0x000ea80000300800 */
[----:B------:R1:W-:Y:S01]  /*3b390*/  LDGSTS.E [R68+0x2ca00], [R16.64], P0 ;  /* 0x2ca0000010447fae */ /* 0x0003e20008121846 */
[----:B------:R-:W-:Y:S01]  /*3b3a0*/  IADD3 R27, P1, R27, UR8, RZ ;  /* 0x000000081b1b7c10 */ /* 0x000fe2000ff3e0ff */
[----:B-1----:R-:W-:-:S02]  /*3b3b0*/  IMAD.MOV.U32 R16, RZ, RZ, R23 ;  /* 0x000000ffff107224 */ /* 0x002fc400078e0017 */
[----:B------:R-:W-:Y:S01]  /*3b3c0*/  IMAD.MOV.U32 R17, RZ, RZ, R26 ;  /* 0x000000ffff117224 */ /* 0x000fe200078e001a */
[----:B------:R-:W2:Y:S01]  /*3b3d0*/  LDL.LU R23, [R1+0x4e0] ;  /* 0x0004e00001177983 */ /* 0x000ea20000300800 */
[----:B------:R-:W-:-:S03]  /*3b3e0*/  IADD3 R69, P2, R69, UR8, RZ ;  /* 0x0000000845457c10 */ /* 0x000fc6000ff5e0ff */
        /* <DEDUP_REMOVED lines=29> */
[----:B---3--:R-:W-:-:S02]  /*3b5c0*/  IMAD.MOV.U32 R17, RZ, RZ, R33 ;  /* 0x000000ffff117224 */ /* 0x008fc400078e0021 */
[----:B------:R-:W-:Y:S01]  /*3b5d0*/  IMAD.MOV.U32 R16, RZ, RZ, R24 ;  /* 0x000000ffff107224 */ /* 0x000fe200078e0018 */
[----:B-1----:R-:W3:Y:S01]  /*3b5e0*/  LDL.LU R33, [R1+0x55c] ;  /* 0x00055c0001217983 */ /* 0x002ee20000300800 */
[----:B--2---:R-:W-:-:S03]  /*3b5f0*/  IADD3 R19, P1, R19, UR8, RZ ;  /* 0x0000000813137c10 */ /* 0x004fc6000ff3e0ff */
[----:B------:R-:W2:Y:S01]  /*3b600*/  LDL.LU R24, [R1+0x59c] ;  /* 0x00059c0001187983 */ /* 0x000ea20000300800 */
[----:B------:R-:W-:-:S03]  /*3b610*/  IADD3 R25, P2, R25, UR8, RZ ;  /* 0x0000000819197c10 */ /* 0x000fc6000ff5e0ff */
[----:B------:R1:W-:Y:S04]  /*3b620*/  LDGSTS.E [R21+0x21c00], [R16.64], P0 ;  /* 0x21c0000010157fae */ /* 0x0003e80008121846 */
[----:B------:R1:W-:Y:S02]  /*3b630*/  STL [R1+0x460], R19 ;  /* 0x0004601301007387 */ /* 0x0003e40000100800 */
[----:B-1----:R-:W-:Y:S01]  /*3b640*/  IMAD.MOV.U32 R16, RZ, RZ, R19 ;  /* 0x000000ffff107224 */ /* 0x002fe200078e0013 */
[----:B------:R-:W-:-:S04]  /*3b650*/  IADD3.X R22, R22, UR5, RZ, P1, !PT ;  /* 0x0000000516167c10 */ /* 0x000fc80008ffe4ff */
[----:B------:R-:W-:Y:S01]  /*3b660*/  MOV R17, R22 ;  /* 0x0000001600117202 */ /* 0x000fe20000000f00 */
[----:B------:R1:W-:Y:S01]  /*3b670*/  STL [R1+0x45c], R22 ;  /* 0x00045c1601007387 */ /* 0x0003e20000100800 */
[----:B------:R-:W-:-:S03]  /*3b680*/  IADD3.X R34, R34, UR5, RZ, P2, !PT ;  /* 0x0000000522227c10 */ /* 0x000fc600097fe4ff */
[----:B------:R1:W-:Y:S04]  /*3b690*/  STL [R1+0x4a0], R25 ;  /* 0x0004a01901007387 */ /* 0x0003e80000100800 */
[----:B------:R-:W2:Y:S04]  /*3b6a0*/  LDL.LU R19, [R1+0x5e0] ;  /* 0x0005e00001137983 */ /* 0x000ea80000300800 */
[----:B------:R1:W-:Y:S04]  /*3b6b0*/  STL [R1+0x49c], R34 ;  /* 0x00049c2201007387 */ /* 0x0003e80000100800 */
[----:B------:R1:W-:Y:S04]  /*3b6c0*/  LDGSTS.E [R21+0x22c00], [R16.64], P0 ;  /* 0x22c0000010157fae */ /* 0x0003e80008121846 */
[----:B-1----:R-:W2:Y:S01]  /*3b6d0*/  LDL.LU R22, [R1+0x620] ;  /* 0x0006200001167983 */ /* 0x002ea20000300800 */
[----:B------:R-:W-:Y:S01]  /*3b6e0*/  IADD3 R23, P1, R23, UR8, RZ ;  /* 0x0000000817177c10 */ /* 0x000fe2000ff3e0ff */
[----:B------:R-:W-:-:S02]  /*3b6f0*/  IMAD.MOV.U32 R16, RZ, RZ, R25 ;  /* 0x000000ffff107224 */ /* 0x000fc400078e0019 */
[----:B------:R-:W2:Y:S01]  /*3b700*/  LDL.LU R25, [R1+0x5dc] ;  /* 0x0005dc0001197983 */ /* 0x000ea20000300800 */
[----:B------:R-:W-:-:S03]  /*3b710*/  IMAD.MOV.U32 R17, RZ, RZ, R34 ;  /* 0x000000ffff117224 */ /* 0x000fc600078e0022 */
[----:B------:R-:W2:Y:S01]  /*3b720*/  LDL.LU R34, [R1+0x61c] ;  /* 0x00061c0001227983 */ /* 0x000ea20000300800 */
[----:B------:R-:W-:-:S03]  /*3b730*/  IADD3 R26, P2, R26, UR8, RZ ;  /* 0x000000081a1a7c10 */ /* 0x000fc6000ff5e0ff */
[----:B------:R1:W-:Y:S04]  /*3b740*/  STL [R1+0x4e0], R23 ;  /* 0x0004e01701007387 */ /* 0x0003e80000100800 */
[----:B------:R1:W-:Y:S01]  /*3b750*/  LDGSTS.E [R21+0x23c00], [R16.64], P0 ;  /* 0x23c0000010157fae */ /* 0x0003e20008121846 */
[----:B------:R-:W-:-:S05]  /*3b760*/  IADD3.X R35, R35, UR5, RZ, P1, !PT ;  /* 0x0000000523237c10 */ /* 0x000fca0008ffe4ff */
[----:B------:R1:W-:Y:S01]  /*3b770*/  STL [R1+0x4dc], R35 ;  /* 0x0004dc2301007387 */ /* 0x0003e20000100800 */
[----:B------:R-:W-:-:S03]  /*3b780*/  IADD3.X R27, R27, UR5, RZ, P2, !PT ;  /* 0x000000051b1b7c10 */ /* 0x000fc600097fe4ff */
[----:B------:R1:W-:Y:S02]  /*3b790*/  STL [R1+0x520], R26 ;  /* 0x0005201a01007387 */ /* 0x0003e40000100800 */
[----:B-1----:R-:W-:Y:S02]  /*3b7a0*/  IMAD.MOV.U32 R16, RZ, RZ, R23 ;  /* 0x000000ffff107224 */ /* 0x002fe400078e0017 */
[----:B------:R-:W2:Y:S04]  /*3b7b0*/  LDL.LU R68, [R1+0x660] ;  /* 0x0006600001447983 */ /* 0x000ea80000300800 */
[----:B------:R1:W-:Y:S04]  /*3b7c0*/  STL [R1+0x51c], R27 ;  /* 0x00051c1b01007387 */ /* 0x0003e80000100800 */
[----:B------:R-:W2:Y:S04]  /*3b7d0*/  LDL.LU R23, [R1+0x6a0] ;  /* 0x0006a00001177983 */ /* 0x000ea80000300800 */
[----:B------:R-:W2:Y:S01]  /*3b7e0*/  LDL.LU R69, [R1+0x65c] ;  /* 0x00065c0001457983 */ /* 0x000ea20000300800 */
[----:B------:R-:W-:-:S03]  /*3b7f0*/  MOV R17, R35 ;  /* 0x0000002300117202 */ /* 0x000fc60000000f00 */
[----:B------:R-:W2:Y:S04]  /*3b800*/  LDL.LU R35, [R1+0x69c] ;  /* 0x00069c0001237983 */ /* 0x000ea80000300800 */
[----:B------:R1:W-:Y:S02]  /*3b810*/  LDGSTS.E [R21+0x24c00], [R16.64], P0 ;  /* 0x24c0000010157fae */ /* 0x0003e40008121846 */
[----:B-1----:R-:W-:Y:S02]  /*3b820*/  IMAD.MOV.U32 R16, RZ, RZ, R26 ;  /* 0x000000ffff107224 */ /* 0x002fe400078e001a */
[----:B------:R-:W-:Y:S01]  /*3b830*/  IMAD.MOV.U32 R17, RZ, RZ, R27 ;  /* 0x000000ffff117224 */ /* 0x000fe200078e001b */
[----:B------:R-:W2:Y:S04]  /*3b840*/  LDL.LU R26, [R1+0x6e0] ;  /* 0x0006e000011a7983 */ /* 0x000ea80000300800 */
[----:B------:R-:W2:Y:S04]  /*3b850*/  LDL.LU R27, [R1+0x720] ;  /* 0x00072000011b7983 */ /* 0x000ea80000300800 */
[----:B------:R1:W-:Y:S01]  /*3b860*/  LDGSTS.E [R21+0x25c00], [R16.64], P0 ;  /* 0x25c0000010157fae */ /* 0x0003e20008121846 */
[----:B----4-:R-:W-:-:S02]  /*3b870*/  IADD3 R32, P1, R32, UR8, RZ ;  /* 0x0000000820207c10 */ /* 0x010fc4000ff3e0ff */
[----:B------:R-:W-:-:S03]  /*3b880*/  IADD3 R18, P2, R18, UR8, RZ ;  /* 0x0000000812127c10 */ /* 0x000fc6000ff5e0ff */
[----:B------:R4:W-:Y:S01]  /*3b890*/  STL [R1+0x560], R32 ;  /* 0x0005602001007387 */ /* 0x0009e20000100800 */
[----:B---3--:R-:W-:Y:S01]  /*3b8a0*/  IADD3.X R33, R33, UR5, RZ, P1, !PT ;  /* 0x0000000521217c10 */ /* 0x008fe20008ffe4ff */
[----:B-1----:R-:W-:Y:S01]  /*3b8b0*/  IMAD.MOV.U32 R16, RZ, RZ, R32 ;  /* 0x000000ffff107224 */ /* 0x002fe200078e0020 */
[----:B--2---:R-:W-:-:S03]  /*3b8c0*/  IADD3.X R24, R24, UR5, RZ, P2, !PT ;  /* 0x0000000518187c10 */ /* 0x004fc600097fe4ff */
[----:B------:R1:W-:Y:S01]  /*3b8d0*/  STL [R1+0x55c], R33 ;  /* 0x00055c2101007387 */ /* 0x0003e20000100800 */
[----:B------:R-:W-:-:S03]  /*3b8e0*/  MOV R17, R33 ;  /* 0x0000002100117202 */ /* 0x000fc60000000f00 */
[----:B------:R-:W-:Y:S04]  /*3b8f0*/  STL [R1+0x5a0], R18 ;  /* 0x0005a01201007387 */ /* 0x000fe80000100800 */
[----:B----4-:R-:W2:Y:S04]  /*3b900*/  LDL.LU R32, [R1+0x6dc] ;  /* 0x0006dc0001207983 */ /* 0x010ea80000300800 */
[----:B------:R3:W-:Y:S04]  /*3b910*/  STL [R1+0x59c], R24 ;  /* 0x00059c1801007387 */ /* 0x0007e80000100800 */
[----:B-1----:R-:W4:Y:S04]  /*3b920*/  LDL.LU R33, [R1+0x71c] ;  /* 0x00071c0001217983 */ /* 0x002f280000300800 */
[----:B------:R1:W-:Y:S02]  /*3b930*/  LDGSTS.E [R21+0x26c00], [R16.64], P0 ;  /* 0x26c0000010157fae */ /* 0x0003e40008121846 */
[----:B-1----:R-:W-:-:S02]  /*3b940*/  IMAD.MOV.U32 R16, RZ, RZ, R18 ;  /* 0x000000ffff107224 */ /* 0x002fc400078e0012 */
[----:B------:R-:W-:Y:S02]  /*3b950*/  IMAD.MOV.U32 R17, RZ, RZ, R24 ;  /* 0x000000ffff117224 */ /* 0x000fe400078e0018 */
[----:B---3--:R-:W3:Y:S01]  /*3b960*/  LDL.LU R24, [R1+0x760] ;  /* 0x0007600001187983 */ /* 0x008ee20000300800 */
[----:B------:R-:W-:-:S03]  /*3b970*/  IADD3 R19, P1, R19, UR8, RZ ;  /* 0x0000000813137c10 */ /* 0x000fc6000ff3e0ff */
[----:B------:R-:W3:Y:S04]  /*3b980*/  LDL.LU R18, [R1+0x7a0] ;  /* 0x0007a00001127983 */ /* 0x000ee80000300800 */
[----:B------:R-:W-:Y:S04]  /*3b990*/  STL [R1+0x5e0], R19 ;  /* 0x0005e01301007387 */ /* 0x000fe80000100800 */
[----:B------:R1:W-:Y:S01]  /*3b9a0*/  LDGSTS.E [R21+0x27c00], [R16.64], P0 ;  /* 0x27c0000010157fae */ /* 0x0003e20008121846 */
[----:B------:R-:W-:Y:S02]  /*3b9b0*/  IADD3 R22, P2, R22, UR8, RZ ;  /* 0x0000000816167c10 */ /* 0x000fe4000ff5e0ff */
[----:B------:R-:W-:-:S02]  /*3b9c0*/  IADD3.X R25, R25, UR5, RZ, P1, !PT ;  /* 0x0000000519197c10 */ /* 0x000fc40008ffe4ff */
[----:B------:R-:W-:-:S03]  /*3b9d0*/  IADD3.X R34, R34, UR5, RZ, P2, !PT ;  /* 0x0000000522227c10 */ /* 0x000fc600097fe4ff */
[----:B------:R1:W-:Y:S02]  /*3b9e0*/  STL [R1+0x5dc], R25 ;  /* 0x0005dc1901007387 */ /* 0x0003e40000100800 */
[----:B-1----:R-:W-:Y:S01]  /*3b9f0*/  MOV R17, R25 ;  /* 0x0000001900117202 */ /* 0x002fe20000000f00 */
[----:B------:R-:W-:Y:S01]  /*3ba00*/  IMAD.MOV.U32 R16, RZ, RZ, R19 ;  /* 0x000000ffff107224 */ /* 0x000fe200078e0013 */
[----:B------:R-:W-:Y:S04]  /*3ba10*/  STL [R1+0x620], R22 ;  /* 0x0006201601007387 */ /* 0x000fe80000100800 */
[----:B------:R1:W-:Y:S04]  /*3ba20*/  LDGSTS.E [R21+0x28c00], [R16.64], P0 ;  /* 0x28c0000010157fae */ /* 0x0003e80008121846 */
[----:B------:R-:W3:Y:S04]  /*3ba30*/  LDL.LU R25, [R1+0x75c] ;  /* 0x00075c0001197983 */ /* 0x000ee80000300800 */
[----:B------:R1:W-:Y:S04]  /*3ba40*/  STL [R1+0x61c], R34 ;  /* 0x00061c2201007387 */ /* 0x0003e80000100800 */
[----:B------:R-:W3:Y:S01]  /*3ba50*/  LDL.LU R19, [R1+0x79c] ;  /* 0x00079c0001137983 */ /* 0x000ee20000300800 */
[----:B-1----:R-:W-:-:S02]  /*3ba60*/  IMAD.MOV.U32 R16, RZ, RZ, R22 ;  /* 0x000000ffff107224 */ /* 0x002fc400078e0016 */
[----:B------:R-:W-:Y:S02]  /*3ba70*/  IMAD.MOV.U32 R17, RZ, RZ, R34 ;  /* 0x000000ffff117224 */ /* 0x000fe400078e0022 */
[----:B------:R-:W3:Y:S01]  /*3ba80*/  LDL.LU R34, [R1+0x3e8] ;  /* 0x0003e80001227983 */ /* 0x000ee20000300800 */
[----:B------:R-:W-:-:S03]  /*3ba90*/  IADD3 R68, P1, R68, UR8, RZ ;  /* 0x0000000844447c10 */ /* 0x000fc6000ff3e0ff */
[----:B------:R1:W-:Y:S04]  /*3baa0*/  LDGSTS.E [R21+0x29c00], [R16.64], P0 ;  /* 0x29c0000010157fae */ /* 0x0003e80008121846 */
[----:B------:R-:W3:Y:S01]  /*3bab0*/  LDL.LU R22, [R1+0x428] ;  /* 0x0004280001167983 */ /* 0x000ee20000300800 */
[----:B------:R-:W-:Y:S02]  /*3bac0*/  IADD3 R23, P2, R23, UR8, RZ ;  /* 0x0000000817177c10 */ /* 0x000fe4000ff5e0ff */
[----:B------:R-:W-:Y:S01]  /*3bad0*/  IADD3.X R69, R69, UR5, RZ, P1, !PT ;  /* 0x0000000545457c10 */ /* 0x000fe20008ffe4ff */
[----:B-1----:R-:W-:-:S03]  /*3bae0*/  IMAD.MOV.U32 R16, RZ, RZ, R68 ;  /* 0x000000ffff107224 */ /* 0x002fc600078e0044 */
[----:B------:R-:W-:Y:S02]  /*3baf0*/  MOV R17, R69 ;  /* 0x0000004500117202 */ /* 0x000fe40000000f00 */
[----:B------:R-:W-:Y:S01]  /*3bb00*/  IADD3.X R35, R35, UR5, RZ, P2, !PT ;  /* 0x0000000523237c10 */ /* 0x000fe200097fe4ff */
[----:B------:R-:W-:Y:S04]  /*3bb10*/  STL [R1+0x660], R68 ;  /* 0x0006604401007387 */ /* 0x000fe80000100800 */
[----:B------:R-:W-:Y:S04]  /*3bb20*/  STL [R1+0x65c], R69 ;  /* 0x00065c4501007387 */ /* 0x000fe80000100800 */
[----:B------:R-:W-:Y:S04]  /*3bb30*/  STL [R1+0x6a0], R23 ;  /* 0x0006a01701007387 */ /* 0x000fe80000100800 */
[----:B------:R1:W-:Y:S04]  /*3bb40*/  LDGSTS.E [R21+0x2ac00], [R16.64], P0 ;  /* 0x2ac0000010157fae */ /* 0x0003e80008121846 */
[----:B------:R1:W-:Y:S02]  /*3bb50*/  STL [R1+0x69c], R35 ;  /* 0x00069c2301007387 */ /* 0x0003e40000100800 */
[----:B-1----:R-:W-:-:S02]  /*3bb60*/  IMAD.MOV.U32 R17, RZ, RZ, R35 ;  /* 0x000000ffff117224 */ /* 0x002fc400078e0023 */
[----:B------:R-:W3:Y:S01]  /*3bb70*/  LDL.LU R35, [R1+0x3e4] ;  /* 0x0003e40001237983 */ /* 0x000ee20000300800 */
[----:B------:R-:W-:-:S03]  /*3bb80*/  IMAD.MOV.U32 R16, RZ, RZ, R23 ;  /* 0x000000ffff107224 */ /* 0x000fc600078e0017 */
[----:B------:R-:W3:Y:S01]  /*3bb90*/  LDL.LU R23, [R1+0x424] ;  /* 0x0004240001177983 */ /* 0x000ee20000300800 */
[----:B------:R-:W-:Y:S02]  /*3bba0*/  IADD3 R26, P1, R26, UR8, RZ ;  /* 0x000000081a1a7c10 */ /* 0x000fe4000ff3e0ff */
[----:B------:R-:W-:Y:S01]  /*3bbb0*/  IADD3 R27, P2, R27, UR8, RZ ;  /* 0x000000081b1b7c10 */ /* 0x000fe2000ff5e0ff */
[----:B------:R1:W-:Y:S04]  /*3bbc0*/  LDGSTS.E [R21+0x2bc00], [R16.64], P0 ;  /* 0x2bc0000010157fae */ /* 0x0003e80008121846 */
[----:B------:R-:W-:Y:S01]  /*3bbd0*/  STL [R1+0x6e0], R26 ;  /* 0x0006e01a01007387 */ /* 0x000fe20000100800 */
[----:B-1----:R-:W-:Y:S01]  /*3bbe0*/  IMAD.MOV.U32 R16, RZ, RZ, R26 ;  /* 0x000000ffff107224 */ /* 0x002fe200078e001a */
[----:B--2---:R-:W-:-:S04]  /*3bbf0*/  IADD3.X R32, R32, UR5, RZ, P1, !PT ;  /* 0x0000000520207c10 */ /* 0x004fc80008ffe4ff */
[----:B------:R-:W-:Y:S01]  /*3bc00*/  MOV R17, R32 ;  /* 0x0000002000117202 */ /* 0x000fe20000000f00 */
[----:B------:R1:W-:Y:S01]  /*3bc10*/  STL [R1+0x6dc], R32 ;  /* 0x0006dc2001007387 */ /* 0x0003e20000100800 */
[----:B----4-:R-:W-:-:S03]  /*3bc20*/  IADD3.X R33, R33, UR5, RZ, P2, !PT ;  /* 0x0000000521217c10 */ /* 0x010fc600097fe4ff */
[----:B------:R-:W-:Y:S04]  /*3bc30*/  STL [R1+0x720], R27 ;  /* 0x0007201b01007387 */ /* 0x000fe80000100800 */
[----:B------:R2:W-:Y:S04]  /*3bc40*/  LDGSTS.E [R21+0x2cc00], [R16.64], P0 ;  /* 0x2cc0000010157fae */ /* 0x0005e80008121846 */
[----:B-1----:R-:W4:Y:S04]  /*3bc50*/  LDL.LU R32, [R1+0x468] ;  /* 0x0004680001207983 */ /* 0x002f280000300800 */
[----:B------:R1:W-:Y:S04]  /*3bc60*/  STL [R1+0x71c], R33 ;  /* 0x00071c2101007387 */ /* 0x0003e80000100800 */
[----:B------:R-:W4:Y:S01]  /*3bc70*/  LDL.LU R26, [R1+0x4a8] ;  /* 0x0004a800011a7983 */ /* 0x000f220000300800 */
[----:B--2---:R-:W-:-:S02]  /*3bc80*/  IMAD.MOV.U32 R17, RZ, RZ, R33 ;  /* 0x000000ffff117224 */ /* 0x004fc400078e0021 */
[----:B------:R-:W-:Y:S01]  /*3bc90*/  IMAD.MOV.U32 R16, RZ, RZ, R27 ;  /* 0x000000ffff107224 */ /* 0x000fe200078e001b */
[----:B---3--:R-:W-:Y:S01]  /*3bca0*/  IADD3 R24, P1, R24, UR8, RZ ;  /* 0x0000000818187c10 */ /* 0x008fe2000ff3e0ff */
[----:B-1----:R-:W2:Y:S01]  /*3bcb0*/  LDL.LU R33, [R1+0x464] ;  /* 0x0004640001217983 */ /* 0x002ea20000300800 */
        /* <DEDUP_REMOVED lines=10> */
[----:B------:R1:W-:Y:S04]  /*3bd60*/  STL [R1+0x79c], R19 ;  /* 0x00079c1301007387 */ /* 0x0003e80000100800 */
[----:B------:R-:W3:Y:S04]  /*3bd70*/  LDL.LU R24, [R1+0x4e8] ;  /* 0x0004e80001187983 */ /* 0x000ee80000300800 */
[----:B------:R1:W-:Y:S01]  /*3bd80*/  LDGSTS.E [R21+0x2ec00], [R16.64], P0 ;  /* 0x2ec0000010157fae */ /* 0x0003e20008121846 */
[----:B------:R-:W-:Y:S01]  /*3bd90*/  IADD3 R34, P1, R34, UR8, RZ ;  /* 0x0000000822227c10 */ /* 0x000fe2000ff3e0ff */
[----:B-1----:R-:W-:-:S02]  /*3bda0*/  IMAD.MOV.U32 R16, RZ, RZ, R18 ;  /* 0x000000ffff107224 */ /* 0x002fc400078e0012 */
[----:B------:R-:W3:Y:S01]  /*3bdb0*/  LDL.LU R18, [R1+0x528] ;  /* 0x0005280001127983 */ /* 0x000ee20000300800 */
[----:B------:R-:W-:-:S03]  /*3bdc0*/  IMAD.MOV.U32 R17, RZ, RZ, R19 ;  /* 0x000000ffff117224 */ /* 0x000fc600078e0013 */
[----:B------:R-:W3:Y:S04]  /*3bdd0*/  LDL.LU R25, [R1+0x4e4] ;  /* 0x0004e40001197983 */ /* 0x000ee80000300800 */
[----:B------:R1:W-:Y:S01]  /*3bde0*/  LDGSTS.E [R21+0x2fc00], [R16.64], P0 ;  /* 0x2fc0000010157fae */ /* 0x0003e20008121846 */
[----:B------:R-:W-:Y:S02]  /*3bdf0*/  IADD3 R22, P2, R22, UR8, RZ ;  /* 0x0000000816167c10 */ /* 0x000fe4000ff5e0ff */
[----:B------:R-:W-:Y:S01]  /*3be00*/  LOP3.LUT R19, R3, 0x70, RZ, 0x3c, !PT ;  /* 0x0000007003137812 */ /* 0x000fe200078e3cff */
[----:B-1----:R-:W3:Y:S01]  /*3be10*/  LDL.LU R21, [R1+0x524] ;  /* 0x0005240001157983 */ /* 0x002ee20000300800 */
[----:B------:R-:W-:Y:S01]  /*3be20*/  IMAD.MOV.U32 R16, RZ, RZ, R34 ;  /* 0x000000ffff107224 */ /* 0x000fe200078e0022 */
[----:B------:R-:W-:-:S02]  /*3be30*/  IADD3.X R35, R35, UR5, RZ, P1, !PT ;  /* 0x0000000523237c10 */ /* 0x000fc40008ffe4ff */
[----:B------:R-:W-:Y:S02]  /*3be40*/  STL [R1+0x3e8], R34 ;  /* 0x0003e82201007387 */ /* 0x000fe40000100800 */
[----:B------:R-:W-:Y:S02]  /*3be50*/  MOV R17, R35 ;  /* 0x0000002300117202 */ /* 0x000fe40000000f00 */
[----:B------:R-:W-:Y:S01]  /*3be60*/  IADD3.X R23, R23, UR5, RZ, P2, !PT ;  /* 0x0000000517177c10 */ /* 0x000fe200097fe4ff */
[----:B------:R-:W-:Y:S04]  /*3be70*/  STL [R1+0x428], R22 ;  /* 0x0004281601007387 */ /* 0x000fe80000100800 */
[----:B------:R-:W-:Y:S04]  /*3be80*/  STL [R1+0x3e4], R35 ;  /* 0x0003e42301007387 */ /* 0x000fe80000100800 */
[----:B------:R1:W-:Y:S04]  /*3be90*/  LDGSTS.E [R19+0x20e00], [R16.64], P0 ;  /* 0x20e0000010137fae */ /* 0x0003e80008121846 */
[----:B------:R1:W-:Y:S02]  /*3bea0*/  STL [R1+0x424], R23 ;  /* 0x0004241701007387 */ /* 0x0003e40000100800 */
[----:B-1----:R-:W-:-:S02]  /*3beb0*/  IMAD.MOV.U32 R17, RZ, RZ, R23 ;  /* 0x000000ffff117224 */ /* 0x002fc400078e0017 */
[----:B------:R-:W-:Y:S01]  /*3bec0*/  IMAD.MOV.U32 R16, RZ, RZ, R22 ;  /* 0x000000ffff107224 */ /* 0x000fe200078e0016 */
[----:B------:R-:W3:Y:S04]  /*3bed0*/  LDL.LU R23, [R1+0x564] ;  /* 0x0005640001177983 */ /* 0x000ee80000300800 */
[----:B------:R-:W3:Y:S04]  /*3bee0*/  LDL.LU R22, [R1+0x568] ;  /* 0x0005680001167983 */ /* 0x000ee80000300800 */
[----:B------:R-:W3:Y:S04]  /*3bef0*/  LDL.LU R73, [R1+0x5a4] ;  /* 0x0005a40001497983 */ /* 0x000ee80000300800 */
[----:B------:R-:W3:Y:S04]  /*3bf00*/  LDL.LU R72, [R1+0x5a8] ;  /* 0x0005a80001487983 */ /* 0x000ee80000300800 */
[----:B------:R1:W-:Y:S01]  /*3bf10*/  LDGSTS.E [R19+0x21e00], [R16.64], P0 ;  /* 0x21e0000010137fae */ /* 0x0003e20008121846 */
[----:B----4-:R-:W-:-:S02]  /*3bf20*/  IADD3 R32, P1, R32, UR8, RZ ;  /* 0x0000000820207c10 */ /* 0x010fc4000ff3e0ff */
[----:B------:R-:W-:-:S03]  /*3bf30*/  IADD3 R26, P2, R26, UR8, RZ ;  /* 0x000000081a1a7c10 */ /* 0x000fc6000ff5e0ff */
[----:B------:R4:W-:Y:S01]  /*3bf40*/  STL [R1+0x468], R32 ;  /* 0x0004682001007387 */ /* 0x0009e20000100800 */
[----:B--2---:R-:W-:Y:S02]  /*3bf50*/  IADD3.X R33, R33, UR5, RZ, P1, !PT ;  /* 0x0000000521217c10 */ /* 0x004fe40008ffe4ff */
[----:B---3--:R-:W-:-:S03]  /*3bf60*/  IADD3.X R27, R27, UR5, RZ, P2, !PT ;  /* 0x000000051b1b7c10 */ /* 0x008fc600097fe4ff */
[----:B------:R2:W-:Y:S04]  /*3bf70*/  STL [R1+0x464], R33 ;  /* 0x0004642101007387 */ /* 0x0005e80000100800 */
[----:B------:R-:W-:Y:S04]  /*3bf80*/  STL [R1+0x4a8], R26 ;  /* 0x0004a81a01007387 */ /* 0x000fe80000100800 */
[----:B------:R2:W-:Y:S04]  /*3bf90*/  STL [R1+0x4a4], R27 ;  /* 0x0004a41b01007387 */ /* 0x0005e80000100800 */
[----:B------:R-:W3:Y:S04]  /*3bfa0*/  LDL.LU R71, [R1+0x5e4] ;  /* 0x0005e40001477983 */ /* 0x000ee80000300800 */
[----:B------:R-:W3:Y:S04]  /*3bfb0*/  LDL.LU R70, [R1+0x5e8] ;  /* 0x0005e80001467983 */ /* 0x000ee80000300800 */
[----:B------:R-:W3:Y:S04]  /*3bfc0*/  LDL.LU R69, [R1+0x624] ;  /* 0x0006240001457983 */ /* 0x000ee80000300800 */
[----:B------:R-:W3:Y:S01]  /*3bfd0*/  LDL.LU R68, [R1+0x628] ;  /* 0x0006280001447983 */ /* 0x000ee20000300800 */
[----:B-1----:R-:W-:-:S03]  /*3bfe0*/  IMAD.MOV.U32 R16, RZ, RZ, R32 ;  /* 0x000000ffff107224 */ /* 0x002fc600078e0020 */
[----:B------:R-:W3:Y:S01]  /*3bff0*/  LDL.LU R34, [R1+0x668] ;  /* 0x0006680001227983 */ /* 0x000ee20000300800 */
[----:B------:R-:W-:-:S03]  /*3c000*/  MOV R17, R33 ;  /* 0x0000002100117202 */ /* 0x000fc60000000f00 */
[----:B----4-:R-:W4:Y:S04]  /*3c010*/  LDL.LU R32, [R1+0x6a8] ;  /* 0x0006a80001207983 */ /* 0x010f280000300800 */
[----:B------:R1:W-:Y:S01]  /*3c020*/  LDGSTS.E [R19+0x22e00], [R16.64], P0 ;  /* 0x22e0000010137fae */ /* 0x0003e20008121846 */
[----:B------:R-:W-:-:S05]  /*3c030*/  IADD3 R24, P1, R24, UR8, RZ ;  /* 0x0000000818187c10 */ /* 0x000fca000ff3e0ff */
[----:B------:R-:W-:Y:S01]  /*3c040*/  STL [R1+0x4e8], R24 ;  /* 0x0004e81801007387 */ /* 0x000fe20000100800 */
[----:B-1----:R-:W-:Y:S01]  /*3c050*/  IMAD.MOV.U32 R16, RZ, RZ, R26 ;  /* 0x000000ffff107224 */ /* 0x002fe200078e001a */
[----:B------:R-:W-:Y:S02]  /*3c060*/  IADD3 R18, P2, R18, UR8, RZ ;  /* 0x0000000812127c10 */ /* 0x000fe4000ff5e0ff */
[----:B------:R-:W-:-:S05]  /*3c070*/  IADD3.X R25, R25, UR5, RZ, P1, !PT ;  /* 0x0000000519197c10 */ /* 0x000fca0008ffe4ff */
[----:B------:R1:W-:Y:S04]  /*3c080*/  STL [R1+0x4e4], R25 ;  /* 0x0004e41901007387 */ /* 0x0003e80000100800 */
[----:B------:R1:W-:Y:S04]  /*3c090*/  STL [R1+0x528], R18 ;  /* 0x0005281201007387 */ /* 0x0003e80000100800 */
[----:B------:R-:W4:Y:S01]  /*3c0a0*/  LDL.LU R35, [R1+0x664] ;  /* 0x0006640001237983 */ /* 0x000f220000300800 */
[----:B------:R-:W-:Y:S01]  /*3c0b0*/  IADD3.X R21, R21, UR5, RZ, P2, !PT ;  /* 0x0000000515157c10 */ /* 0x000fe200097fe4ff */
[----:B------:R-:W-:-:S04]  /*3c0c0*/  IMAD.MOV.U32 R17, RZ, RZ, R27 ;  /* 0x000000ffff117224 */ /* 0x000fc800078e001b */
[----:B------:R1:W-:Y:S04]  /*3c0d0*/  STL [R1+0x524], R21 ;  /* 0x0005241501007387 */ /* 0x0003e80000100800 */
[----:B--2---:R-:W2:Y:S04]  /*3c0e0*/  LDL.LU R33, [R1+0x6a4] ;  /* 0x0006a40001217983 */ /* 0x004ea80000300800 */
[----:B------:R-:W2:Y:S04]  /*3c0f0*/  LDL.LU R27, [R1+0x6e4] ;  /* 0x0006e400011b7983 */ /* 0x000ea80000300800 */
[----:B------:R-:W2:Y:S04]  /*3c100*/  LDL.LU R26, [R1+0x6e8] ;  /* 0x0006e800011a7983 */ /* 0x000ea80000300800 */
[----:B------:R1:W-:Y:S02]  /*3c110*/  LDGSTS.E [R19+0x23e00], [R16.64], P0 ;  /* 0x23e0000010137fae */ /* 0x0003e40008121846 */
[----:B-1----:R-:W-:Y:S01]  /*3c120*/  MOV R17, R25 ;  /* 0x0000001900117202 */ /* 0x002fe20000000f00 */
[----:B------:R-:W-:Y:S01]  /*3c130*/  IMAD.MOV.U32 R16, RZ, RZ, R24 ;  /* 0x000000ffff107224 */ /* 0x000fe200078e0018 */
[----:B------:R-:W2:Y:S04]  /*3c140*/  LDL.LU R25, [R1+0x724] ;  /* 0x0007240001197983 */ /* 0x000ea80000300800 */
[----:B------:R-:W2:Y:S01]  /*3c150*/  LDL.LU R24, [R1+0x728] ;  /* 0x0007280001187983 */ /* 0x000ea20000300800 */
[----:B------:R-:W-:-:S03]  /*3c160*/  IADD3 R22, P1, R22, UR8, RZ ;  /* 0x0000000816167c10 */ /* 0x000fc6000ff3e0ff */
[----:B------:R1:W-:Y:S01]  /*3c170*/  LDGSTS.E [R19+0x24e00], [R16.64], P0 ;  /* 0x24e0000010137fae */ /* 0x0003e20008121846 */
[----:B------:R-:W-:Y:S02]  /*3c180*/  IADD3.X R23, R23, UR5, RZ, P1, !PT ;  /* 0x0000000517177c10 */ /* 0x000fe40008ffe4ff */
[----:B------:R-:W-:Y:S01]  /*3c190*/  IADD3 R72, P2, R72, UR8, RZ ;  /* 0x0000000848487c10 */ /* 0x000fe2000ff5e0ff */
[----:B-1----:R-:W-:Y:S02]  /*3c1a0*/  IMAD.MOV.U32 R16, RZ, RZ, R18 ;  /* 0x000000ffff107224 */ /* 0x002fe400078e0012 */
[----:B------:R-:W-:Y:S01]  /*3c1b0*/  IMAD.MOV.U32 R17, RZ, RZ, R21 ;  /* 0x000000ffff117224 */ /* 0x000fe200078e0015 */
[----:B------:R-:W2:Y:S01]  /*3c1c0*/  LDL.LU R18, [R1+0x768] ;  /* 0x0007680001127983 */ /* 0x000ea20000300800 */
[----:B------:R-:W-:-:S03]  /*3c1d0*/  IADD3.X R73, R73, UR5, RZ, P2, !PT ;  /* 0x0000000549497c10 */ /* 0x000fc600097fe4ff */
[----:B------:R-:W2:Y:S04]  /*3c1e0*/  LDL.LU R21, [R1+0x7a8] ;  /* 0x0007a80001157983 */ /* 0x000ea80000300800 */
[----:B------:R-:W-:Y:S04]  /*3c1f0*/  STL [R1+0x568], R22 ;  /* 0x0005681601007387 */ /* 0x000fe80000100800 */
[----:B------:R1:W-:Y:S04]  /*3c200*/  LDGSTS.E [R19+0x25e00], [R16.64], P0 ;  /* 0x25e0000010137fae */ /* 0x0003e80008121846 */
[----:B------:R1:W-:Y:S04]  /*3c210*/  STL [R1+0x564], R23 ;  /* 0x0005641701007387 */ /* 0x0003e80000100800 */
[----:B------:R-:W-:Y:S01]  /*3c220*/  STL [R1+0x5a8], R72 ;  /* 0x0005a84801007387 */ /* 0x000fe20000100800 */
[----:B-1----:R-:W-:-:S03]  /*3c230*/  MOV R17, R23 ;  /* 0x0000001700117202 */ /* 0x002fc60000000f00 */
[----:B------:R-:W2:Y:S01]  /*3c240*/  LDL.LU R23, [R1+0x764] ;  /* 0x0007640001177983 */ /* 0x000ea20000300800 */
[----:B------:R-:W-:-:S03]  /*3c250*/  IMAD.MOV.U32 R16, RZ, RZ, R22 ;  /* 0x000000ffff107224 */ /* 0x000fc600078e0016 */
[----:B------:R-:W-:Y:S04]  /*3c260*/  STL [R1+0x5a4], R73 ;  /* 0x0005a44901007387 */ /* 0x000fe80000100800 */
[----:B------:R-:W2:Y:S04]  /*3c270*/  LDL.LU R22, [R1+0x7a4] ;  /* 0x0007a40001167983 */ /* 0x000ea80000300800 */
[----:B------:R1:W-:Y:S02]  /*3c280*/  LDGSTS.E [R19+0x26e00], [R16.64], P0 ;  /* 0x26e0000010137fae */ /* 0x0003e40008121846 */
[----:B-1----:R-:W-:-:S02]  /*3c290*/  IMAD.MOV.U32 R16, RZ, RZ, R72 ;  /* 0x000000ffff107224 */ /* 0x002fc400078e0048 */
[----:B------:R-:W-:-:S05]  /*3c2a0*/  IMAD.MOV.U32 R17, RZ, RZ, R73 ;  /* 0x000000ffff117224 */ /* 0x000fca00078e0049 */
[----:B------:R1:W-:Y:S01]  /*3c2b0*/  LDGSTS.E [R19+0x27e00], [R16.64], P0 ;  /* 0x27e0000010137fae */ /* 0x0003e20008121846 */
[----:B------:R-:W-:Y:S01]  /*3c2c0*/  HMMA.1688.F32.TF32 R28, R236, R94, R28 ;  /* 0x0000005eec1c723c */ /* 0x000fe2000008101c */
[----:B---3--:R-:W-:-:S04]  /*3c2d0*/  IADD3 R70, P1, R70, UR8, RZ ;  /* 0x0000000846467c10 */ /* 0x008fc8000ff3e0ff */
[----:B------:R-:W-:Y:S01]  /*3c2e0*/  IADD3.X R71, R71, UR5, RZ, P1, !PT ;  /* 0x0000000547477c10 */ /* 0x000fe20008ffe4ff */
[----:B-1----:R-:W-:Y:S01]  /*3c2f0*/  IMAD.MOV.U32 R16, RZ, RZ, R70 ;  /* 0x000000ffff107224 */ /* 0x002fe200078e0046 */
[----:B------:R-:W-:Y:S02]  /*3c300*/  IADD3 R68, P2, R68, UR8, RZ ;  /* 0x0000000844447c10 */ /* 0x000fe4000ff5e0ff */
[----:B------:R-:W-:Y:S02]  /*3c310*/  MOV R17, R71 ;  /* 0x0000004700117202 */ /* 0x000fe40000000f00 */
[----:B------:R-:W-:Y:S02]  /*3c320*/  IADD3.X R69, R69, UR5, RZ, P2, !PT ;  /* 0x0000000545457c10 */ /* 0x000fe400097fe4ff */
[----:B------:R-:W-:Y:S01]  /*3c330*/  IADD3 R34, P1, R34, UR8, RZ ;  /* 0x0000000822227c10 */ /* 0x000fe2000ff3e0ff */
[----:B------:R1:W-:Y:S01]  /*3c340*/  LDGSTS.E [R19+0x28e00], [R16.64], P0 ;  /* 0x28e0000010137fae */ /* 0x0003e20008121846 */
[----:B----4-:R-:W-:Y:S01]  /*3c350*/  IADD3 R32, P2, R32, UR8, RZ ;  /* 0x0000000820207c10 */ /* 0x010fe2000ff5e0ff */
[----:B-1----:R-:W-:-:S02]  /*3c360*/  IMAD.MOV.U32 R16, RZ, RZ, R68 ;  /* 0x000000ffff107224 */ /* 0x002fc400078e0044 */
[----:B------:R-:W-:-:S05]  /*3c370*/  IMAD.MOV.U32 R17, RZ, RZ, R69 ;  /* 0x000000ffff117224 */ /* 0x000fca00078e0045 */
[----:B------:R1:W-:Y:S02]  /*3c380*/  LDGSTS.E [R19+0x29e00], [R16.64], P0 ;  /* 0x29e0000010137fae */ /* 0x0003e40008121846 */
[----:B-1----:R-:W-:Y:S02]  /*3c390*/  IMAD.MOV.U32 R16, RZ, RZ, R34 ;  /* 0x000000ffff107224 */ /* 0x002fe400078e0022 */
[----:B------:R-:W-:Y:S04]  /*3c3a0*/  STL [R1+0x5e8], R70 ;  /* 0x0005e84601007387 */ /* 0x000fe80000100800 */
[----:B------:R-:W-:Y:S01]  /*3c3b0*/  STL [R1+0x5e4], R71 ;  /* 0x0005e44701007387 */ /* 0x000fe20000100800 */
[----:B------:R-:W-:-:S04]  /*3c3c0*/  IADD3.X R35, R35, UR5, RZ, P1, !PT ;  /* 0x0000000523237c10 */ /* 0x000fc80008ffe4ff */
[----:B------:R-:W-:-:S05]  /*3c3d0*/  MOV R17, R35 ;  /* 0x0000002300117202 */ /* 0x000fca0000000f00 */
[----:B------:R1:W-:Y:S01]  /*3c3e0*/  LDGSTS.E [R19+0x2ae00], [R16.64], P0 ;  /* 0x2ae0000010137fae */ /* 0x0003e20008121846 */
[----:B--2---:R-:W-:Y:S02]  /*3c3f0*/  IADD3.X R33, R33, UR5, RZ, P2, !PT ;  /* 0x0000000521217c10 */ /* 0x004fe400097fe4ff */
[----:B------:R-:W-:Y:S01]  /*3c400*/  IADD3 R26, P1, R26, UR8, RZ ;  /* 0x000000081a1a7c10 */ /* 0x000fe2000ff3e0ff */
[----:B-1----:R-:W-:Y:S02]  /*3c410*/  IMAD.MOV.U32 R16, RZ, RZ, R32 ;  /* 0x000000ffff107224 */ /* 0x002fe400078e0020 */
[----:B------:R-:W-:Y:S01]  /*3c420*/  IMAD.MOV.U32 R17, RZ, RZ, R33 ;  /* 0x000000ffff117224 */ /* 0x000fe200078e0021 */
[----:B------:R-:W-:Y:S01]  /*3c430*/  IADD3.X R27, R27, UR5, RZ, P1, !PT ;  /* 0x000000051b1b7c10 */ /* 0x000fe20008ffe4ff */
[----:B------:R-:W-:Y:S04]  /*3c440*/  STL [R1+0x628], R68 ;  /* 0x0006284401007387 */ /* 0x000fe80000100800 */
[----:B------:R1:W-:Y:S04]  /*3c450*/  LDGSTS.E [R19+0x2be00], [R16.64], P0 ;  /* 0x2be0000010137fae */ /* 0x0003e80008121846 */
[----:B------:R2:W-:Y:S01]  /*3c460*/  STL [R1+0x624], R69 ;  /* 0x0006244501007387 */ /* 0x0005e20000100800 */
[----:B------:R-:W-:Y:S01]  /*3c470*/  IADD3 R24, P2, R24, UR8, RZ ;  /* 0x0000000818187c10 */ /* 0x000fe2000ff5e0ff */
[----:B-1----:R-:W-:Y:S01]  /*3c480*/  IMAD.MOV.U32 R16, RZ, RZ, R26 ;  /* 0x000000ffff107224 */ /* 0x002fe200078e001a */
[----:B------:R-:W-:-:S02]  /*3c490*/  MOV R17, R27 ;  /* 0x0000001b00117202 */ /* 0x000fc40000000f00 */
[----:B------:R-:W-:Y:S01]  /*3c4a0*/  IADD3.X R25, R25, UR5, RZ, P2, !PT ;  /* 0x0000000519197c10 */ /* 0x000fe200097fe4ff */
[----:B------:R-:W-:Y:S01]  /*3c4b0*/  STL [R1+0x668], R34 ;  /* 0x0006682201007387 */ /* 0x000fe20000100800 */
[----:B--2---:R-:W-:-:S03]  /*3c4c0*/  IMAD.MOV.U32 R69, RZ, RZ, 0x7f ;  /* 0x0000007fff457424 */ /* 0x004fc600078e00ff */
[----:B------:R-:W-:Y:S04]  /*3c4d0*/  STL [R1+0x664], R35 ;  /* 0x0006642301007387 */ /* 0x000fe80000100800 */
[----:B------:R1:W-:Y:S01]  /*3c4e0*/  LDGSTS.E [R19+0x2ce00], [R16.64], P0 ;  /* 0x2ce0000010137fae */ /* 0x0003e20008121846 */
[----:B------:R-:W-:-:S03]  /*3c4f0*/  IADD3 R69, R69, c[0x0][0x180], RZ ;  /* 0x0000600045457a10 */ /* 0x000fc60007ffe0ff */
[----:B------:R-:W-:Y:S01]  /*3c500*/  STL [R1+0x6a8], R32 ;  /* 0x0006a82001007387 */ /* 0x000fe20000100800 */
[----:B------:R-:W-:-:S03]  /*3c510*/  IADD3 R18, P1, R18, UR8, RZ ;  /* 0x0000000812127c10 */ /* 0x000fc6000ff3e0ff */
[----:B------:R-:W-:Y:S01]  /*3c520*/  STL [R1+0x6a4], R33 ;  /* 0x0006a42101007387 */ /* 0x000fe20000100800 */
[----:B-1----:R-:W-:Y:S02]  /*3c530*/  IMAD.MOV.U32 R16, RZ, RZ, R24 ;  /* 0x000000ffff107224 */ /* 0x002fe400078e0018 */
[----:B------:R-:W-:Y:S01]  /*3c540*/  IMAD.MOV.U32 R17, RZ, RZ, R25 ;  /* 0x000000ffff117224 */ /* 0x000fe200078e0019 */
[----:B------:R-:W-:Y:S01]  /*3c550*/  STL [R1+0x6e8], R26 ;  /* 0x0006e81a01007387 */ /* 0x000fe20000100800 */
[----:B------:R-:W-:-:S03]  /*3c560*/  IADD3 R21, P2, R21, UR8, RZ ;  /* 0x0000000815157c10 */ /* 0x000fc6000ff5e0ff */
[----:B------:R-:W-:Y:S04]  /*3c570*/  STL [R1+0x6e4], R27 ;  /* 0x0006e41b01007387 */ /* 0x000fe80000100800 */
[----:B------:R-:W-:Y:S04]  /*3c580*/  STL [R1+0x728], R24 ;  /* 0x0007281801007387 */ /* 0x000fe80000100800 */
[----:B------:R-:W-:Y:S04]  /*3c590*/  STL [R1+0x724], R25 ;  /* 0x0007241901007387 */ /* 0x000fe80000100800 */
[----:B------:R1:W-:Y:S01]  /*3c5a0*/  LDGSTS.E [R19+0x2de00], [R16.64], P0 ;  /* 0x2de0000010137fae */ /* 0x0003e20008121846 */
[----:B------:R-:W-:-:S03]  /*3c5b0*/  IADD3.X R23, R23, UR5, RZ, P1, !PT ;  /* 0x0000000517177c10 */ /* 0x000fc60008ffe4ff */
[----:B------:R2:W-:Y:S01]  /*3c5c0*/  STL [R1+0x768], R18 ;  /* 0x0007681201007387 */ /* 0x0005e20000100800 */
[----:B------:R-:W-:Y:S01]  /*3c5d0*/  IADD3.X R22, R22, UR5, RZ, P2, !PT ;  /* 0x0000000516167c10 */ /* 0x000fe200097fe4ff */
[----:B-1----:R-:W-:Y:S01]  /*3c5e0*/  IMAD.MOV.U32 R16, RZ, RZ, R18 ;  /* 0x000000ffff107224 */ /* 0x002fe200078e0012 */
[----:B------:R-:W-:Y:S02]  /*3c5f0*/  MOV R17, R23 ;  /* 0x0000001700117202 */ /* 0x000fe40000000f00 */
[----:B--2---:R-:W-:Y:S01]  /*3c600*/  SHF.R.S32.HI R18, RZ, 0x1f, R69 ;  /* 0x0000001fff127819 */ /* 0x004fe20000011445 */
[----:B------:R1:W-:Y:S03]  /*3c610*/  STL [R1+0x764], R23 ;  /* 0x0007641701007387 */ /* 0x0003e60000100800 */
[----:B------:R-:W-:Y:S01]  /*3c620*/  LEA.HI R18, R18, R69, RZ, 0x7 ;  /* 0x0000004512127211 */ /* 0x000fe200078f38ff */
[----:B------:R1:W-:Y:S04]  /*3c630*/  STL [R1+0x7a8], R21 ;  /* 0x0007a81501007387 */ /* 0x0003e80000100800 */
[----:B------:R2:W-:Y:S01]  /*3c640*/  LDGSTS.E [R19+0x2ee00], [R16.64], P0 ;  /* 0x2ee0000010137fae */ /* 0x0005e20008121846 */
[----:B------:R-:W-:-:S03]  /*3c650*/  SHF.R.S32.HI R18, RZ, 0x7, R18 ;  /* 0x00000007ff127819 */ /* 0x000fc60000011412 */
[----:B------:R1:W-:Y:S04]  /*3c660*/  STL [R1+0x7a4], R22 ;  /* 0x0007a41601007387 */ /* 0x0003e80000100800 */
[----:B------:R1:W-:Y:S01]  /*3c670*/  STL [R1+0x3a4], R20 ;  /* 0x0003a41401007387 */ /* 0x0003e20000100800 */
[----:B--2---:R-:W-:Y:S02]  /*3c680*/  IMAD.MOV.U32 R16, RZ, RZ, R21 ;  /* 0x000000ffff107224 */ /* 0x004fe400078e0015 */
[----:B------:R-:W-:-:S05]  /*3c690*/  IMAD.MOV.U32 R17, RZ, RZ, R22 ;  /* 0x000000ffff117224 */ /* 0x000fca00078e0016 */
[----:B------:R1:W-:Y:S01]  /*3c6a0*/  LDGSTS.E [R19+0x2fe00], [R16.64], P0 ;  /* 0x2fe0000010137fae */ /* 0x0003e20008121846 */
[----:B------:R-:W-:-:S03]  /*3c6b0*/  ISETP.NE.U32.AND P0, PT, R20, R18, PT ;  /* 0x000000121400720c */ /* 0x000fc60003f05070 */
[----:B------:R-:W0:Y:S10]  /*3c6c0*/  LDGDEPBAR ;  /* 0x00000000000079af */ /* 0x000e340000000000 */
[----:B-1----:R-:W-:Y:S01]  /*3c6d0*/  @!P0 CALL.REL.NOINC `(.L_x_0) ;  /* 0x0000001000008944 */ /* 0x002fe20003c00000 */
[----:B------:R-:W-:Y:S05]  /*3c6e0*/  BRA `(.L_x_1) ;  /* 0xfffd912000007947 */ /* 0x000fea000383ffff */
.L_x_0:
[----:B-----5:R-:W2:Y:S01]  /*3c6f0*/  LDL.LU R21, [R1+0xffc] ;  /* 0x000ffc0001157983 */ /* 0x020ea20000300800 */
[----:B------:R-:W-:-:S04]  /*3c700*/  DEPBAR.LE SB0, 0x0 ;  /* 0x000080000000791a */ /* 0x000fc80000000000 */
[----:B------:R-:W3:Y:S04]  /*3c710*/  LDL.LU R20, [R1+0xfd8] ;  /* 0x000fd80001147983 */ /* 0x000ee80000300800 */
[----:B------:R-:W1:Y:S04]  /*3c720*/  S2R R22, SR_TID.X ;  /* 0x0000000000167919 */ /* 0x000e680000002100 */
[----:B------:R-:W4:Y:S04]  /*3c730*/  LDL.LU R19, [R1+0xfd4] ;  /* 0x000fd40001137983 */ /* 0x000f280000300800 */
[----:B------:R-:W4:Y:S04]  /*3c740*/  LDL.LU R18, [R1+0xfd0] ;  /* 0x000fd00001127983 */ /* 0x000f280000300800 */
[----:B------:R-:W4:Y:S04]  /*3c750*/  LDL.LU R24, [R1+0x230] ;  /* 0x0002300001187983 */ /* 0x000f280000300800 */
[----:B------:R-:W4:Y:S04]  /*3c760*/  LDL.LU R25, [R1+0x234] ;  /* 0x0002340001197983 */ /* 0x000f280000300800 */
[----:B------:R-:W4:Y:S01]  /*3c770*/  LDL.LU R26, [R1+0x220] ;  /* 0x00022000011a7983 */ /* 0x000f220000300800 */
[C---:B-1----:R-:W-:Y:S01]  /*3c780*/  SHF.L.U32 R0, R22.reuse, 0x9, RZ ;  /* 0x0000000916007819 */ /* 0x042fe200000006ff */
[C---:B------:R-:W-:Y:S01]  /*3c790*/  IMAD.SHL.U32 R2, R22.reuse, 0x20, RZ ;  /* 0x0000002016027824 */ /* 0x040fe200078e00ff */
[C---:B------:R-:W-:Y:S01]  /*3c7a0*/  SHF.L.U32 R16, R22.reuse, 0x6, RZ ;  /* 0x0000000616107819 */ /* 0x040fe200000006ff */
[----:B------:R-:W-:Y:S01]  /*3c7b0*/  IMAD.SHL.U32 R17, R22, 0x4, RZ ;  /* 0x0000000416117824 */ /* 0x000fe200078e00ff */
[----:B------:R-:W-:Y:S01]  /*3c7c0*/  LOP3.LUT R0, R0, 0x3000, RZ, 0xc0, !PT ;  /* 0x0000300000007812 */ /* 0x000fe200078ec0ff */
[----:B------:R-:W-:Y:S01]  /*3c7d0*/  IMAD.SHL.U32 R3, R22, 0x800, RZ ;  /* 0x0000080016037824 */ /* 0x000fe200078e00ff */
[----:B------:R-:W4:Y:S02]  /*3c7e0*/  LDL.LU R27, [R1+0x224] ;  /* 0x00022400011b7983 */ /* 0x000f240000300800 */
[----:B------:R-:W-:-:S02]  /*3c7f0*/  LOP3.LUT R0, R0, 0x60, R2, 0xf8, !PT ;  /* 0x0000006000007812 */ /* 0x000fc400078ef802 */
[----:B------:R-:W-:Y:S02]  /*3c800*/  LOP3.LUT R22, R22, 0x7f, RZ, 0xc0, !PT ;  /* 0x0000007f16167812 */ /* 0x000fe400078ec0ff */
[----:B------:R-:W-:Y:S02]  /*3c810*/  LOP3.LUT R2, R0, 0x170, R17, 0x78, !PT ;  /* 0x0000017000027812 */ /* 0x000fe400078e7811 */
[----:B------:R-:W-:-:S05]  /*3c820*/  LOP3.LUT R0, R3, 0x3000, RZ, 0xc0, !PT ;  /* 0x0000300003007812 */ /* 0x000fca00078ec0ff */
[----:B------:R-:W-:Y:S01]  /*3c830*/  IMAD R0, R22, 0x10, R0 ;  /* 0x0000001016007824 */ /* 0x000fe200078e0200 */
[----:B------:R-:W-:Y:S01]  /*3c840*/  BAR.SYNC.DEFER_BLOCKING 0x0 ;  /* 0x0000000000007b1d */ /* 0x000fe20000010000 */
[----:B--2---:R-:W-:Y:S02]  /*3c850*/  ISETP.GE.AND P6, PT, R21, c[0x0][0x17c], PT ;  /* 0x00005f0015007a0c */ /* 0x004fe40003fc6270 */
[----:B---3--:R-:W-:-:S03]  /*3c860*/  ISETP.GE.AND P1, PT, R20, c[0x0][0x17c], PT ;  /* 0x00005f0014007a0c */ /* 0x008fc60003f26270 */
[----:B------:R-:W2:Y:S04]  /*3c870*/  LDL.LU R20, [R1+0x238] ;  /* 0x0002380001147983 */ /* 0x000ea80000300800 */
[----:B------:R-:W2:Y:S04]  /*3c880*/  LDL.LU R21, [R1+0x23c] ;  /* 0x00023c0001157983 */ /* 0x000ea80000300800 */
[----:B------:R-:W2:Y:S04]  /*3c890*/  LDL.LU R22, [R1+0x228] ;  /* 0x0002280001167983 */ /* 0x000ea80000300800 */
[----:B------:R-:W2:Y:S01]  /*3c8a0*/  LDL.LU R23, [R1+0x22c] ;  /* 0x00022c0001177983 */ /* 0x000ea20000300800 */
[----:B------:R-:W-:Y:S01]  /*3c8b0*/  LOP3.LUT R3, R16, 0x800, RZ, 0xc0, !PT ;  /* 0x0000080010037812 */ /* 0x000fe200078ec0ff */
[----:B------:R-:W-:Y:S01]  /*3c8c0*/  IMAD.MOV.U32 R16, RZ, RZ, R132 ;  /* 0x000000ffff107224 */ /* 0x000fe200078e0084 */
[----:B----4-:R-:W-:Y:S01]  /*3c8d0*/  ISETP.GE.AND P3, PT, R19, c[0x0][0x17c], PT ;  /* 0x00005f0013007a0c */ /* 0x010fe20003f66270 */
[----:B------:R-:W-:Y:S01]  /*3c8e0*/  IMAD.MOV.U32 R19, RZ, RZ, R137 ;  /* 0x000000ffff137224 */ /* 0x000fe200078e0089 */
[----:B------:R-:W-:Y:S01]  /*3c8f0*/  ISETP.GE.AND P4, PT, R18, c[0x0][0x17c], PT ;  /* 0x00005f0012007a0c */ /* 0x000fe20003f86270 */
[----:B------:R-:W-:Y:S01]  /*3c900*/  IMAD.IADD R2, R3, 0x1, R2 ;  /* 0x0000000103027824 */ /* 0x000fe200078e0202 */
[----:B------:R-:W-:Y:S01]  /*3c910*/  MOV R17, R133 ;  /* 0x0000008500117202 */ /* 0x000fe20000000f00 */
[----:B------:R-:W-:Y:S01]  /*3c920*/  IMAD.MOV.U32 R18, RZ, RZ, R136 ;  /* 0x000000ffff127224 */ /* 0x000fe200078e0088 */
[----:B------:R-:W-:Y:S01]  /*3c930*/  MOV R137, R135 ;  /* 0x0000008700897202 */ /* 0x000fe20000000f00 */
[----:B------:R-:W-:-:S03]  /*3c940*/  IMAD.MOV.U32 R136, RZ, RZ, R134 ;  /* 0x000000ffff887224 */ /* 0x000fc600078e0086 */
[----:B------:R1:W-:Y:S04]  /*3c950*/  STS.128 [R2+0x200], R16 ;  /* 0x0002001002007388 */ /* 0x0003e80000000c00 */
[----:B------:R-:W-:Y:S04]  /*3c960*/  STS.128 [R2+0x280], R136 ;  /* 0x0002808802007388 */ /* 0x000fe80000000c00 */
[----:B------:R3:W-:Y:S01]  /*3c970*/  STS.128 [R2], R24 ;  /* 0x0000001802007388 */ /* 0x0007e20000000c00 */
[----:B-1----:R-:W-:Y:S01]  /*3c980*/  IMAD.MOV.U32 R18, RZ, RZ, R8 ;  /* 0x000000ffff127224 */ /* 0x002fe200078e0008 */
[----:B------:R-:W-:Y:S01]  /*3c990*/  MOV R17, R229 ;  /* 0x000000e500117202 */ /* 0x000fe20000000f00 */
[----:B------:R-:W-:Y:S01]  /*3c9a0*/  IMAD.MOV.U32 R19, RZ, RZ, R9 ;  /* 0x000000ffff137224 */ /* 0x000fe200078e0009 */
[----:B------:R-:W-:Y:S01]  /*3c9b0*/  MOV R9, R231 ;  /* 0x000000e700097202 */ /* 0x000fe20000000f00 */
[----:B------:R-:W-:-:S02]  /*3c9c0*/  IMAD.MOV.U32 R16, RZ, RZ, R228 ;  /* 0x000000ffff107224 */ /* 0x000fc400078e00e4 */
[----:B------:R-:W-:-:S03]  /*3c9d0*/  IMAD.MOV.U32 R8, RZ, RZ, R230 ;  /* 0x000000ffff087224 */ /* 0x000fc600078e00e6 */
[----:B------:R-:W-:Y:S04]  /*3c9e0*/  STS.128 [R2+0x600], R16 ;  /* 0x0006001002007388 */ /* 0x000fe80000000c00 */
[----:B------:R-:W-:Y:S01]  /*3c9f0*/  STS.128 [R2+0x680], R8 ;  /* 0x0006800802007388 */ /* 0x000fe20000000c00 */
[C---:B------:R-:W-:Y:S02]  /*3ca00*/  LOP3.LUT R228, R0.reuse, 0x20, RZ, 0x3c, !PT ;  /* 0x0000002000e47812 */ /* 0x040fe400078e3cff */
[C---:B------:R-:W-:Y:S02]  /*3ca10*/  LOP3.LUT R252, R0.reuse, 0x40, RZ, 0x3c, !PT ;  /* 0x0000004000fc7812 */ /* 0x040fe400078e3cff */
[----:B------:R-:W-:Y:S01]  /*3ca20*/  LOP3.LUT R3, R0, 0x60, RZ, 0x3c, !PT ;  /* 0x0000006000037812 */ /* 0x000fe200078e3cff */
[----:B---3--:R-:W-:Y:S01]  /*3ca30*/  IMAD.MOV.U32 R24, RZ, RZ, R220 ;  /* 0x000000ffff187224 */ /* 0x008fe200078e00dc */
[----:B------:R-:W-:Y:S01]  /*3ca40*/  MOV R27, R217 ;  /* 0x000000d9001b7202 */ /* 0x000fe20000000f00 */
[----:B------:R-:W-:-:S02]  /*3ca50*/  IMAD.MOV.U32 R25, RZ, RZ, R221 ;  /* 0x000000ffff197224 */ /* 0x000fc400078e00dd */
[----:B------:R-:W-:Y:S01]  /*3ca60*/  IMAD.MOV.U32 R26, RZ, RZ, R216 ;  /* 0x000000ffff1a7224 */ /* 0x000fe200078e00d8 */
[----:B--2---:R1:W-:Y:S02]  /*3ca70*/  STS.128 [R2+0x80], R20 ;  /* 0x0000801402007388 */ /* 0x0043e40000000c00 */
[----:B-1----:R-:W-:Y:S01]  /*3ca80*/  IMAD.MOV.U32 R22, RZ, RZ, R168 ;  /* 0x000000ffff167224 */ /* 0x002fe200078e00a8 */
[----:B------:R-:W-:Y:S01]  /*3ca90*/  MOV R23, R169 ;  /* 0x000000a900177202 */ /* 0x000fe20000000f00 */
[----:B------:R-:W-:Y:S02]  /*3caa0*/  IMAD.MOV.U32 R20, RZ, RZ, R164 ;  /* 0x000000ffff147224 */ /* 0x000fe400078e00a4 */
[----:B------:R-:W-:Y:S02]  /*3cab0*/  IMAD.MOV.U32 R21, RZ, RZ, R165 ;  /* 0x000000ffff157224 */ /* 0x000fe400078e00a5 */
[----:B------:R-:W-:Y:S02]  /*3cac0*/  IMAD.MOV.U32 R168, RZ, RZ, R166 ;  /* 0x000000ffffa87224 */ /* 0x000fe400078e00a6 */
[----:B------:R-:W-:Y:S01]  /*3cad0*/  IMAD.MOV.U32 R169, RZ, RZ, R167 ;  /* 0x000000ffffa97224 */ /* 0x000fe200078e00a7 */
[----:B------:R-:W-:Y:S04]  /*3cae0*/  STS.128 [R2+0x400], R20 ;  /* 0x0004001402007388 */ /* 0x000fe80000000c00 */
[----:B------:R-:W-:Y:S04]  /*3caf0*/  STS.128 [R2+0x480], R168 ;  /* 0x000480a802007388 */ /* 0x000fe80000000c00 */
[----:B------:R-:W-:Y:S06]  /*3cb00*/  BAR.SYNC.DEFER_BLOCKING 0x0 ;  /* 0x0000000000007b1d */ /* 0x000fec0000010000 */
[----:B------:R-:W1:Y:S04]  /*3cb10*/  LDS.128 R16, [R0] ;  /* 0x0000000000107984 */ /* 0x000e680000000c00 */
[----:B------:R-:W2:Y:S04]  /*3cb20*/  LDS.128 R8, [R0+0x800] ;  /* 0x0008000000087984 */ /* 0x000ea80000000c00 */
[----:B------:R-:W-:Y:S04]  /*3cb30*/  LDS.128 R244, [R228] ;  /* 0x00000000e4f47984 */ /* 0x000fe80000000c00 */
[----:B------:R-:W-:Y:S04]  /*3cb40*/  LDS.128 R240, [R228+0x800] ;  /* 0x00080000e4f07984 */ /* 0x000fe80000000c00 */
[----:B------:R-:W-:Y:S04]  /*3cb50*/  LDS.128 R236, [R252] ;  /* 0x00000000fcec7984 */ /* 0x000fe80000000c00 */
[----:B------:R-:W-:Y:S04]  /*3cb60*/  LDS.128 R20, [R3] ;  /* 0x0000000003147984 */ /* 0x000fe80000000c00 */
[----:B-1----:R-:W-:Y:S04]  /*3cb70*/  STL.64 [R1+0x20], R16 ;  /* 0x0000201001007387 */ /* 0x002fe80000100a00 */
[----:B------:R-:W-:Y:S04]  /*3cb80*/  STL.64 [R1+0x28], R18 ;  /* 0x0000281201007387 */ /* 0x000fe80000100a00 */
[----:B--2---:R-:W-:Y:S04]  /*3cb90*/  STL.64 [R1+0x10], R8 ;  /* 0x0000100801007387 */ /* 0x004fe80000100a00 */
[----:B------:R-:W-:Y:S04]  /*3cba0*/  STL.64 [R1+0x18], R10 ;  /* 0x0000180a01007387 */ /* 0x000fe80000100a00 */
[----:B------:R-:W-:Y:S04]  /*3cbb0*/  LDS.128 R16, [R252+0x800] ;  /* 0x00080000fc107984 */ /* 0x000fe80000000c00 */
[----:B------:R-:W-:Y:S04]  /*3cbc0*/  LDS.128 R8, [R3+0x800] ;  /* 0x0008000003087984 */ /* 0x000fe80000000c00 */
[----:B------:R-:W-:Y:S06]  /*3cbd0*/  BAR.SYNC.DEFER_BLOCKING 0x0 ;  /* 0x0000000000007b1d */ /* 0x000fec0000010000 */
[----:B------:R1:W-:Y:S02]  /*3cbe0*/  STS.128 [R2], R24 ;  /* 0x0000001802007388 */ /* 0x0003e40000000c00 */
[----:B-1----:R-:W-:-:S02]  /*3cbf0*/  IMAD.MOV.U32 R24, RZ, RZ, R4 ;  /* 0x000000ffff187224 */ /* 0x002fc400078e0004 */
[----:B------:R-:W2:Y:S01]  /*3cc00*/  LDL.LU R26, [R1+0x100] ;  /* 0x00010000011a7983 */ /* 0x000ea20000300800 */
[----:B------:R-:W-:Y:S01]  /*3cc10*/  IMAD.MOV.U32 R25, RZ, RZ, R5 ;  /* 0x000000ffff197224 */ /* 0x000fe200078e0005 */
[----:B------:R-:W-:Y:S01]  /*3cc20*/  MOV R5, R7 ;  /* 0x0000000700057202 */ /* 0x000fe20000000f00 */
[----:B------:R-:W-:Y:S01]  /*3cc30*/  IMAD.MOV.U32 R4, RZ, RZ, R6 ;  /* 0x000000ffff047224 */ /* 0x000fe200078e0006 */
[----:B------:R-:W2:Y:S04]  /*3cc40*/  LDL.LU R27, [R1+0x104] ;  /* 0x00010400011b7983 */ /* 0x000ea80000300800 */
[----:B------:R-:W3:Y:S04]  /*3cc50*/  LDL.LU R6, [R1+0x108] ;  /* 0x0001080001067983 */ /* 0x000ee80000300800 */
[----:B------:R-:W3:Y:S01]  /*3cc60*/  LDL.LU R7, [R1+0x10c] ;  /* 0x00010c0001077983 */ /* 0x000ee20000300800 */
[----:B------:R-:W-:Y:S01]  /*3cc70*/  IMAD.MOV.U32 R32, RZ, RZ, R112 ;  /* 0x000000ffff207224 */ /* 0x000fe200078e0070 */
[----:B------:R-:W-:Y:S01]  /*3cc80*/  MOV R33, R113 ;  /* 0x0000007100217202 */ /* 0x000fe20000000f00 */
[----:B------:R-:W-:-:S02]  /*3cc90*/  IMAD.MOV.U32 R34, RZ, RZ, R108 ;  /* 0x000000ffff227224 */ /* 0x000fc400078e006c */
[----:B------:R-:W-:-:S05]  /*3cca0*/  IMAD.MOV.U32 R35, RZ, RZ, R109 ;  /* 0x000000ffff237224 */ /* 0x000fca00078e006d */
[----:B------:R1:W-:Y:S04]  /*3ccb0*/  STS.128 [R2+0x200], R32 ;  /* 0x0002002002007388 */ /* 0x0003e80000000c00 */
[----:B-1----:R-:W4:Y:S04]  /*3ccc0*/  LDL.LU R32, [R1+0x80] ;  /* 0x0000800001207983 */ /* 0x002f280000300800 */
[----:B------:R-:W4:Y:S04]  /*3ccd0*/  LDL.LU R33, [R1+0x84] ;  /* 0x0000840001217983 */ /* 0x000f280000300800 */
[----:B------:R-:W4:Y:S04]  /*3cce0*/  LDL.LU R34, [R1+0x70] ;  /* 0x0000700001227983 */ /* 0x000f280000300800 */
[----:B------:R-:W4:Y:S04]  /*3ccf0*/  LDL.LU R35, [R1+0x74] ;  /* 0x0000740001237983 */ /* 0x000f280000300800 */
[----:B------:R-:W2:Y:S04]  /*3cd00*/  LDL.LU R68, [R1+0x88] ;  /* 0x0000880001447983 */ /* 0x000ea80000300800 */
[----:B------:R-:W2:Y:S04]  /*3cd10*/  LDL.LU R69, [R1+0x8c] ;  /* 0x00008c0001457983 */ /* 0x000ea80000300800 */
[----:B------:R-:W2:Y:S04]  /*3cd20*/  LDL.LU R70, [R1+0x78] ;  /* 0x0000780001467983 */ /* 0x000ea80000300800 */
[----:B------:R-:W4:Y:S04]  /*3cd30*/  LDL.LU R71, [R1+0x7c] ;  /* 0x00007c0001477983 */ /* 0x000f280000300800 */
[----:B---3--:R1:W-:Y:S04]  /*3cd40*/  STS.128 [R2+0x480], R4 ;  /* 0x0004800402007388 */ /* 0x0083e80000000c00 */
[----:B-1----:R-:W3:Y:S04]  /*3cd50*/  LDL.LU R4, [R1+0x210] ;  /* 0x0002100001047983 */ /* 0x002ee80000300800 */
        /* <DEDUP_REMOVED lines=10> */
[----:B------:R-:W-:Y:S01]  /*3ce00*/  IMAD.MOV.U32 R108, RZ, RZ, R114 ;  /* 0x000000ffff6c7224 */ /* 0x000fe200078e0072 */
[----:B--2---:R-:W-:Y:S04]  /*3ce10*/  STS.128 [R2+0x400], R24 ;  /* 0x0004001802007388 */ /* 0x004fe80000000c00 */
[----:B------:R-:W-:Y:S04]  /*3ce20*/  STS.128 [R2+0x80], R216 ;  /* 0x000080d802007388 */ /* 0x000fe80000000c00 */
[----:B------:R1:W-:Y:S04]  /*3ce30*/  STS.128 [R2+0x280], R108 ;  /* 0x0002806c02007388 */ /* 0x0003e80000000c00 */
[----:B----4-:R-:W-:Y:S04]  /*3ce40*/  STS.128 [R2+0x600], R32 ;  /* 0x0006002002007388 */ /* 0x010fe80000000c00 */
[----:B------:R-:W-:Y:S04]  /*3ce50*/  STS.128 [R2+0x680], R68 ;  /* 0x0006804402007388 */ /* 0x000fe80000000c00 */
[----:B------:R-:W-:Y:S06]  /*3ce60*/  BAR.SYNC.DEFER_BLOCKING 0x0 ;  /* 0x0000000000007b1d */ /* 0x000fec0000010000 */
[----:B------:R-:W2:Y:S04]  /*3ce70*/  LDS.128 R24, [R0] ;  /* 0x0000000000187984 */ /* 0x000ea80000000c00 */
[----:B------:R-:W-:Y:S04]  /*3ce80*/  LDS.128 R76, [R0+0x800] ;  /* 0x00080000004c7984 */ /* 0x000fe80000000c00 */
[----:B------:R-:W4:Y:S04]  /*3ce90*/  LDS.128 R88, [R228] ;  /* 0x00000000e4587984 */ /* 0x000f280000000c00 */
[----:B------:R-:W-:Y:S04]  /*3cea0*/  LDS.128 R72, [R228+0x800] ;  /* 0x00080000e4487984 */ /* 0x000fe80000000c00 */
[----:B------:R-:W2:Y:S04]  /*3ceb0*/  LDS.128 R84, [R252] ;  /* 0x00000000fc547984 */ /* 0x000ea80000000c00 */
[----:B------:R-:W-:Y:S04]  /*3cec0*/  LDS.128 R68, [R252+0x800] ;  /* 0x00080000fc447984 */ /* 0x000fe80000000c00 */
[----:B------:R-:W2:Y:S04]  /*3ced0*/  LDS.128 R80, [R3] ;  /* 0x0000000003507984 */ /* 0x000ea80000000c00 */
[----:B------:R-:W2:Y:S04]  /*3cee0*/  LDS.128 R32, [R3+0x800] ;  /* 0x0008000003207984 */ /* 0x000ea80000000c00 */
[----:B------:R-:W-:Y:S01]  /*3cef0*/  BAR.SYNC.DEFER_BLOCKING 0x0 ;  /* 0x0000000000007b1d */ /* 0x000fe20000010000 */
[----:B-1----:R-:W-:Y:S01]  /*3cf00*/  IMAD.MOV.U32 R110, RZ, RZ, R144 ;  /* 0x000000ffff6e7224 */ /* 0x002fe200078e0090 */
[----:B------:R-:W-:Y:S01]  /*3cf10*/  MOV R111, R145 ;  /* 0x00000091006f7202 */ /* 0x000fe20000000f00 */
        /* <DEDUP_REMOVED lines=10> */
[----:B------:R-:W-:Y:S04]  /*3cfc0*/  STS.128 [R2+0x200], R108 ;  /* 0x0002006c02007388 */ /* 0x000fe80000000c00 */
[----:B------:R1:W-:Y:S04]  /*3cfd0*/  STS.128 [R2+0x280], R144 ;  /* 0x0002809002007388 */ /* 0x0003e80000000c00 */
[----:B------:R-:W-:Y:S04]  /*3cfe0*/  STS.128 [R2+0x400], R112 ;  /* 0x0004007002007388 */ /* 0x000fe80000000c00 */
[----:B------:R-:W-:Y:S01]  /*3cff0*/  STS.128 [R2+0x480], R176 ;  /* 0x000480b002007388 */ /* 0x000fe20000000c00 */
[----:B-1----:R-:W-:Y:S01]  /*3d000*/  IMAD.MOV.U32 R144, RZ, RZ, R104 ;  /* 0x000000ffff907224 */ /* 0x002fe200078e0068 */
[----:B------:R-:W-:Y:S01]  /*3d010*/  MOV R147, R101 ;  /* 0x0000006500937202 */ /* 0x000fe20000000f00 */
        /* <DEDUP_REMOVED lines=10> */
[----:B---3--:R-:W-:Y:S04]  /*3d0c0*/  STS.128 [R2], R4 ;  /* 0x0000000402007388 */ /* 0x008fe80000000c00 */
[----:B------:R1:W-:Y:S02]  /*3d0d0*/  STS.128 [R2+0x80], R92 ;  /* 0x0000805c02007388 */ /* 0x0003e40000000c00 */
[----:B-1----:R-:W-:Y:S01]  /*3d0e0*/  IMAD.MOV.U32 R94, RZ, RZ, R36 ;  /* 0x000000ffff5e7224 */ /* 0x002fe200078e0024 */
[----:B------:R-:W-:Y:S01]  /*3d0f0*/  MOV R95, R37 ;  /* 0x00000025005f7202 */ /* 0x000fe20000000f00 */
[----:B------:R-:W-:-:S02]  /*3d100*/  IMAD.MOV.U32 R92, RZ, RZ, R12 ;  /* 0x000000ffff5c7224 */ /* 0x000fc400078e000c */
[----:B------:R-:W-:Y:S02]  /*3d110*/  IMAD.MOV.U32 R93, RZ, RZ, R13 ;  /* 0x000000ffff5d7224 */ /* 0x000fe400078e000d */
[----:B------:R-:W-:Y:S02]  /*3d120*/  IMAD.MOV.U32 R36, RZ, RZ, R14 ;  /* 0x000000ffff247224 */ /* 0x000fe400078e000e */
[----:B------:R-:W-:Y:S01]  /*3d130*/  IMAD.MOV.U32 R37, RZ, RZ, R15 ;  /* 0x000000ffff257224 */ /* 0x000fe200078e000f */
[----:B------:R-:W-:Y:S04]  /*3d140*/  STS.128 [R2+0x600], R92 ;  /* 0x0006005c02007388 */ /* 0x000fe80000000c00 */
[----:B------:R-:W-:Y:S04]  /*3d150*/  STS.128 [R2+0x680], R36 ;  /* 0x0006802402007388 */ /* 0x000fe80000000c00 */
[----:B------:R-:W-:Y:S01]  /*3d160*/  BAR.SYNC.DEFER_BLOCKING 0x0 ;  /* 0x0000000000007b1d */ /* 0x000fe20000010000 */
[----:B------:R-:W-:Y:S01]  /*3d170*/  IMAD.MOV.U32 R4, RZ, RZ, R212 ;  /* 0x000000ffff047224 */ /* 0x000fe200078e00d4 */
[----:B------:R-:W-:Y:S01]  /*3d180*/  MOV R5, R213 ;  /* 0x000000d500057202 */ /* 0x000fe20000000f00 */
[----:B------:R-:W-:-:S03]  /*3d190*/  IMAD.MOV.U32 R6, RZ, RZ, R208 ;  /* 0x000000ffff067224 */ /* 0x000fc600078e00d0 */
[----:B------:R-:W1:Y:S04]  /*3d1a0*/  LDS.128 R140, [R0] ;  /* 0x00000000008c7984 */ /* 0x000e680000000c00 */
[----:B------:R-:W-:Y:S04]  /*3d1b0*/  LDS.128 R108, [R0+0x800] ;  /* 0x00080000006c7984 */ /* 0x000fe80000000c00 */
[----:B------:R-:W-:Y:S04]  /*3d1c0*/  LDS.128 R136, [R228] ;  /* 0x00000000e4887984 */ /* 0x000fe80000000c00 */
[----:B------:R-:W-:Y:S04]  /*3d1d0*/  LDS.128 R92, [R228+0x800] ;  /* 0x00080000e45c7984 */ /* 0x000fe80000000c00 */
[----:B------:R-:W-:Y:S04]  /*3d1e0*/  LDS.128 R132, [R252] ;  /* 0x00000000fc847984 */ /* 0x000fe80000000c00 */
[----:B------:R-:W-:Y:S04]  /*3d1f0*/  LDS.128 R36, [R252+0x800] ;  /* 0x00080000fc247984 */ /* 0x000fe80000000c00 */
[----:B------:R-:W-:Y:S04]  /*3d200*/  LDS.128 R112, [R3] ;  /* 0x0000000003707984 */ /* 0x000fe80000000c00 */
[----:B------:R-:W-:Y:S04]  /*3d210*/  LDS.128 R12, [R3+0x800] ;  /* 0x00080000030c7984 */ /* 0x000fe80000000c00 */
[----:B------:R-:W-:Y:S01]  /*3d220*/  BAR.SYNC.DEFER_BLOCKING 0x0 ;  /* 0x0000000000007b1d */ /* 0x000fe20000010000 */
[----:B------:R-:W-:-:S05]  /*3d230*/  IMAD.MOV.U32 R7, RZ, RZ, R209 ;  /* 0x000000ffff077224 */ /* 0x000fca00078e00d1 */
[----:B------:R3:W-:Y:S04]  /*3d240*/  STS.128 [R2], R4 ;  /* 0x0000000402007388 */ /* 0x0007e80000000c00 */
[----:B------:R1:W-:Y:S04]  /*3d250*/  STS.128 [R2+0x200], R144 ;  /* 0x0002009002007388 */ /* 0x0003e80000000c00 */
[----:B---3--:R-:W3:Y:S04]  /*3d260*/  LDL.LU R4, [R1+0xe8] ;  /* 0x0000e80001047983 */ /* 0x008ee80000300800 */
[----:B------:R-:W3:Y:S04]  /*3d270*/  LDL.LU R5, [R1+0xec] ;  /* 0x0000ec0001057983 */ /* 0x000ee80000300800 */
[----:B------:R-:W3:Y:S04]  /*3d280*/  LDL.LU R6, [R1+0xd8] ;  /* 0x0000d80001067983 */ /* 0x000ee80000300800 */
[----:B------:R-:W3:Y:S04]  /*3d290*/  LDL.LU R7, [R1+0xdc] ;  /* 0x0000dc0001077983 */ /* 0x000ee80000300800 */
[----:B-1----:R-:W4:Y:S04]  /*3d2a0*/  LDL.LU R144, [R1+0x50] ;  /* 0x0000500001907983 */ /* 0x002f280000300800 */
        /* <DEDUP_REMOVED lines=8> */
[----:B------:R-:W-:-:S02]  /*3d330*/  MOV R209, R215 ;  /* 0x000000d700d17202 */ /* 0x000fc40000000f00 */
[----:B------:R-:W-:Y:S04]  /*3d340*/  STS.128 [R2+0x280], R104 ;  /* 0x0002806802007388 */ /* 0x000fe80000000c00 */
[----:B------:R1:W-:Y:S04]  /*3d350*/  STS.128 [R2+0x80], R208 ;  /* 0x000080d002007388 */ /* 0x0003e80000000c00 */
[----:B--2---:R-:W-:Y:S01]  /*3d360*/  STS.128 [R2+0x400], R100 ;  /* 0x0004006402007388 */ /* 0x004fe20000000c00 */
[----:B------:R-:W-:Y:S01]  /*3d370*/  MOV R176, R118 ;  /* 0x0000007600b07202 */ /* 0x000fe20000000f00 */
[----:B------:R-:W-:Y:S01]  /*3d380*/  IMAD.MOV.U32 R177, RZ, RZ, R119 ;  /* 0x000000ffffb17224 */ /* 0x000fe200078e0077 */
[----:B------:R-:W-:Y:S01]  /*3d390*/  MOV R179, R123 ;  /* 0x0000007b00b37202 */ /* 0x000fe20000000f00 */
[----:B------:R-:W-:Y:S01]  /*3d3a0*/  IMAD.MOV.U32 R178, RZ, RZ, R122 ;  /* 0x000000ffffb27224 */ /* 0x000fe200078e007a */
[----:B-1----:R-:W-:Y:S01]  /*3d3b0*/  MOV R210, R152 ;  /* 0x0000009800d27202 */ /* 0x002fe20000000f00 */
[----:B------:R-:W-:Y:S01]  /*3d3c0*/  IMAD.MOV.U32 R211, RZ, RZ, R153 ;  /* 0x000000ffffd37224 */ /* 0x000fe200078e0099 */
[----:B------:R-:W-:Y:S01]  /*3d3d0*/  MOV R153, R151 ;  /* 0x0000009700997202 */ /* 0x000fe20000000f00 */
[----:B------:R-:W-:Y:S01]  /*3d3e0*/  IMAD.MOV.U32 R152, RZ, RZ, R150 ;  /* 0x000000ffff987224 */ /* 0x000fe200078e0096 */
[----:B------:R-:W-:Y:S01]  /*3d3f0*/  MOV R150, R184 ;  /* 0x000000b800967202 */ /* 0x000fe20000000f00 */
[----:B------:R-:W-:-:S02]  /*3d400*/  IMAD.MOV.U32 R208, RZ, RZ, R148 ;  /* 0x000000ffffd07224 */ /* 0x000fc400078e0094 */
[----:B------:R-:W-:Y:S02]  /*3d410*/  IMAD.MOV.U32 R209, RZ, RZ, R149 ;  /* 0x000000ffffd17224 */ /* 0x000fe400078e0095 */
[----:B------:R-:W-:Y:S01]  /*3d420*/  IMAD.MOV.U32 R151, RZ, RZ, R185 ;  /* 0x000000ffff977224 */ /* 0x000fe200078e00b9 */
[----:B------:R-:W-:Y:S01]  /*3d430*/  MOV R185, R183 ;  /* 0x000000b700b97202 */ /* 0x000fe20000000f00 */
[----:B------:R-:W-:Y:S02]  /*3d440*/  IMAD.MOV.U32 R148, RZ, RZ, R180 ;  /* 0x000000ffff947224 */ /* 0x000fe400078e00b4 */
[----:B------:R-:W-:Y:S02]  /*3d450*/  IMAD.MOV.U32 R149, RZ, RZ, R181 ;  /* 0x000000ffff957224 */ /* 0x000fe400078e00b5 */
[----:B------:R-:W-:Y:S01]  /*3d460*/  IMAD.MOV.U32 R184, RZ, RZ, R182 ;  /* 0x000000ffffb87224 */ /* 0x000fe200078e00b6 */
[----:B---3--:R1:W-:Y:S04]  /*3d470*/  STS.128 [R2+0x480], R4 ;  /* 0x0004800402007388 */ /* 0x0083e80000000c00 */
[----:B----4-:R-:W-:Y:S04]  /*3d480*/  STS.128 [R2+0x600], R144 ;  /* 0x0006009002007388 */ /* 0x010fe80000000c00 */
[----:B------:R-:W-:Y:S04]  /*3d490*/  STS.128 [R2+0x680], R164 ;  /* 0x000680a402007388 */ /* 0x000fe80000000c00 */
[----:B------:R-:W-:Y:S01]  /*3d4a0*/  BAR.SYNC.DEFER_BLOCKING 0x0 ;  /* 0x0000000000007b1d */ /* 0x000fe20000010000 */
[----:B-1----:R-:W-:Y:S01]  /*3d4b0*/  IMAD.MOV.U32 R4, RZ, RZ, R116 ;  /* 0x000000ffff047224 */ /* 0x002fe200078e0074 */
[----:B------:R-:W-:Y:S01]  /*3d4c0*/  MOV R5, R117 ;  /* 0x0000007500057202 */ /* 0x000fe20000000f00 */
[----:B------:R-:W-:-:S02]  /*3d4d0*/  IMAD.MOV.U32 R6, RZ, RZ, R120 ;  /* 0x000000ffff067224 */ /* 0x000fc400078e0078 */
[----:B------:R-:W-:Y:S01]  /*3d4e0*/  IMAD.MOV.U32 R7, RZ, RZ, R121 ;  /* 0x000000ffff077224 */ /* 0x000fe200078e0079 */
[----:B------:R-:W1:Y:S04]  /*3d4f0*/  LDS.128 R172, [R0] ;  /* 0x0000000000ac7984 */ /* 0x000e680000000c00 */
[----:B------:R-:W-:Y:S04]  /*3d500*/  LDS.128 R120, [R0+0x800] ;  /* 0x0008000000787984 */ /* 0x000fe80000000c00 */
[----:B------:R-:W2:Y:S04]  /*3d510*/  LDS.128 R168, [R228] ;  /* 0x00000000e4a87984 */ /* 0x000ea80000000c00 */
[----:B------:R-:W-:Y:S04]  /*3d520*/  LDS.128 R116, [R228+0x800] ;  /* 0x00080000e4747984 */ /* 0x000fe80000000c00 */
[----:B------:R-:W3:Y:S04]  /*3d530*/  LDS.128 R164, [R252] ;  /* 0x00000000fca47984 */ /* 0x000ee80000000c00 */
[----:B------:R-:W-:Y:S04]  /*3d540*/  LDS.128 R104, [R252+0x800] ;  /* 0x00080000fc687984 */ /* 0x000fe80000000c00 */
[----:B------:R-:W4:Y:S04]  /*3d550*/  LDS.128 R144, [R3] ;  /* 0x0000000003907984 */ /* 0x000f280000000c00 */
[----:B------:R-:W1:Y:S04]  /*3d560*/  LDS.128 R100, [R3+0x800] ;  /* 0x0008000003647984 */ /* 0x000e680000000c00 */
[----:B------:R-:W-:Y:S06]  /*3d570*/  BAR.SYNC.DEFER_BLOCKING 0x0 ;  /* 0x0000000000007b1d */ /* 0x000fec0000010000 */
[----:B------:R1:W-:Y:S04]  /*3d580*/  STS.128 [R2+0x80], R176 ;  /* 0x000080b002007388 */ /* 0x0003e80000000c00 */
[----:B------:R2:W-:Y:S04]  /*3d590*/  STS.128 [R2], R4 ;  /* 0x0000000402007388 */ /* 0x0005e80000000c00 */
[----:B------:R2:W-:Y:S01]  /*3d5a0*/  STS.128 [R2+0x200], R208 ;  /* 0x000200d002007388 */ /* 0x0005e20000000c00 */
[----:B-1----:R-:W-:Y:S01]  /*3d5b0*/  MOV R178, R44 ;  /* 0x0000002c00b27202 */ /* 0x002fe20000000f00 */
[----:B------:R-:W-:Y:S01]  /*3d5c0*/  IMAD.MOV.U32 R179, RZ, RZ, R45 ;  /* 0x000000ffffb37224 */ /* 0x000fe200078e002d */
[----:B------:R-:W-:Y:S01]  /*3d5d0*/  MOV R45, R43 ;  /* 0x0000002b002d7202 */ /* 0x000fe20000000f00 */
[----:B------:R-:W-:-:S02]  /*3d5e0*/  IMAD.MOV.U32 R176, RZ, RZ, R40 ;  /* 0x000000ffffb07224 */ /* 0x000fc400078e0028 */
[----:B------:R-:W-:Y:S02]  /*3d5f0*/  IMAD.MOV.U32 R177, RZ, RZ, R41 ;  /* 0x000000ffffb17224 */ /* 0x000fe400078e0029 */
[----:B------:R-:W-:Y:S01]  /*3d600*/  IMAD.MOV.U32 R44, RZ, RZ, R42 ;  /* 0x000000ffff2c7224 */ /* 0x000fe200078e002a */
[----:B------:R-:W-:Y:S04]  /*3d610*/  STS.128 [R2+0x280], R152 ;  /* 0x0002809802007388 */ /* 0x000fe80000000c00 */
[----:B------:R-:W-:Y:S04]  /*3d620*/  STS.128 [R2+0x400], R148 ;  /* 0x0004009402007388 */ /* 0x000fe80000000c00 */
[----:B------:R-:W-:Y:S04]  /*3d630*/  STS.128 [R2+0x480], R184 ;  /* 0x000480b802007388 */ /* 0x000fe80000000c00 */
[----:B------:R-:W-:Y:S04]  /*3d640*/  STS.128 [R2+0x600], R176 ;  /* 0x000600b002007388 */ /* 0x000fe80000000c00 */
[----:B------:R-:W-:Y:S04]  /*3d650*/  STS.128 [R2+0x680], R44 ;  /* 0x0006802c02007388 */ /* 0x000fe80000000c00 */
[----:B------:R-:W-:Y:S01]  /*3d660*/  BAR.SYNC.DEFER_BLOCKING 0x0 ;  /* 0x0000000000007b1d */ /* 0x000fe20000010000 */
[----:B--2---:R-:W-:-:S02]  /*3d670*/  IMAD.MOV.U32 R4, RZ, RZ, R204 ;  /* 0x000000ffff047224 */ /* 0x004fc400078e00cc */
[----:B------:R-:W-:Y:S01]  /*3d680*/  IMAD.MOV.U32 R5, RZ, RZ, R205 ;  /* 0x000000ffff057224 */ /* 0x000fe200078e00cd */
[----:B------:R-:W-:Y:S01]  /*3d690*/  MOV R205, R207 ;  /* 0x000000cf00cd7202 */ /* 0x000fe20000000f00 */
[----:B------:R-:W-:Y:S01]  /*3d6a0*/  IMAD.MOV.U32 R204, RZ, RZ, R206 ;  /* 0x000000ffffcc7224 */ /* 0x000fe200078e00ce */
[----:B------:R-:W-:Y:S01]  /*3d6b0*/  MOV R6, R200 ;  /* 0x000000c800067202 */ /* 0x000fe20000000f00 */
[----:B------:R-:W-:Y:S02]  /*3d6c0*/  IMAD.MOV.U32 R7, RZ, RZ, R201 ;  /* 0x000000ffff077224 */ /* 0x000fe400078e00c9 */
[----:B------:R-:W-:Y:S02]  /*3d6d0*/  IMAD.MOV.U32 R206, RZ, RZ, R202 ;  /* 0x000000ffffce7224 */ /* 0x000fe400078e00ca */
[----:B------:R-:W-:Y:S02]  /*3d6e0*/  IMAD.MOV.U32 R207, RZ, RZ, R203 ;  /* 0x000000ffffcf7224 */ /* 0x000fe400078e00cb */
        /* <DEDUP_REMOVED lines=9> */
[----:B------:R-:W-:Y:S01]  /*3d780*/  MOV R208, R64 ;  /* 0x0000004000d07202 */ /* 0x000fe20000000f00 */
[----:B------:R-:W-:Y:S01]  /*3d790*/  IMAD.MOV.U32 R210, RZ, RZ, R60 ;  /* 0x000000ffffd27224 */ /* 0x000fe200078e003c */
[----:B------:R-:W-:Y:S01]  /*3d7a0*/  MOV R211, R61 ;  /* 0x0000003d00d37202 */ /* 0x000fe20000000f00 */
[----:B------:R-:W-:-:S02]  /*3d7b0*/  IMAD.MOV.U32 R209, RZ, RZ, R65 ;  /* 0x000000ffffd17224 */ /* 0x000fc400078e0041 */
[----:B------:R-:W-:Y:S01]  /*3d7c0*/  IMAD.MOV.U32 R64, RZ, RZ, R66 ;  /* 0x000000ffff407224 */ /* 0x000fe200078e0042 */
[----:B------:R-:W2:Y:S01]  /*3d7d0*/  LDL.LU R60, [R1+0xc0] ;  /* 0x0000c000013c7983 */ /* 0x000ea20000300800 */
[----:B------:R-:W-:Y:S01]  /*3d7e0*/  IMAD.MOV.U32 R65, RZ, RZ, R67 ;  /* 0x000000ffff417224 */ /* 0x000fe200078e0043 */
[----:B------:R-:W-:Y:S01]  /*3d7f0*/  MOV R66, R62 ;  /* 0x0000003e00427202 */ /* 0x000fe20000000f00 */
[----:B------:R-:W-:Y:S01]  /*3d800*/  IMAD.MOV.U32 R67, RZ, RZ, R63 ;  /* 0x000000ffff437224 */ /* 0x000fe200078e003f */
[----:B------:R-:W2:Y:S04]  /*3d810*/  LDL.LU R61, [R1+0xc4] ;  /* 0x0000c400013d7983 */ /* 0x000ea80000300800 */
[----:B------:R-:W2:Y:S04]  /*3d820*/  LDL.LU R62, [R1+0xb0] ;  /* 0x0000b000013e7983 */ /* 0x000ea80000300800 */
[----:B------:R-:W2:Y:S04]  /*3d830*/  LDL.LU R63, [R1+0xb4] ;  /* 0x0000b400013f7983 */ /* 0x000ea80000300800 */
[----:B------:R1:W-:Y:S04]  /*3d840*/  STS.128 [R2], R4 ;  /* 0x0000000402007388 */ /* 0x0003e80000000c00 */
[----:B------:R3:W-:Y:S04]  /*3d850*/  STS.128 [R2+0x80], R204 ;  /* 0x000080cc02007388 */ /* 0x0007e80000000c00 */
[----:B-1----:R-:W4:Y:S04]  /*3d860*/  LDL.LU R4, [R1+0xc8] ;  /* 0x0000c80001047983 */ /* 0x002f280000300800 */
[----:B------:R-:W4:Y:S01]  /*3d870*/  LDL.LU R5, [R1+0xcc] ;  /* 0x0000cc0001057983 */ /* 0x000f220000300800 */
[----:B---3--:R-:W-:-:S03]  /*3d880*/  IMAD.MOV.U32 R206, RZ, RZ, R248 ;  /* 0x000000ffffce7224 */ /* 0x008fc600078e00f8 */
[----:B------:R-:W4:Y:S01]  /*3d890*/  LDL.LU R6, [R1+0xb8] ;  /* 0x0000b80001067983 */ /* 0x000f220000300800 */
[----:B------:R-:W-:-:S03]  /*3d8a0*/  MOV R207, R249 ;  /* 0x000000f900cf7202 */ /* 0x000fc60000000f00 */
[----:B------:R-:W4:Y:S04]  /*3d8b0*/  LDL.LU R7, [R1+0xbc] ;  /* 0x0000bc0001077983 */ /* 0x000f280000300800 */
[----:B------:R-:W3:Y:S04]  /*3d8c0*/  LDL.LU R204, [R1] ;  /* 0x0000000001cc7983 */ /* 0x000ee80000300800 */
[----:B------:R-:W3:Y:S04]  /*3d8d0*/  LDL.LU R205, [R1+0x4] ;  /* 0x0000040001cd7983 */ /* 0x000ee80000300800 */
[----:B------:R-:W3:Y:S04]  /*3d8e0*/  LDL.LU R248, [R1+0x8] ;  /* 0x0000080001f87983 */ /* 0x000ee80000300800 */
[----:B------:R-:W3:Y:S04]  /*3d8f0*/  LDL.LU R249, [R1+0xc] ;  /* 0x00000c0001f97983 */ /* 0x000ee80000300800 */
[----:B------:R-:W-:Y:S04]  /*3d900*/  STS.128 [R2+0x200], R208 ;  /* 0x000200d002007388 */ /* 0x000fe80000000c00 */
[----:B------:R-:W-:Y:S01]  /*3d910*/  STS.128 [R2+0x280], R64 ;  /* 0x0002804002007388 */ /* 0x000fe20000000c00 */
        /* <DEDUP_REMOVED lines=17> */
[----:B------:R-:W-:Y:S01]  /*3da30*/  MOV R188, R48 ;  /* 0x0000003000bc7202 */ /* 0x000fe20000000f00 */
[----:B------:R-:W-:Y:S02]  /*3da40*/  IMAD.MOV.U32 R190, RZ, RZ, R232 ;  /* 0x000000ffffbe7224 */ /* 0x000fe400078e00e8 */
[----:B------:R-:W-:Y:S02]  /*3da50*/  IMAD.MOV.U32 R189, RZ, RZ, R49 ;  /* 0x000000ffffbd7224 */ /* 0x000fe400078e0031 */
[----:B------:R-:W-:Y:S02]  /*3da60*/  IMAD.MOV.U32 R232, RZ, RZ, R50 ;  /* 0x000000ffffe87224 */ /* 0x000fe400078e0032 */
[----:B------:R-:W-:Y:S01]  /*3da70*/  IMAD.MOV.U32 R233, RZ, RZ, R51 ;  /* 0x000000ffffe97224 */ /* 0x000fe200078e0033 */
[----:B------:R-:W-:Y:S01]  /*3da80*/  MOV R48, R56 ;  /* 0x0000003800307202 */ /* 0x000fe20000000f00 */
[----:B------:R-:W-:Y:S01]  /*3da90*/  IMAD.MOV.U32 R49, RZ, RZ, R57 ;  /* 0x000000ffff317224 */ /* 0x000fe200078e0039 */
[----:B------:R-:W-:Y:S01]  /*3daa0*/  MOV R51, R53 ;  /* 0x0000003500337202 */ /* 0x000fe20000000f00 */
[----:B------:R-:W-:-:S02]  /*3dab0*/  IMAD.MOV.U32 R50, RZ, RZ, R52 ;  /* 0x000000ffff327224 */ /* 0x000fc400078e0034 */
[----:B------:R-:W-:Y:S01]  /*3dac0*/  IMAD.MOV.U32 R52, RZ, RZ, R58 ;  /* 0x000000ffff347224 */ /* 0x000fe200078e003a */
[----:B--2---:R-:W-:Y:S04]  /*3dad0*/  STS.128 [R2+0x400], R60 ;  /* 0x0004003c02007388 */ /* 0x004fe80000000c00 */
[----:B----4-:R1:W-:Y:S04]  /*3dae0*/  STS.128 [R2+0x480], R4 ;  /* 0x0004800402007388 */ /* 0x0103e80000000c00 */
[----:B---3--:R-:W-:Y:S04]  /*3daf0*/  STS.128 [R2+0x600], R204 ;  /* 0x000600cc02007388 */ /* 0x008fe80000000c00 */
[----:B------:R2:W-:Y:S04]  /*3db00*/  STS.128 [R2+0x680], R248 ;  /* 0x000680f802007388 */ /* 0x0005e80000000c00 */
[----:B------:R-:W-:Y:S01]  /*3db10*/  BAR.SYNC.DEFER_BLOCKING 0x0 ;  /* 0x0000000000007b1d */ /* 0x000fe20000010000 */
[----:B-1----:R-:W-:Y:S01]  /*3db20*/  IMAD.MOV.U32 R4, RZ, RZ, R124 ;  /* 0x000000ffff047224 */ /* 0x002fe200078e007c */
[----:B------:R-:W-:Y:S01]  /*3db30*/  MOV R6, R128 ;  /* 0x0000008000067202 */ /* 0x000fe20000000f00 */
[----:B------:R-:W-:-:S02]  /*3db40*/  IMAD.MOV.U32 R5, RZ, RZ, R125 ;  /* 0x000000ffff057224 */ /* 0x000fc400078e007d */
[----:B------:R-:W-:Y:S01]  /*3db50*/  IMAD.MOV.U32 R7, RZ, RZ, R129 ;  /* 0x000000ffff077224 */ /* 0x000fe200078e0081 */
[----:B--2---:R-:W-:Y:S01]  /*3db60*/  LOP3.LUT R250, R0, 0x20, RZ, 0x3c, !PT ;  /* 0x0000002000fa7812 */ /* 0x004fe200078e3cff */
[----:B------:R-:W4:Y:S04]  /*3db70*/  LDL.LU R251, [R1+0x398] ;  /* 0x0003980001fb7983 */ /* 0x000f280000300800 */
[----:B------:R-:W1:Y:S04]  /*3db80*/  LDS.128 R216, [R0] ;  /* 0x0000000000d87984 */ /* 0x000e680000000c00 */
[----:B------:R-:W-:Y:S04]  /*3db90*/  LDS.128 R128, [R0+0x800] ;  /* 0x0008000000807984 */ /* 0x000fe80000000c00 */
[----:B------:R-:W3:Y:S04]  /*3dba0*/  LDS.128 R212, [R250] ;  /* 0x00000000fad47984 */ /* 0x000ee80000000c00 */
[----:B------:R-:W-:Y:S04]  /*3dbb0*/  LDS.128 R124, [R250+0x800] ;  /* 0x00080000fa7c7984 */ /* 0x000fe80000000c00 */
[----:B------:R-:W4:Y:S04]  /*3dbc0*/  LDS.128 R208, [R252] ;  /* 0x00000000fcd07984 */ /* 0x000f280000000c00 */
[----:B------:R-:W-:Y:S04]  /*3dbd0*/  LDS.128 R64, [R252+0x800] ;  /* 0x00080000fc407984 */ /* 0x000fe80000000c00 */
[----:B------:R-:W1:Y:S04]  /*3dbe0*/  LDS.128 R204, [R3] ;  /* 0x0000000003cc7984 */ /* 0x000e680000000c00 */
[----:B------:R-:W1:Y:S04]  /*3dbf0*/  LDS.128 R60, [R3+0x800] ;  /* 0x00080000033c7984 */ /* 0x000e680000000c00 */
[----:B------:R-:W-:Y:S06]  /*3dc00*/  BAR.SYNC.DEFER_BLOCKING 0x0 ;  /* 0x0000000000007b1d */ /* 0x000fec0000010000 */
[----:B------:R1:W-:Y:S04]  /*3dc10*/  STS.128 [R2], R4 ;  /* 0x0000000402007388 */ /* 0x0003e80000000c00 */
[----:B------:R-:W-:Y:S04]  /*3dc20*/  STS.128 [R2+0x80], R220 ;  /* 0x000080dc02007388 */ /* 0x000fe80000000c00 */
[----:B------:R-:W-:Y:S04]  /*3dc30*/  STS.128 [R2+0x200], R228 ;  /* 0x000200e402007388 */ /* 0x000fe80000000c00 */
[----:B------:R-:W-:Y:S04]  /*3dc40*/  STS.128 [R2+0x280], R160 ;  /* 0x000280a002007388 */ /* 0x000fe80000000c00 */
[----:B------:R-:W-:Y:S04]  /*3dc50*/  STS.128 [R2+0x400], R156 ;  /* 0x0004009c02007388 */ /* 0x000fe80000000c00 */
[----:B------:R-:W-:Y:S04]  /*3dc60*/  STS.128 [R2+0x480], R224 ;  /* 0x000480e002007388 */ /* 0x000fe80000000c00 */
[----:B------:R-:W-:Y:S04]  /*3dc70*/  STS.128 [R2+0x600], R188 ;  /* 0x000600bc02007388 */ /* 0x000fe80000000c00 */
[----:B------:R-:W-:Y:S04]  /*3dc80*/  STS.128 [R2+0x680], R232 ;  /* 0x000680e802007388 */ /* 0x000fe80000000c00 */
[----:B------:R-:W-:Y:S01]  /*3dc90*/  BAR.SYNC.DEFER_BLOCKING 0x0 ;  /* 0x0000000000007b1d */ /* 0x000fe20000010000 */
[----:B-1----:R-:W-:Y:S01]  /*3dca0*/  IMAD.MOV.U32 R6, RZ, RZ, R192 ;  /* 0x000000ffff067224 */ /* 0x002fe200078e00c0 */
[----:B------:R-:W-:Y:S01]  /*3dcb0*/  MOV R7, R193 ;  /* 0x000000c100077202 */ /* 0x000fe20000000f00 */
[----:B------:R-:W-:Y:S01]  /*3dcc0*/  IMAD.MOV.U32 R5, RZ, RZ, R197 ;  /* 0x000000ffff057224 */ /* 0x000fe200078e00c5 */
[----:B------:R-:W-:Y:S01]  /*3dcd0*/  MOV R4, R196 ;  /* 0x000000c400047202 */ /* 0x000fe20000000f00 */
[----:B------:R-:W-:-:S02]  /*3dce0*/  IMAD.MOV.U32 R192, RZ, RZ, R198 ;  /* 0x000000ffffc07224 */ /* 0x000fc400078e00c6 */
[----:B------:R-:W-:Y:S01]  /*3dcf0*/  IMAD.MOV.U32 R193, RZ, RZ, R199 ;  /* 0x000000ffffc17224 */ /* 0x000fe200078e00c7 */
        /* <DEDUP_REMOVED lines=8> */
[----:B------:R-:W-:Y:S06]  /*3dd80*/  BAR.SYNC.DEFER_BLOCKING 0x0 ;  /* 0x0000000000007b1d */ /* 0x000fec0000010000 */
[----:B------:R1:W-:Y:S04]  /*3dd90*/  STS.128 [R2+0x80], R192 ;  /* 0x000080c002007388 */ /* 0x0003e80000000c00 */
[----:B------:R3:W-:Y:S04]  /*3dda0*/  STS.128 [R2], R4 ;  /* 0x0000000402007388 */ /* 0x0007e80000000c00 */
[----:B------:R4:W-:Y:S04]  /*3ddb0*/  STS.128 [R2+0x200], R48 ;  /* 0x0002003002007388 */ /* 0x0009e80000000c00 */
[----:B-1----:R-:W2:Y:S04]  /*3ddc0*/  LDL.LU R195, [R1+0x39c] ;  /* 0x00039c0001c37983 */ /* 0x002ea80000300800 */
[----:B---3--:R-:W3:Y:S04]  /*3ddd0*/  LDL.LU R4, [R1+0xa0] ;  /* 0x0000a00001047983 */ /* 0x008ee80000300800 */
[----:B------:R-:W3:Y:S04]  /*3dde0*/  LDL.LU R5, [R1+0xa4] ;  /* 0x0000a40001057983 */ /* 0x000ee80000300800 */
[----:B------:R-:W3:Y:S04]  /*3ddf0*/  LDL.LU R6, [R1+0x90] ;  /* 0x0000900001067983 */ /* 0x000ee80000300800 */
[----:B------:R-:W3:Y:S04]  /*3de00*/  LDL.LU R7, [R1+0x94] ;  /* 0x0000940001077983 */ /* 0x000ee80000300800 */
[----:B----4-:R-:W4:Y:S04]  /*3de10*/  LDL.LU R48, [R1+0xa8] ;  /* 0x0000a80001307983 */ /* 0x010f280000300800 */
[----:B------:R-:W4:Y:S04]  /*3de20*/  LDL.LU R49, [R1+0xac] ;  /* 0x0000ac0001317983 */ /* 0x000f280000300800 */
[----:B------:R-:W4:Y:S04]  /*3de30*/  LDL.LU R50, [R1+0x98] ;  /* 0x0000980001327983 */ /* 0x000f280000300800 */
[----:B------:R-:W4:Y:S04]  /*3de40*/  LDL.LU R51, [R1+0x9c] ;  /* 0x00009c0001337983 */ /* 0x000f280000300800 */
[----:B------:R-:W2:Y:S04]  /*3de50*/  LDL.LU R248, [R1+0x20] ;  /* 0x0000200001f87983 */ /* 0x000ea80000300800 */
[----:B------:R-:W2:Y:S04]  /*3de60*/  LDL.LU R58, [R1+0x1054] ;  /* 0x00105400013a7983 */ /* 0x000ea80000300800 */
[----:B------:R-:W2:Y:S04]  /*3de70*/  LDL.LU R249, [R1+0x24] ;  /* 0x0000240001f97983 */ /* 0x000ea80000300800 */
[----:B------:R-:W2:Y:S04]  /*3de80*/  LDL.LU R57, [R1+0x102c] ;  /* 0x00102c0001397983 */ /* 0x000ea80000300800 */
[----:B------:R-:W2:Y:S01]  /*3de90*/  LDL.LU R56, [R1+0x3a0] ;  /* 0x0003a00001387983 */ /* 0x000ea20000300800 */
[----:B------:R-:W-:-:S05]  /*3dea0*/  IMAD.MOV.U32 R53, RZ, RZ, R59 ;  /* 0x000000ffff357224 */ /* 0x000fca00078e003b */
[----:B------:R1:W-:Y:S02]  /*3deb0*/  STS.128 [R2+0x280], R52 ;  /* 0x0002803402007388 */ /* 0x0003e40000000c00 */
[C---:B-1----:R-:W-:Y:S01]  /*3dec0*/  IMAD R52, R251.reuse, c[0x0][0x194], RZ ;  /* 0x00006500fb347a24 */ /* 0x042fe200078e02ff */
[----:B------:R-:W-:Y:S01]  /*3ded0*/  ISETP.GE.AND P0, PT, R251, c[0x0][0x178], PT ;  /* 0x00005e00fb007a0c */ /* 0x000fe20003f06270 */
[----:B---3--:R1:W-:Y:S02]  /*3dee0*/  STS.128 [R2+0x400], R4 ;  /* 0x0004000402007388 */ /* 0x0083e40000000c00 */
[----:B-1----:R-:W-:Y:S02]  /*3def0*/  MOV R4, c[0x0][0x194] ;  /* 0x0000650000047a02 */ /* 0x002fe40000000f00 */
[----:B----4-:R1:W-:Y:S01]  /*3df00*/  STS.128 [R2+0x480], R48 ;  /* 0x0004803002007388 */ /* 0x0103e20000000c00 */
[----:B------:R-:W-:Y:S01]  /*3df10*/  IMAD.MOV.U32 R6, RZ, RZ, R96 ;  /* 0x000000ffff067224 */ /* 0x000fe200078e0060 */
[----:B------:R-:W-:Y:S01]  /*3df20*/  MOV R5, R29 ;  /* 0x0000001d00057202 */ /* 0x000fe20000000f00 */
[----:B------:R-:W-:Y:S01]  /*3df30*/  IMAD.MOV.U32 R7, RZ, RZ, R97 ;  /* 0x000000ffff077224 */ /* 0x000fe200078e0061 */
[----:B------:R-:W-:Y:S01]  /*3df40*/  MOV R96, R30 ;  /* 0x0000001e00607202 */ /* 0x000fe20000000f00 */
[----:B------:R-:W-:-:S05]  /*3df50*/  IMAD.MOV.U32 R97, RZ, RZ, R31 ;  /* 0x000000ffff617224 */ /* 0x000fca00078e001f */
[----:B------:R-:W-:Y:S01]  /*3df60*/  STS.128 [R2+0x680], R96 ;  /* 0x0006806002007388 */ /* 0x000fe20000000c00 */
[----:B-1----:R-:W-:Y:S02]  /*3df70*/  IMAD R51, R4, 0x80, R52 ;  /* 0x0000008004337824 */ /* 0x002fe400078e0234 */
[----:B------:R-:W-:-:S05]  /*3df80*/  IMAD.MOV.U32 R4, RZ, RZ, R28 ;  /* 0x000000ffff047224 */ /* 0x000fca00078e001c */
[----:B------:R1:W-:Y:S04]  /*3df90*/  STS.128 [R2+0x600], R4 ;  /* 0x0006000402007388 */ /* 0x0003e80000000c00 */
[----:B------:R-:W-:Y:S01]  /*3dfa0*/  BAR.SYNC.DEFER_BLOCKING 0x0 ;  /* 0x0000000000007b1d */ /* 0x000fe20000010000 */
[C---:B------:R-:W-:Y:S02]  /*3dfb0*/  LEA R48, P5, R52.reuse, c[0x0][0x170], 0x2 ;  /* 0x00005c0034307a11 */ /* 0x040fe400078a10ff */
[----:B--2---:R-:W-:Y:S02]  /*3dfc0*/  ISETP.LT.AND P0, PT, R195, c[0x0][0x17c], !P0 ;  /* 0x00005f00c3007a0c */ /* 0x004fe40004701270 */
[----:B------:R-:W-:Y:S02]  /*3dfd0*/  LEA.HI.X.SX32 R49, R52, c[0x0][0x174], 0x2, P5 ;  /* 0x00005d0034317a11 */ /* 0x000fe400028f16ff */
[----:B------:R-:W-:Y:S01]  /*3dfe0*/  LEA R50, P5, R51, c[0x0][0x170], 0x2 ;  /* 0x00005c0033327a11 */ /* 0x000fe200078a10ff */
[C---:B------:R-:W-:Y:S01]  /*3dff0*/  IMAD R28, R195.reuse, c[0x0][0x198], RZ ;  /* 0x00006600c31c7a24 */ /* 0x040fe200078e02ff */
[----:B------:R-:W-:Y:S01]  /*3e000*/  ISETP.GE.AND P2, PT, R195, c[0x0][0x17c], PT ;  /* 0x00005f00c3007a0c */ /* 0x000fe20003f46270 */
[----:B------:R-:W2:Y:S01]  /*3e010*/  LDL.LU R52, [R1+0x100c] ;  /* 0x00100c0001347983 */ /* 0x000ea20000300800 */
[----:B------:R-:W-:Y:S01]  /*3e020*/  LEA.HI.X.SX32 R51, R51, c[0x0][0x174], 0x2, P5 ;  /* 0x00005d0033337a11 */ /* 0x000fe200028f16ff */
[----:B-1----:R-:W-:Y:S01]  /*3e030*/  IMAD.WIDE R4, R28, 0x4, R48 ;  /* 0x000000041c047825 */ /* 0x002fe200078e0230 */
[----:B------:R-:W-:Y:S01]  /*3e040*/  ISETP.LT.AND P2, PT, R56, c[0x0][0x178], !P2 ;  /* 0x00005e0038007a0c */ /* 0x000fe20005741270 */
[----:B------:R-:W3:Y:S01]  /*3e050*/  LDL.LU R31, [R1+0x1148] ;  /* 0x00114800011f7983 */ /* 0x000ee20000300800 */
[----:B------:R-:W-:Y:S01]  /*3e060*/  ISETP.LT.AND P5, PT, R251, c[0x0][0x178], !P6 ;  /* 0x00005e00fb007a0c */ /* 0x000fe200077a1270 */
[C---:B------:R-:W-:Y:S01]  /*3e070*/  IMAD.WIDE R6, R28.reuse, 0x4, R50 ;  /* 0x000000041c067825 */ /* 0x040fe200078e0232 */
[----:B------:R-:W-:Y:S01]  /*3e080*/  IADD3 R28, R28, c[0x0][0x198], RZ ;  /* 0x000066001c1c7a10 */ /* 0x000fe20007ffe0ff */
[----:B------:R-:W4:Y:S04]  /*3e090*/  LDL.LU R30, [R1+0x1118] ;  /* 0x00111800011e7983 */ /* 0x000f280000300800 */
[----:B------:R1:W-:Y:S01]  /*3e0a0*/  @P0 STG.E [R4.64], R248 ;  /* 0x000000f804000986 */ /* 0x0003e2000c101906 */
[----:B------:R-:W-:-:S02]  /*3e0b0*/  ISETP.LT.AND P0, PT, R56, c[0x0][0x178], !P6 ;  /* 0x00005e0038007a0c */ /* 0x000fc40007701270 */
[----:B------:R-:W-:Y:S02]  /*3e0c0*/  ISETP.LT.AND P6, PT, R251, c[0x0][0x178], !P1 ;  /* 0x00005e00fb007a0c */ /* 0x000fe40004fc1270 */
[----:B------:R-:W-:Y:S01]  /*3e0d0*/  ISETP.LT.AND P1, PT, R56, c[0x0][0x178], !P1 ;  /* 0x00005e0038007a0c */ /* 0x000fe20004f21270 */
[----:B------:R1:W-:Y:S01]  /*3e0e0*/  @P2 STG.E [R6.64], R24 ;  /* 0x0000001806002986 */ /* 0x0003e2000c101906 */
[C---:B------:R-:W-:Y:S01]  /*3e0f0*/  IADD3 R2, R28.reuse, c[0x0][0x198], RZ ;  /* 0x000066001c027a10 */ /* 0x040fe20007ffe0ff */
[----:B-1----:R-:W-:-:S05]  /*3e100*/  IMAD.WIDE R4, R28, 0x4, R48 ;  /* 0x000000041c047825 */ /* 0x002fca00078e0230 */
[----:B------:R1:W-:Y:S01]  /*3e110*/  @P5 STG.E [R4.64], R249 ;  /* 0x000000f904005986 */ /* 0x0003e2000c101906 */
[----:B------:R-:W-:-:S04]  /*3e120*/  IMAD.WIDE R6, R2, 0x4, R48 ;  /* 0x0000000402067825 */ /* 0x000fc800078e0230 */
[----:B-1----:R-:W-:-:S04]  /*3e130*/  IMAD.WIDE R4, R28, 0x4, R50 ;  /* 0x000000041c047825 */ /* 0x002fc800078e0232 */
[----:B------:R-:W-:Y:S01]  /*3e140*/  IMAD.WIDE R28, R2, 0x4, R50 ;  /* 0x00000004021c7825 */ /* 0x000fe200078e0232 */
[----:B------:R1:W-:Y:S04]  /*3e150*/  @P0 STG.E [R4.64], R25 ;  /* 0x0000001904000986 */ /* 0x0003e8000c101906 */
[----:B------:R-:W-:Y:S04]  /*3e160*/  @P6 STG.E [R6.64], R244 ;  /* 0x000000f406006986 */ /* 0x000fe8000c101906 */
[----:B------:R1:W-:Y:S04]  /*3e170*/  @P1 STG.E [R28.64], R88 ;  /* 0x000000581c001986 */ /* 0x0003e8000c101906 */
[----:B-1----:R-:W4:Y:S04]  /*3e180*/  LDL.LU R25, [R1+0x10e4] ;  /* 0x0010e40001197983 */ /* 0x002f280000300800 */
[----:B------:R-:W4:Y:S01]  /*3e190*/  LDL.LU R28, [R1+0x10b8] ;  /* 0x0010b800011c7983 */ /* 0x000f220000300800 */
[----:B------:R-:W-:-:S02]  /*3e1a0*/  ISETP.LT.AND P5, PT, R251, c[0x0][0x178], !P3 ;  /* 0x00005e00fb007a0c */ /* 0x000fc40005fa1270 */
[----:B------:R-:W-:Y:S02]  /*3e1b0*/  ISETP.LT.AND P3, PT, R56, c[0x0][0x178], !P3 ;  /* 0x00005e0038007a0c */ /* 0x000fe40005f61270 */
[----:B------:R-:W-:Y:S02]  /*3e1c0*/  IADD3 R2, R2, c[0x0][0x198], RZ ;  /* 0x0000660002027a10 */ /* 0x000fe40007ffe0ff */
[----:B------:R-:W-:Y:S02]  /*3e1d0*/  ISETP.LT.AND P6, PT, R251, c[0x0][0x178], !P4 ;  /* 0x00005e00fb007a0c */ /* 0x000fe400067c1270 */
[----:B------:R-:W-:Y:S01]  /*3e1e0*/  ISETP.LT.AND P4, PT, R56, c[0x0][0x178], !P4 ;  /* 0x00005e0038007a0c */ /* 0x000fe20006781270 */
[----:B------:R-:W-:Y:S01]  /*3e1f0*/  IMAD.WIDE R4, R2, 0x4, R48 ;  /* 0x0000000402047825 */ /* 0x000fe200078e0230 */
[----:B------:R-:W-:-:S03]  /*3e200*/  ISETP.GE.AND P2, PT, R58, c[0x0][0x17c], PT ;  /* 0x00005f003a007a0c */ /* 0x000fc60003f46270 */
[C-C-:B------:R-:W-:Y:S01]  /*3e210*/  IMAD.WIDE R6, R2.reuse, 0x4, R50.reuse ;  /* 0x0000000402067825 */ /* 0x140fe200078e0232 */
[----:B------:R-:W-:Y:S01]  /*3e220*/  IADD3 R2, R2, c[0x0][0x198], RZ ;  /* 0x0000660002027a10 */ /* 0x000fe20007ffe0ff */
[----:B------:R1:W-:Y:S01]  /*3e230*/  @P5 STG.E [R4.64], R245 ;  /* 0x000000f504005986 */ /* 0x0003e2000c101906 */
[----:B------:R-:W-:Y:S02]  /*3e240*/  ISETP.LT.AND P5, PT, R251, c[0x0][0x178], !P2 ;  /* 0x00005e00fb007a0c */ /* 0x000fe400057a1270 */
[----:B------:R-:W-:Y:S01]  /*3e250*/  ISETP.LT.AND P2, PT, R56, c[0x0][0x178], !P2 ;  /* 0x00005e0038007a0c */ /* 0x000fe20005741270 */
[----:B------:R1:W-:Y:S01]  /*3e260*/  @P3 STG.E [R6.64], R89 ;  /* 0x0000005906003986 */ /* 0x0003e2000c101906 */
[----:B------:R-:W-:Y:S02]  /*3e270*/  ISETP.GE.AND P0, PT, R57, c[0x0][0x17c], PT ;  /* 0x00005f0039007a0c */ /* 0x000fe40003f06270 */
[C---:B------:R-:W-:Y:S01]  /*3e280*/  IADD3 R24, R2.reuse, c[0x0][0x198], RZ ;  /* 0x0000660002187a10 */ /* 0x040fe20007ffe0ff */
[----:B-1----:R-:W-:-:S04]  /*3e290*/  IMAD.WIDE R4, R2, 0x4, R50 ;  /* 0x0000000402047825 */ /* 0x002fc800078e0232 */
[----:B------:R-:W-:-:S05]  /*3e2a0*/  IMAD.WIDE R6, R2, 0x4, R48 ;  /* 0x0000000402067825 */ /* 0x000fca00078e0230 */
[----:B------:R1:W-:Y:S01]  /*3e2b0*/  @P6 STG.E [R6.64], R236 ;  /* 0x000000ec06006986 */ /* 0x0003e2000c101906 */
[----:B------:R-:W-:-:S03]  /*3e2c0*/  ISETP.LT.AND P6, PT, R251, c[0x0][0x178], !P0 ;  /* 0x00005e00fb007a0c */ /* 0x000fc600047c1270 */
[----:B------:R1:W-:Y:S01]  /*3e2d0*/  @P4 STG.E [R4.64], R84 ;  /* 0x0000005404004986 */ /* 0x0003e2000c101906 */
[----:B------:R-:W-:Y:S01]  /*3e2e0*/  ISETP.LT.AND P0, PT, R56, c[0x0][0x178], !P0 ;  /* 0x00005e0038007a0c */ /* 0x000fe20004701270 */
[----:B-1----:R-:W-:-:S04]  /*3e2f0*/  IMAD.WIDE R6, R24, 0x4, R48 ;  /* 0x0000000418067825 */ /* 0x002fc800078e0230 */
[C---:B------:R-:W-:Y:S01]  /*3e300*/  IMAD.WIDE R4, R24.reuse, 0x4, R50 ;  /* 0x0000000418047825 */ /* 0x040fe200078e0232 */
[----:B------:R-:W-:Y:S01]  /*3e310*/  IADD3 R24, R24, c[0x0][0x198], RZ ;  /* 0x0000660018187a10 */ /* 0x000fe20007ffe0ff */
[----:B------:R-:W-:Y:S04]  /*3e320*/  @P5 STG.E [R6.64], R237 ;  /* 0x000000ed06005986 */ /* 0x000fe8000c101906 */
[----:B------:R1:W-:Y:S01]  /*3e330*/  @P2 STG.E [R4.64], R85 ;  /* 0x0000005504002986 */ /* 0x0003e2000c101906 */
[C---:B------:R-:W-:Y:S01]  /*3e340*/  IADD3 R2, R24.reuse, c[0x0][0x198], RZ ;  /* 0x0000660018027a10 */ /* 0x040fe20007ffe0ff */
[----:B-1----:R-:W-:-:S05]  /*3e350*/  IMAD.WIDE R4, R24, 0x4, R48 ;  /* 0x0000000418047825 */ /* 0x002fca00078e0230 */
[----:B------:R1:W-:Y:S01]  /*3e360*/  @P6 STG.E [R4.64], R20 ;  /* 0x0000001404006986 */ /* 0x0003e2000c101906 */
[----:B------:R-:W-:-:S04]  /*3e370*/  IMAD.WIDE R6, R2, 0x4, R48 ;  /* 0x0000000402067825 */ /* 0x000fc800078e0230 */
[----:B-1----:R-:W-:-:S05]  /*3e380*/  IMAD.WIDE R4, R24, 0x4, R50 ;  /* 0x0000000418047825 */ /* 0x002fca00078e0232 */
[----:B------:R-:W-:Y:S01]  /*3e390*/  @P0 STG.E [R4.64], R80 ;  /* 0x0000005004000986 */ /* 0x000fe2000c101906 */
[----:B---3--:R-:W-:-:S03]  /*3e3a0*/  ISETP.GE.AND P3, PT, R31, c[0x0][0x17c], PT ;  /* 0x00005f001f007a0c */ /* 0x008fc60003f66270 */
[----:B------:R-:W3:Y:S04]  /*3e3b0*/  LDL.LU R31, [R1+0x1094] ;  /* 0x00109400011f7983 */ /* 0x000ee80000300800 */
[----:B------:R-:W3:Y:S01]  /*3e3c0*/  LDL.LU R248, [R1+0x10] ;  /* 0x0000100001f87983 */ /* 0x000ee20000300800 */
[----:B--2---:R-:W-:-:S03]  /*3e3d0*/  ISETP.GE.AND P1, PT, R52, c[0x0][0x17c], PT ;  /* 0x00005f0034007a0c */ /* 0x004fc60003f26270 */
[----:B------:R-:W2:Y:S04]  /*3e3e0*/  LDL.LU R29, [R1+0x1068] ;  /* 0x00106800011d7983 */ /* 0x000ea80000300800 */
[----:B------:R-:W2:Y:S01]  /*3e3f0*/  LDL.LU R249, [R1+0x14] ;  /* 0x0000140001f97983 */ /* 0x000ea20000300800 */
[----:B------:R-:W-:Y:S02]  /*3e400*/  ISETP.LT.AND P5, PT, R251, c[0x0][0x178], !P1 ;  /* 0x00005e00fb007a0c */ /* 0x000fe40004fa1270 */
[----:B------:R-:W-:Y:S02]  /*3e410*/  ISETP.LT.AND P1, PT, R56, c[0x0][0x178], !P1 ;  /* 0x00005e0038007a0c */ /* 0x000fe40004f21270 */
[----:B----4-:R-:W-:Y:S02]  /*3e420*/  ISETP.GE.AND P4, PT, R30, c[0x0][0x17c], PT ;  /* 0x00005f001e007a0c */ /* 0x010fe40003f86270 */
[----:B------:R-:W4:Y:S07]  /*3e430*/  LDL.LU R30, [R1+0x1040] ;  /* 0x00104000011e7983 */ /* 0x000f2e0000300800 */
[----:B------:R-:W-:Y:S01]  /*3e440*/  @P5 STG.E [R6.64], R21 ;  /* 0x0000001506005986 */ /* 0x000fe2000c101906 */
[----:B------:R-:W-:Y:S01]  /*3e450*/  ISETP.GE.AND P2, PT, R25, c[0x0][0x17c], PT ;  /* 0x00005f0019007a0c */ /* 0x000fe20003f46270 */
[----:B------:R-:W-:-:S05]  /*3e460*/  IMAD.WIDE R24, R2, 0x4, R50 ;  /* 0x0000000402187825 */ /* 0x000fca00078e0232 */
[----:B------:R1:W-:Y:S01]  /*3e470*/  @P1 STG.E [R24.64], R81 ;  /* 0x0000005118001986 */ /* 0x0003e2000c101906 */
[----:B------:R-:W-:-:S03]  /*3e480*/  ISETP.GE.AND P0, PT, R28, c[0x0][0x17c], PT ;  /* 0x00005f001c007a0c */ /* 0x000fc60003f06270 */
[----:B------:R-:W4:Y:S04]  /*3e490*/  LDL.LU R28, [R1+0x1018] ;  /* 0x00101800011c7983 */ /* 0x000f280000300800 */
[----:B-1----:R-:W4:Y:S01]  /*3e4a0*/  LDL.LU R25, [R1+0x1164] ;  /* 0x0011640001197983 */ /* 0x002f220000300800 */
[C---:B------:R-:W-:Y:S02]  /*3e4b0*/  ISETP.LT.AND P6, PT, R251.reuse, c[0x0][0x178], !P3 ;  /* 0x00005e00fb007a0c */ /* 0x040fe40005fc1270 */
[----:B------:R-:W-:Y:S02]  /*3e4c0*/  ISETP.LT.AND P3, PT, R56, c[0x0][0x178], !P3 ;  /* 0x00005e0038007a0c */ /* 0x000fe40005f61270 */
[----:B------:R-:W-:Y:S02]  /*3e4d0*/  IADD3 R2, R2, c[0x0][0x198], RZ ;  /* 0x0000660002027a10 */ /* 0x000fe40007ffe0ff */
[----:B------:R-:W-:-:S02]  /*3e4e0*/  ISETP.LT.AND P5, PT, R251, c[0x0][0x178], !P4 ;  /* 0x00005e00fb007a0c */ /* 0x000fc400067a1270 */
[----:B------:R-:W-:Y:S01]  /*3e4f0*/  ISETP.LT.AND P4, PT, R56, c[0x0][0x178], !P4 ;  /* 0x00005e0038007a0c */ /* 0x000fe20006781270 */
[----:B------:R-:W-:-:S04]  /*3e500*/  IMAD.WIDE R4, R2, 0x4, R48 ;  /* 0x0000000402047825 */ /* 0x000fc800078e0230 */
[C---:B------:R-:W-:Y:S01]  /*3e510*/  IMAD.WIDE R6, R2.reuse, 0x4, R50 ;  /* 0x0000000402067825 */ /* 0x040fe200078e0232 */
[----:B------:R-:W-:-:S04]  /*3e520*/  IADD3 R2, R2, c[0x0][0x198], RZ ;  /* 0x0000660002027a10 */ /* 0x000fc80007ffe0ff */
[----:B------:R-:W-:Y:S01]  /*3e530*/  IADD3 R20, R2, c[0x0][0x198], RZ ;  /* 0x0000660002147a10 */ /* 0x000fe20007ffe0ff */
[----:B---3--:R1:W-:Y:S01]  /*3e540*/  @P6 STG.E [R4.64], R248 ;  /* 0x000000f804006986 */ /* 0x0083e2000c101906 */
[----:B------:R-:W-:-:S03]  /*3e550*/  ISETP.LT.AND P6, PT, R251, c[0x0][0x178], !P2 ;  /* 0x00005e00fb007a0c */ /* 0x000fc600057c1270 */
[----:B------:R3:W-:Y:S01]  /*3e560*/  @P3 STG.E [R6.64], R76 ;  /* 0x0000004c06003986 */ /* 0x0007e2000c101906 */
[----:B------:R-:W-:Y:S01]  /*3e570*/  ISETP.LT.AND P2, PT, R56, c[0x0][0x178], !P2 ;  /* 0x00005e0038007a0c */ /* 0x000fe20005741270 */
[----:B-1----:R-:W-:-:S04]  /*3e580*/  IMAD.WIDE R4, R2, 0x4, R48 ;  /* 0x0000000402047825 */ /* 0x002fc800078e0230 */
[----:B---3--:R-:W-:Y:S01]  /*3e590*/  IMAD.WIDE R6, R2, 0x4, R50 ;  /* 0x0000000402067825 */ /* 0x008fe200078e0232 */
[----:B--2---:R1:W-:Y:S01]  /*3e5a0*/  @P5 STG.E [R4.64], R249 ;  /* 0x000000f904005986 */ /* 0x0043e2000c101906 */
[----:B------:R-:W-:-:S03]  /*3e5b0*/  ISETP.LT.AND P5, PT, R251, c[0x0][0x178], !P0 ;  /* 0x00005e00fb007a0c */ /* 0x000fc600047a1270 */
[----:B------:R2:W-:Y:S01]  /*3e5c0*/  @P4 STG.E [R6.64], R77 ;  /* 0x0000004d06004986 */ /* 0x0005e2000c101906 */
[----:B------:R-:W-:Y:S01]  /*3e5d0*/  ISETP.LT.AND P0, PT, R56, c[0x0][0x178], !P0 ;  /* 0x00005e0038007a0c */ /* 0x000fe20004701270 */
[----:B-1----:R-:W-:-:S04]  /*3e5e0*/  IMAD.WIDE R4, R20, 0x4, R48 ;  /* 0x0000000414047825 */ /* 0x002fc800078e0230 */
[C---:B--2---:R-:W-:Y:S01]  /*3e5f0*/  IMAD.WIDE R6, R20.reuse, 0x4, R50 ;  /* 0x0000000414067825 */ /* 0x044fe200078e0232 */
[----:B------:R-:W-:Y:S01]  /*3e600*/  IADD3 R20, R20, c[0x0][0x198], RZ ;  /* 0x0000660014147a10 */ /* 0x000fe20007ffe0ff */
[----:B------:R1:W-:Y:S01]  /*3e610*/  @P6 STG.E [R4.64], R240 ;  /* 0x000000f004006986 */ /* 0x0003e2000c101906 */
[----:B------:R-:W-:-:S03]  /*3e620*/  ISETP.GE.AND P1, PT, R31, c[0x0][0x17c], PT ;  /* 0x00005f001f007a0c */ /* 0x000fc60003f26270 */
[----:B------:R-:W-:Y:S01]  /*3e630*/  @P2 STG.E [R6.64], R72 ;  /* 0x0000004806002986 */ /* 0x000fe2000c101906 */
[----:B------:R-:W-:Y:S01]  /*3e640*/  ISETP.LT.AND P6, PT, R251, c[0x0][0x178], !P1 ;  /* 0x00005e00fb007a0c */ /* 0x000fe20004fc1270 */
[----:B-1----:R-:W-:Y:S01]  /*3e650*/  IMAD.WIDE R4, R20, 0x4, R48 ;  /* 0x0000000414047825 */ /* 0x002fe200078e0230 */
[----:B------:R-:W-:-:S04]  /*3e660*/  ISETP.LT.AND P1, PT, R56, c[0x0][0x178], !P1 ;  /* 0x00005e0038007a0c */ /* 0x000fc80004f21270 */
[----:B------:R1:W-:Y:S01]  /*3e670*/  @P5 STG.E [R4.64], R241 ;  /* 0x000000f104005986 */ /* 0x0003e2000c101906 */
[----:B------:R-:W-:Y:S02]  /*3e680*/  ISETP.GE.AND P3, PT, R29, c[0x0][0x17c], PT ;  /* 0x00005f001d007a0c */ /* 0x000fe40003f66270 */
[----:B------:R-:W-:Y:S01]  /*3e690*/  IADD3 R2, R20, c[0x0][0x198], RZ ;  /* 0x0000660014027a10 */ /* 0x000fe20007ffe0ff */
[----:B------:R-:W2:Y:S01]  /*3e6a0*/  LDL.LU R29, [R1+0x1128] ;  /* 0x00112800011d7983 */ /* 0x000ea20000300800 */
[----:B----4-:R-:W-:-:S03]  /*3e6b0*/  ISETP.GE.AND P2, PT, R28, c[0x0][0x17c], PT ;  /* 0x00005f001c007a0c */ /* 0x010fc60003f46270 */
[----:B------:R-:W3:Y:S01]  /*3e6c0*/  LDL.LU R28, [R1+0x1100] ;  /* 0x00110000011c7983 */ /* 0x000ee20000300800 */
[----:B-1----:R-:W-:-:S03]  /*3e6d0*/  IMAD.WIDE R4, R20, 0x4, R50 ;  /* 0x0000000414047825 */ /* 0x002fc600078e0232 */
[----:B------:R-:W4:Y:S04]  /*3e6e0*/  LDL.LU R24, [R1+0x10d8] ;  /* 0x0010d80001187983 */ /* 0x000f280000300800 */
[----:B------:R-:W-:Y:S01]  /*3e6f0*/  @P0 STG.E [R4.64], R73 ;  /* 0x0000004904000986 */ /* 0x000fe2000c101906 */
[----:B------:R-:W-:Y:S01]  /*3e700*/  ISETP.GE.AND P0, PT, R25, c[0x0][0x17c], PT ;  /* 0x00005f0019007a0c */ /* 0x000fe20003f06270 */
[C---:B------:R-:W-:Y:S02]  /*3e710*/  IMAD.WIDE R6, R2.reuse, 0x4, R48 ;  /* 0x0000000402067825 */ /* 0x040fe400078e0230 */
[----:B------:R-:W3:Y:S02]  /*3e720*/  LDL.LU R25, [R1+0x10a0] ;  /* 0x0010a00001197983 */ /* 0x000ee40000300800 */
[----:B------:R-:W-:-:S02]  /*3e730*/  IMAD.WIDE R20, R2, 0x4, R50 ;  /* 0x0000000402147825 */ /* 0x000fc400078e0232 */
[----:B------:R-:W3:Y:S04]  /*3e740*/  LDL.LU R248, [R1+0x28] ;  /* 0x0000280001f87983 */ /* 0x000ee80000300800 */
[----:B------:R-:W-:Y:S04]  /*3e750*/  @P6 STG.E [R6.64], R16 ;  /* 0x0000001006006986 */ /* 0x000fe8000c101906 */
[----:B------:R1:W-:Y:S01]  /*3e760*/  @P1 STG.E [R20.64], R68 ;  /* 0x0000004414001986 */ /* 0x0003e2000c101906 */
[----:B------:R-:W-:-:S03]  /*3e770*/  ISETP.LT.AND P5, PT, R251, c[0x0][0x178], !P3 ;  /* 0x00005e00fb007a0c */ /* 0x000fc60005fa1270 */
[----:B-1----:R-:W3:Y:S01]  /*3e780*/  LDL.LU R20, [R1+0x1078] ;  /* 0x0010780001147983 */ /* 0x002ee20000300800 */
[----:B------:R-:W-:-:S03]  /*3e790*/  IADD3 R2, R2, c[0x0][0x198], RZ ;  /* 0x0000660002027a10 */ /* 0x000fc60007ffe0ff */
[----:B------:R-:W3:Y:S02]  /*3e7a0*/  LDL.LU R249, [R1+0x2c] ;  /* 0x00002c0001f97983 */ /* 0x000ee40000300800 */
[----:B------:R-:W-:-:S05]  /*3e7b0*/  IMAD.WIDE R4, R2, 0x4, R48 ;  /* 0x0000000402047825 */ /* 0x000fca00078e0230 */
[----:B------:R1:W-:Y:S04]  /*3e7c0*/  @P5 STG.E [R4.64], R17 ;  /* 0x0000001104005986 */ /* 0x0003e8000c101906 */
[----:B-1----:R-:W3:Y:S01]  /*3e7d0*/  LDL.LU R17, [R1+0x1050] ;  /* 0x0010500001117983 */ /* 0x002ee20000300800 */
[----:B------:R-:W-:Y:S02]  /*3e7e0*/  ISETP.LT.AND P3, PT, R56, c[0x0][0x178], !P3 ;  /* 0x00005e0038007a0c */ /* 0x000fe40005f61270 */
[----:B------:R-:W-:Y:S01]  /*3e7f0*/  ISETP.GE.AND P4, PT, R30, c[0x0][0x17c], PT ;  /* 0x00005f001e007a0c */ /* 0x000fe20003f86270 */
[----:B------:R-:W-:-:S03]  /*3e800*/  IMAD.WIDE R6, R2, 0x4, R50 ;  /* 0x0000000402067825 */ /* 0x000fc600078e0232 */
[C---:B------:R-:W-:Y:S02]  /*3e810*/  ISETP.LT.AND P6, PT, R251.reuse, c[0x0][0x178], !P4 ;  /* 0x00005e00fb007a0c */ /* 0x040fe400067c1270 */
[----:B------:R-:W-:Y:S02]  /*3e820*/  ISETP.LT.AND P4, PT, R56, c[0x0][0x178], !P4 ;  /* 0x00005e0038007a0c */ /* 0x000fe40006781270 */
[----:B------:R-:W-:Y:S02]  /*3e830*/  IADD3 R2, R2, c[0x0][0x198], RZ ;  /* 0x0000660002027a10 */ /* 0x000fe40007ffe0ff */
[----:B------:R-:W-:Y:S01]  /*3e840*/  ISETP.LT.AND P5, PT, R251, c[0x0][0x178], !P2 ;  /* 0x00005e00fb007a0c */ /* 0x000fe200057a1270 */
[----:B------:R1:W-:Y:S01]  /*3e850*/  @P3 STG.E [R6.64], R69 ;  /* 0x0000004506003986 */ /* 0x0003e2000c101906 */
[----:B------:R-:W-:Y:S01]  /*3e860*/  ISETP.LT.AND P2, PT, R56, c[0x0][0x178], !P2 ;  /* 0x00005e0038007a0c */ /* 0x000fe20005741270 */
[C---:B------:R-:W-:Y:S01]  /*3e870*/  IMAD.WIDE R4, R2.reuse, 0x4, R50 ;  /* 0x0000000402047825 */ /* 0x040fe200078e0232 */
[----:B------:R-:W-:-:S03]  /*3e880*/  IADD3 R16, R2, c[0x0][0x198], RZ ;  /* 0x0000660002107a10 */ /* 0x000fc60007ffe0ff */
[----:B-1----:R-:W-:-:S05]  /*3e890*/  IMAD.WIDE R6, R2, 0x4, R48 ;  /* 0x0000000402067825 */ /* 0x002fca00078e0230 */
        /* <DEDUP_REMOVED lines=8> */
[----:B------:R1:W-:Y:S02]  /*3e920*/  @P2 STG.E [R4.64], R33 ;  /* 0x0000002104002986 */ /* 0x0003e4000c101906 */
[C---:B-1----:R-:W-:Y:S01]  /*3e930*/  IMAD.WIDE R4, R16.reuse, 0x4, R48 ;  /* 0x0000000410047825 */ /* 0x042fe200078e0230 */
[----:B------:R-:W-:-:S05]  /*3e940*/  IADD3 R2, R16, c[0x0][0x198], RZ ;  /* 0x0000660010027a10 */ /* 0x000fca0007ffe0ff */
[----:B------:R-:W-:-:S04]  /*3e950*/  IMAD.WIDE R6, R2, 0x4, R48 ;  /* 0x0000000402067825 */ /* 0x000fc800078e0230 */
[--C-:B------:R-:W-:Y:S01]  /*3e960*/  IMAD.WIDE R8, R2, 0x4, R50.reuse ;  /* 0x0000000402087825 */ /* 0x100fe200078e0232 */
[----:B--2---:R-:W-:Y:S02]  /*3e970*/  ISETP.GE.AND P1, PT, R29, c[0x0][0x17c], PT ;  /* 0x00005f001d007a0c */ /* 0x004fe40003f26270 */
[----:B----4-:R-:W-:Y:S02]  /*3e980*/  ISETP.GE.AND P4, PT, R24, c[0x0][0x17c], PT ;  /* 0x00005f0018007a0c */ /* 0x010fe40003f86270 */
[----:B------:R-:W2:Y:S04]  /*3e990*/  LDL.LU R24, [R1+0x1014] ;  /* 0x0010140001187983 */ /* 0x000ea80000300800 */
[----:B------:R-:W4:Y:S04]  /*3e9a0*/  LDL.LU R21, [R1+0x1174] ;  /* 0x0011740001157983 */ /* 0x000f280000300800 */
[----:B---3--:R1:W-:Y:S02]  /*3e9b0*/  @P6 STG.E [R4.64], R248 ;  /* 0x000000f804006986 */ /* 0x0083e4000c101906 */
[----:B-1----:R-:W-:-:S05]  /*3e9c0*/  IMAD.WIDE R4, R16, 0x4, R50 ;  /* 0x0000000410047825 */ /* 0x002fca00078e0232 */
[----:B------:R1:W-:Y:S01]  /*3e9d0*/  @P0 STG.E [R4.64], R26 ;  /* 0x0000001a04000986 */ /* 0x0003e2000c101906 */
[----:B------:R-:W-:-:S03]  /*3e9e0*/  ISETP.GE.AND P0, PT, R20, c[0x0][0x17c], PT ;  /* 0x00005f0014007a0c */ /* 0x000fc60003f06270 */
[----:B------:R-:W3:Y:S01]  /*3e9f0*/  LDL.LU R20, [R1+0x1140] ;  /* 0x0011400001147983 */ /* 0x000ee20000300800 */
[----:B------:R-:W-:Y:S02]  /*3ea00*/  ISETP.LT.AND P5, PT, R251, c[0x0][0x178], !P1 ;  /* 0x00005e00fb007a0c */ /* 0x000fe40004fa1270 */
[----:B------:R-:W-:-:S11]  /*3ea10*/  ISETP.LT.AND P1, PT, R56, c[0x0][0x178], !P1 ;  /* 0x00005e0038007a0c */ /* 0x000fd60004f21270 */
[----:B------:R1:W-:Y:S04]  /*3ea20*/  @P5 STG.E [R6.64], R249 ;  /* 0x000000f906005986 */ /* 0x0003e8000c101906 */
[----:B------:R1:W-:Y:S01]  /*3ea30*/  @P1 STG.E [R8.64], R27 ;  /* 0x0000001b08001986 */ /* 0x0003e2000c101906 */
[----:B------:R-:W-:-:S03]  /*3ea40*/  ISETP.GE.AND P1, PT, R17, c[0x0][0x17c], PT ;  /* 0x00005f0011007a0c */ /* 0x000fc60003f26270 */
[----:B------:R-:W2:Y:S04]  /*3ea50*/  LDL.LU R17, [R1+0x111c] ;  /* 0x00111c0001117983 */ /* 0x000ea80000300800 */
[----:B------:R-:W2:Y:S01]  /*3ea60*/  LDL.LU R16, [R1+0x10e0] ;  /* 0x0010e00001107983 */ /* 0x000ea20000300800 */
[----:B------:R-:W-:-:S04]  /*3ea70*/  ISETP.GE.AND P3, PT, R28, c[0x0][0x17c], PT ;  /* 0x00005f001c007a0c */ /* 0x000fc80003f66270 */
[C---:B------:R-:W-:Y:S02]  /*3ea80*/  ISETP.LT.AND P6, PT, R251.reuse, c[0x0][0x178], !P3 ;  /* 0x00005e00fb007a0c */ /* 0x040fe40005fc1270 */
[----:B------:R-:W-:Y:S02]  /*3ea90*/  ISETP.LT.AND P3, PT, R56, c[0x0][0x178], !P3 ;  /* 0x00005e0038007a0c */ /* 0x000fe40005f61270 */
[----:B------:R-:W-:Y:S02]  /*3eaa0*/  IADD3 R2, R2, c[0x0][0x198], RZ ;  /* 0x0000660002027a10 */ /* 0x000fe40007ffe0ff */
[----:B------:R-:W-:Y:S02]  /*3eab0*/  ISETP.LT.AND P5, PT, R251, c[0x0][0x178], !P4 ;  /* 0x00005e00fb007a0c */ /* 0x000fe400067a1270 */
[----:B------:R-:W-:Y:S01]  /*3eac0*/  ISETP.LT.AND P4, PT, R56, c[0x0][0x178], !P4 ;  /* 0x00005e0038007a0c */ /* 0x000fe20006781270 */
[----:B-1----:R-:W-:Y:S01]  /*3ead0*/  IMAD.WIDE R4, R2, 0x4, R48 ;  /* 0x0000000402047825 */ /* 0x002fe200078e0230 */
[----:B------:R-:W-:-:S03]  /*3eae0*/  ISETP.GE.AND P2, PT, R25, c[0x0][0x17c], PT ;  /* 0x00005f0019007a0c */ /* 0x000fc60003f46270 */
[C---:B------:R-:W-:Y:S01]  /*3eaf0*/  IMAD.WIDE R6, R2.reuse, 0x4, R50 ;  /* 0x0000000402067825 */ /* 0x040fe200078e0232 */
[----:B------:R-:W-:Y:S01]  /*3eb00*/  IADD3 R2, R2, c[0x0][0x198], RZ ;  /* 0x0000660002027a10 */ /* 0x000fe20007ffe0ff */
[----:B------:R1:W-:Y:S01]  /*3eb10*/  @P6 STG.E [R4.64], R246 ;  /* 0x000000f604006986 */ /* 0x0003e2000c101906 */
[----:B------:R-:W-:Y:S02]  /*3eb20*/  ISETP.LT.AND P6, PT, R251, c[0x0][0x178], !P2 ;  /* 0x00005e00fb007a0c */ /* 0x000fe400057c1270 */
[----:B------:R-:W-:Y:S01]  /*3eb30*/  ISETP.LT.AND P2, PT, R56, c[0x0][0x178], !P2 ;  /* 0x00005e0038007a0c */ /* 0x000fe20005741270 */
[----:B------:R1:W-:Y:S01]  /*3eb40*/  @P3 STG.E [R6.64], R90 ;  /* 0x0000005a06003986 */ /* 0x0003e2000c101906 */
[C---:B------:R-:W-:Y:S01]  /*3eb50*/  IADD3 R8, R2.reuse, c[0x0][0x198], RZ ;  /* 0x0000660002087a10 */ /* 0x040fe20007ffe0ff */
[----:B-1----:R-:W-:-:S04]  /*3eb60*/  IMAD.WIDE R4, R2, 0x4, R48 ;  /* 0x0000000402047825 */ /* 0x002fc800078e0230 */
[----:B------:R-:W-:Y:S01]  /*3eb70*/  IMAD.WIDE R6, R2, 0x4, R50 ;  /* 0x0000000402067825 */ /* 0x000fe200078e0232 */
[----:B------:R1:W-:Y:S04]  /*3eb80*/  @P5 STG.E [R4.64], R247 ;  /* 0x000000f704005986 */ /* 0x0003e8000c101906 */
[----:B------:R1:W-:Y:S01]  /*3eb90*/  @P4 STG.E [R6.64], R91 ;  /* 0x0000005b06004986 */ /* 0x0003e2000c101906 */
[----:B------:R-:W-:Y:S01]  /*3eba0*/  ISETP.LT.AND P5, PT, R251, c[0x0][0x178], !P0 ;  /* 0x00005e00fb007a0c */ /* 0x000fe200047a1270 */
[----:B-1----:R-:W-:-:S04]  /*3ebb0*/  IMAD.WIDE R4, R8, 0x4, R48 ;  /* 0x0000000408047825 */ /* 0x002fc800078e0230 */
[C---:B------:R-:W-:Y:S01]  /*3ebc0*/  IMAD.WIDE R6, R8.reuse, 0x4, R50 ;  /* 0x0000000408067825 */ /* 0x040fe200078e0232 */
[----:B------:R1:W-:Y:S04]  /*3ebd0*/  @P6 STG.E [R4.64], R238 ;  /* 0x000000ee04006986 */ /* 0x0003e8000c101906 */
[----:B------:R1:W-:Y:S01]  /*3ebe0*/  @P2 STG.E [R6.64], R86 ;  /* 0x0000005606002986 */ /* 0x0003e2000c101906 */
[----:B------:R-:W-:Y:S02]  /*3ebf0*/  IADD3 R8, R8, c[0x0][0x198], RZ ;  /* 0x0000660008087a10 */ /* 0x000fe40007ffe0ff */
[----:B------:R-:W-:Y:S02]  /*3ec00*/  ISETP.LT.AND P0, PT, R56, c[0x0][0x178], !P0 ;  /* 0x00005e0038007a0c */ /* 0x000fe40004701270 */
[----:B------:R-:W-:-:S02]  /*3ec10*/  ISETP.LT.AND P6, PT, R251, c[0x0][0x178], !P1 ;  /* 0x00005e00fb007a0c */ /* 0x000fc40004fc1270 */
[----:B------:R-:W-:Y:S01]  /*3ec20*/  ISETP.LT.AND P1, PT, R56, c[0x0][0x178], !P1 ;  /* 0x00005e0038007a0c */ /* 0x000fe20004f21270 */
[C---:B-1----:R-:W-:Y:S01]  /*3ec30*/  IMAD.WIDE R4, R8.reuse, 0x4, R48 ;  /* 0x0000000408047825 */ /* 0x042fe200078e0230 */
[----:B------:R-:W-:-:S04]  /*3ec40*/  IADD3 R2, R8, c[0x0][0x198], RZ ;  /* 0x0000660008027a10 */ /* 0x000fc80007ffe0ff */
[----:B------:R1:W-:Y:S01]  /*3ec50*/  @P5 STG.E [R4.64], R239 ;  /* 0x000000ef04005986 */ /* 0x0003e2000c101906 */
[----:B------:R-:W-:-:S04]  /*3ec60*/  IMAD.WIDE R6, R2, 0x4, R48 ;  /* 0x0000000402067825 */ /* 0x000fc800078e0230 */
[----:B-1----:R-:W-:-:S04]  /*3ec70*/  IMAD.WIDE R4, R8, 0x4, R50 ;  /* 0x0000000408047825 */ /* 0x002fc800078e0232 */
[----:B------:R-:W-:Y:S01]  /*3ec80*/  IMAD.WIDE R8, R2, 0x4, R50 ;  /* 0x0000000402087825 */ /* 0x000fe200078e0232 */
[----:B------:R1:W-:Y:S04]  /*3ec90*/  @P0 STG.E [R4.64], R87 ;  /* 0x0000005704000986 */ /* 0x0003e8000c101906 */
[----:B------:R1:W-:Y:S04]  /*3eca0*/  @P6 STG.E [R6.64], R22 ;  /* 0x0000001606006986 */ /* 0x0003e8000c101906 */
[----:B------:R1:W-:Y:S01]  /*3ecb0*/  @P1 STG.E [R8.64], R82 ;  /* 0x0000005208001986 */ /* 0x0003e2000c101906 */
[----:B----4-:R-:W-:-:S02]  /*3ecc0*/  ISETP.GE.AND P4, PT, R21, c[0x0][0x17c], PT ;  /* 0x00005f0015007a0c */ /* 0x010fc40003f86270 */
[----:B---3--:R-:W-:Y:S02]  /*3ecd0*/  ISETP.GE.AND P2, PT, R20, c[0x0][0x17c], PT ;  /* 0x00005f0014007a0c */ /* 0x008fe40003f46270 */
[----:B------:R-:W3:Y:S04]  /*3ece0*/  LDL.LU R20, [R1+0x10b4] ;  /* 0x0010b40001147983 */ /* 0x000ee80000300800 */
[----:B------:R-:W4:Y:S04]  /*3ecf0*/  LDL.LU R248, [R1+0x18] ;  /* 0x0000180001f87983 */ /* 0x000f280000300800 */
[----:B------:R-:W4:Y:S04]  /*3ed00*/  LDL.LU R21, [R1+0x1090] ;  /* 0x0010900001157983 */ /* 0x000f280000300800 */
[----:B------:R-:W4:Y:S01]  /*3ed10*/  LDL.LU R249, [R1+0x1c] ;  /* 0x00001c0001f97983 */ /* 0x000f220000300800 */
[----:B--2---:R-:W-:-:S03]  /*3ed20*/  ISETP.GE.AND P0, PT, R17, c[0x0][0x17c], PT ;  /* 0x00005f0011007a0c */ /* 0x004fc60003f06270 */
[----:B------:R-:W2:Y:S01]  /*3ed30*/  LDL.LU R17, [R1+0x105c] ;  /* 0x00105c0001117983 */ /* 0x000ea20000300800 */
[----:B------:R-:W-:-:S03]  /*3ed40*/  ISETP.GE.AND P1, PT, R16, c[0x0][0x17c], PT ;  /* 0x00005f0010007a0c */ /* 0x000fc60003f26270 */
[----:B------:R-:W2:Y:S01]  /*3ed50*/  LDL.LU R16, [R1+0x1010] ;  /* 0x0010100001107983 */ /* 0x000ea20000300800 */
[----:B------:R-:W-:-:S04]  /*3ed60*/  ISETP.GE.AND P3, PT, R24, c[0x0][0x17c], PT ;  /* 0x00005f0018007a0c */ /* 0x000fc80003f66270 */
[C---:B------:R-:W-:Y:S02]  /*3ed70*/  ISETP.LT.AND P5, PT, R251.reuse, c[0x0][0x178], !P3 ;  /* 0x00005e00fb007a0c */ /* 0x040fe40005fa1270 */
[----:B------:R-:W-:Y:S02]  /*3ed80*/  ISETP.LT.AND P3, PT, R56, c[0x0][0x178], !P3 ;  /* 0x00005e0038007a0c */ /* 0x000fe40005f61270 */
[----:B------:R-:W-:Y:S02]  /*3ed90*/  IADD3 R2, R2, c[0x0][0x198], RZ ;  /* 0x0000660002027a10 */ /* 0x000fe40007ffe0ff */
[----:B------:R-:W-:Y:S02]  /*3eda0*/  ISETP.LT.AND P6, PT, R251, c[0x0][0x178], !P4 ;  /* 0x00005e00fb007a0c */ /* 0x000fe400067c1270 */
[----:B------:R-:W-:Y:S01]  /*3edb0*/  ISETP.LT.AND P4, PT, R56, c[0x0][0x178], !P4 ;  /* 0x00005e0038007a0c */ /* 0x000fe20006781270 */
[----:B-1----:R-:W-:-:S04]  /*3edc0*/  IMAD.WIDE R4, R2, 0x4, R48 ;  /* 0x0000000402047825 */ /* 0x002fc800078e0230 */
[C-C-:B------:R-:W-:Y:S01]  /*3edd0*/  IMAD.WIDE R6, R2.reuse, 0x4, R50.reuse ;  /* 0x0000000402067825 */ /* 0x140fe200078e0232 */
        /* <DEDUP_REMOVED lines=8> */
[----:B---3--:R-:W-:Y:S02]  /*3ee60*/  ISETP.GE.AND P3, PT, R20, c[0x0][0x17c], PT ;  /* 0x00005f0014007a0c */ /* 0x008fe40003f66270 */
[----:B------:R-:W3:Y:S04]  /*3ee70*/  LDL.LU R20, [R1+0x1188] ;  /* 0x0011880001147983 */ /* 0x000ee80000300800 */
[----:B----4-:R1:W-:Y:S01]  /*3ee80*/  @P6 STG.E [R6.64], R248 ;  /* 0x000000f806006986 */ /* 0x0103e2000c101906 */
[----:B------:R-:W-:-:S03]  /*3ee90*/  ISETP.LT.AND P6, PT, R251, c[0x0][0x178], !P0 ;  /* 0x00005e00fb007a0c */ /* 0x000fc600047c1270 */
[----:B------:R4:W-:Y:S01]  /*3eea0*/  @P4 STG.E [R4.64], R78 ;  /* 0x0000004e04004986 */ /* 0x0009e2000c101906 */
[----:B------:R-:W-:Y:S01]  /*3eeb0*/  ISETP.LT.AND P0, PT, R56, c[0x0][0x178], !P0 ;  /* 0x00005e0038007a0c */ /* 0x000fe20004701270 */
[----:B-1----:R-:W-:-:S04]  /*3eec0*/  IMAD.WIDE R6, R8, 0x4, R48 ;  /* 0x0000000408067825 */ /* 0x002fc800078e0230 */
[C---:B----4-:R-:W-:Y:S01]  /*3eed0*/  IMAD.WIDE R4, R8.reuse, 0x4, R50 ;  /* 0x0000000408047825 */ /* 0x050fe200078e0232 */
[----:B------:R-:W-:Y:S01]  /*3eee0*/  IADD3 R8, R8, c[0x0][0x198], RZ ;  /* 0x0000660008087a10 */ /* 0x000fe20007ffe0ff */
[----:B------:R-:W-:Y:S04]  /*3eef0*/  @P5 STG.E [R6.64], R249 ;  /* 0x000000f906005986 */ /* 0x000fe8000c101906 */
[----:B------:R1:W-:Y:S01]  /*3ef00*/  @P2 STG.E [R4.64], R79 ;  /* 0x0000004f04002986 */ /* 0x0003e2000c101906 */
[----:B------:R-:W-:Y:S01]  /*3ef10*/  ISETP.GE.AND P4, PT, R21, c[0x0][0x17c], PT ;  /* 0x00005f0015007a0c */ /* 0x000fe20003f86270 */
[----:B-1----:R-:W-:Y:S02]  /*3ef20*/  IMAD.WIDE R4, R8, 0x4, R48 ;  /* 0x0000000408047825 */ /* 0x002fe400078e0230 */
[----:B------:R-:W4:Y:S04]  /*3ef30*/  LDL.LU R21, [R1+0x1160] ;  /* 0x0011600001157983 */ /* 0x000f280000300800 */
[----:B------:R1:W-:Y:S01]  /*3ef40*/  @P6 STG.E [R4.64], R242 ;  /* 0x000000f204006986 */ /* 0x0003e2000c101906 */
[----:B--2---:R-:W-:-:S03]  /*3ef50*/  ISETP.GE.AND P2, PT, R17, c[0x0][0x17c], PT ;  /* 0x00005f0011007a0c */ /* 0x004fc60003f46270 */
[----:B------:R-:W2:Y:S01]  /*3ef60*/  LDL.LU R17, [R1+0x1124] ;  /* 0x0011240001117983 */ /* 0x000ea20000300800 */
[----:B-1----:R-:W-:-:S05]  /*3ef70*/  IMAD.WIDE R4, R8, 0x4, R50 ;  /* 0x0000000408047825 */ /* 0x002fca00078e0232 */
[----:B------:R1:W-:Y:S01]  /*3ef80*/  @P0 STG.E [R4.64], R74 ;  /* 0x0000004a04000986 */ /* 0x0003e2000c101906 */
[----:B------:R-:W-:-:S03]  /*3ef90*/  ISETP.GE.AND P0, PT, R16, c[0x0][0x17c], PT ;  /* 0x00005f0010007a0c */ /* 0x000fc60003f06270 */
[----:B------:R-:W4:Y:S01]  /*3efa0*/  LDL.LU R16, [R1+0x10f0] ;  /* 0x0010f00001107983 */ /* 0x000f220000300800 */
[C---:B------:R-:W-:Y:S02]  /*3efb0*/  ISETP.LT.AND P5, PT, R251.reuse, c[0x0][0x178], !P1 ;  /* 0x00005e00fb007a0c */ /* 0x040fe40004fa1270 */
[----:B------:R-:W-:Y:S02]  /*3efc0*/  IADD3 R2, R8, c[0x0][0x198], RZ ;  /* 0x0000660008027a10 */ /* 0x000fe40007ffe0ff */
[----:B------:R-:W-:Y:S02]  /*3efd0*/  ISETP.LT.AND P1, PT, R56, c[0x0][0x178], !P1 ;  /* 0x00005e0038007a0c */ /* 0x000fe40004f21270 */
[----:B------:R-:W-:Y:S01]  /*3efe0*/  ISETP.LT.AND P6, PT, R251, c[0x0][0x178], !P3 ;  /* 0x00005e00fb007a0c */ /* 0x000fe20005fc1270 */
[----:B------:R-:W-:Y:S01]  /*3eff0*/  IMAD.WIDE R6, R2, 0x4, R48 ;  /* 0x0000000402067825 */ /* 0x000fe200078e0230 */
[----:B------:R-:W-:-:S03]  /*3f000*/  ISETP.LT.AND P3, PT, R56, c[0x0][0x178], !P3 ;  /* 0x00005e0038007a0c */ /* 0x000fc60005f61270 */
[C---:B------:R-:W-:Y:S01]  /*3f010*/  IMAD.WIDE R8, R2.reuse, 0x4, R50 ;  /* 0x0000000402087825 */ /* 0x040fe200078e0232 */
[----:B------:R-:W-:Y:S01]  /*3f020*/  IADD3 R2, R2, c[0x0][0x198], RZ ;  /* 0x0000660002027a10 */ /* 0x000fe20007ffe0ff */
[----:B------:R1:W-:Y:S01]  /*3f030*/  @P5 STG.E [R6.64], R243 ;  /* 0x000000f306005986 */ /* 0x0003e2000c101906 */
[----:B------:R-:W-:Y:S02]  /*3f040*/  ISETP.LT.AND P5, PT, R251, c[0x0][0x178], !P4 ;  /* 0x00005e00fb007a0c */ /* 0x000fe400067a1270 */
[----:B------:R-:W-:Y:S01]  /*3f050*/  ISETP.LT.AND P4, PT, R56, c[0x0][0x178], !P4 ;  /* 0x00005e0038007a0c */ /* 0x000fe20006781270 */
[C---:B-1----:R-:W-:Y:S01]  /*3f060*/  IMAD.WIDE R4, R2.reuse, 0x4, R48 ;  /* 0x0000000402047825 */ /* 0x042fe200078e0230 */
[----:B------:R1:W-:Y:S04]  /*3f070*/  @P1 STG.E [R8.64], R75 ;  /* 0x0000004b08001986 */ /* 0x0003e8000c101906 */
[----:B------:R1:W-:Y:S01]  /*3f080*/  @P6 STG.E [R4.64], R18 ;  /* 0x0000001204006986 */ /* 0x0003e2000c101906 */
[C---:B------:R-:W-:Y:S01]  /*3f090*/  IMAD.WIDE R6, R2.reuse, 0x4, R50 ;  /* 0x0000000402067825 */ /* 0x040fe200078e0232 */
[----:B------:R-:W-:-:S02]  /*3f0a0*/  IADD3 R2, R2, c[0x0][0x198], RZ ;  /* 0x0000660002027a10 */ /* 0x000fc40007ffe0ff */
[----:B------:R-:W-:Y:S02]  /*3f0b0*/  ISETP.LT.AND P6, PT, R251, c[0x0][0x178], !P2 ;  /* 0x00005e00fb007a0c */ /* 0x000fe400057c1270 */
[----:B------:R-:W-:Y:S01]  /*3f0c0*/  ISETP.LT.AND P2, PT, R56, c[0x0][0x178], !P2 ;  /* 0x00005e0038007a0c */ /* 0x000fe20005741270 */
[----:B------:R1:W-:Y:S02]  /*3f0d0*/  @P3 STG.E [R6.64], R70 ;  /* 0x0000004606003986 */ /* 0x0003e4000c101906 */
[C---:B-1----:R-:W-:Y:S01]  /*3f0e0*/  IADD3 R8, R2.reuse, c[0x0][0x198], RZ ;  /* 0x0000660002087a10 */ /* 0x042fe20007ffe0ff */
[----:B------:R-:W-:-:S05]  /*3f0f0*/  IMAD.WIDE R4, R2, 0x4, R48 ;  /* 0x0000000402047825 */ /* 0x000fca00078e0230 */
[----:B------:R1:W-:Y:S01]  /*3f100*/  @P5 STG.E [R4.64], R19 ;  /* 0x0000001304005986 */ /* 0x0003e2000c101906 */
[----:B------:R-:W-:Y:S01]  /*3f110*/  IMAD.WIDE R6, R2, 0x4, R50 ;  /* 0x0000000402067825 */ /* 0x000fe200078e0232 */
[----:B------:R-:W-:-:S04]  /*3f120*/  ISETP.LT.AND P5, PT, R251, c[0x0][0x178], !P0 ;  /* 0x00005e00fb007a0c */ /* 0x000fc800047a1270 */
[----:B------:R1:W-:Y:S02]  /*3f130*/  @P4 STG.E [R6.64], R71 ;  /* 0x0000004706004986 */ /* 0x0003e4000c101906 */
[----:B-1----:R-:W-:-:S05]  /*3f140*/  IMAD.WIDE R4, R8, 0x4, R48 ;  /* 0x0000000408047825 */ /* 0x002fca00078e0230 */
[----:B------:R1:W-:Y:S01]  /*3f150*/  @P6 STG.E [R4.64], R10 ;  /* 0x0000000a04006986 */ /* 0x0003e2000c101906 */
[C---:B------:R-:W-:Y:S01]  /*3f160*/  IMAD.WIDE R6, R8.reuse, 0x4, R50 ;  /* 0x0000000408067825 */ /* 0x040fe200078e0232 */
[----:B------:R-:W-:-:S04]  /*3f170*/  IADD3 R8, R8, c[0x0][0x198], RZ ;  /* 0x0000660008087a10 */ /* 0x000fc80007ffe0ff */
[----:B------:R-:W-:Y:S01]  /*3f180*/  @P2 STG.E [R6.64], R34 ;  /* 0x0000002206002986 */ /* 0x000fe2000c101906 */
[----:B-1----:R-:W-:-:S05]  /*3f190*/  IMAD.WIDE R4, R8, 0x4, R48 ;  /* 0x0000000408047825 */ /* 0x002fca00078e0230 */
[----:B------:R1:W-:Y:S01]  /*3f1a0*/  @P5 STG.E [R4.64], R11 ;  /* 0x0000000b04005986 */ /* 0x0003e2000c101906 */
[----:B---3--:R-:W-:-:S03]  /*3f1b0*/  ISETP.GE.AND P1, PT, R20, c[0x0][0x17c], PT ;  /* 0x00005f0014007a0c */ /* 0x008fc60003f26270 */
[----:B------:R-:W3:Y:S04]  /*3f1c0*/  LDL.LU R20, [R1+0x10c8] ;  /* 0x0010c80001147983 */ /* 0x000ee80000300800 */
[----:B------:R-:W3:Y:S01]  /*3f1d0*/  LDL.LU R18, [R1+0x109c] ;  /* 0x00109c0001127983 */ /* 0x000ee20000300800 */
[----:B--2---:R-:W-:-:S03]  /*3f1e0*/  ISETP.GE.AND P4, PT, R17, c[0x0][0x17c], PT ;  /* 0x00005f0011007a0c */ /* 0x004fc60003f86270 */
[----:B------:R-:W2:Y:S01]  /*3f1f0*/  LDL.LU R17, [R1+0x1058] ;  /* 0x0010580001117983 */ /* 0x000ea20000300800 */
[----:B----4-:R-:W-:-:S03]  /*3f200*/  ISETP.GE.AND P2, PT, R16, c[0x0][0x17c], PT ;  /* 0x00005f0010007a0c */ /* 0x010fc60003f46270 */
[----:B------:R-:W4:Y:S04]  /*3f210*/  LDL.LU R16, [R1+0x1008] ;  /* 0x0010080001107983 */ /* 0x000f280000300800 */
[----:B-1----:R-:W4:Y:S04]  /*3f220*/  LDL.LU R11, [R1+0x119c] ;  /* 0x00119c00010b7983 */ /* 0x002f280000300800 */
[----:B------:R-:W4:Y:S01]  /*3f230*/  LDL.LU R10, [R1+0x1168] ;  /* 0x00116800010a7983 */ /* 0x000f220000300800 */
[----:B------:R-:W-:Y:S02]  /*3f240*/  ISETP.LT.AND P0, PT, R56, c[0x0][0x178], !P0 ;  /* 0x00005e0038007a0c */ /* 0x000fe40004701270 */
[----:B------:R-:W-:-:S02]  /*3f250*/  ISETP.LT.AND P6, PT, R251, c[0x0][0x178], !P1 ;  /* 0x00005e00fb007a0c */ /* 0x000fc40004fc1270 */
[----:B------:R-:W-:Y:S02]  /*3f260*/  ISETP.GE.AND P3, PT, R21, c[0x0][0x17c], PT ;  /* 0x00005f0015007a0c */ /* 0x000fe40003f66270 */
[C---:B------:R-:W-:Y:S01]  /*3f270*/  IADD3 R2, R8.reuse, c[0x0][0x198], RZ ;  /* 0x0000660008027a10 */ /* 0x040fe20007ffe0ff */
[----:B------:R-:W-:Y:S01]  /*3f280*/  IMAD.WIDE R4, R8, 0x4, R50 ;  /* 0x0000000408047825 */ /* 0x000fe200078e0232 */
[----:B------:R-:W-:Y:S02]  /*3f290*/  ISETP.LT.AND P1, PT, R56, c[0x0][0x178], !P1 ;  /* 0x00005e0038007a0c */ /* 0x000fe40004f21270 */
[----:B------:R-:W-:Y:S01]  /*3f2a0*/  ISETP.LT.AND P5, PT, R251, c[0x0][0x178], !P3 ;  /* 0x00005e00fb007a0c */ /* 0x000fe20005fa1270 */
[----:B------:R-:W-:Y:S01]  /*3f2b0*/  IMAD.WIDE R6, R2, 0x4, R48 ;  /* 0x0000000402067825 */ /* 0x000fe200078e0230 */
[----:B------:R-:W-:-:S03]  /*3f2c0*/  ISETP.LT.AND P3, PT, R56, c[0x0][0x178], !P3 ;  /* 0x00005e0038007a0c */ /* 0x000fc60005f61270 */
[C---:B------:R-:W-:Y:S01]  /*3f2d0*/  IMAD.WIDE R8, R2.reuse, 0x4, R50 ;  /* 0x0000000402087825 */ /* 0x040fe200078e0232 */
[----:B------:R-:W-:Y:S01]  /*3f2e0*/  IADD3 R2, R2, c[0x0][0x198], RZ ;  /* 0x0000660002027a10 */ /* 0x000fe20007ffe0ff */
[----:B------:R1:W-:Y:S04]  /*3f2f0*/  @P0 STG.E [R4.64], R35 ;  /* 0x0000002304000986 */ /* 0x0003e8000c101906 */
[----:B------:R1:W-:Y:S01]  /*3f300*/  @P6 STG.E [R6.64], R140 ;  /* 0x0000008c06006986 */ /* 0x0003e2000c101906 */
[----:B------:R-:W-:Y:S02]  /*3f310*/  ISETP.LT.AND P6, PT, R251, c[0x0][0x178], !P4 ;  /* 0x00005e00fb007a0c */ /* 0x000fe400067c1270 */
[----:B------:R-:W-:Y:S01]  /*3f320*/  ISETP.LT.AND P4, PT, R56, c[0x0][0x178], !P4 ;  /* 0x00005e0038007a0c */ /* 0x000fe20006781270 */
[----:B------:R1:W-:Y:S02]  /*3f330*/  @P1 STG.E [R8.64], R172 ;  /* 0x000000ac08001986 */ /* 0x0003e4000c101906 */
[----:B-1----:R-:W-:-:S04]  /*3f340*/  IMAD.WIDE R4, R2, 0x4, R48 ;  /* 0x0000000402047825 */ /* 0x002fc800078e0230 */
[C---:B------:R-:W-:Y:S01]  /*3f350*/  IMAD.WIDE R6, R2.reuse, 0x4, R50 ;  /* 0x0000000402067825 */ /* 0x040fe200078e0232 */
[----:B------:R-:W-:Y:S01]  /*3f360*/  IADD3 R2, R2, c[0x0][0x198], RZ ;  /* 0x0000660002027a10 */ /* 0x000fe20007ffe0ff */
[----:B------:R1:W-:Y:S01]  /*3f370*/  @P5 STG.E [R4.64], R141 ;  /* 0x0000008d04005986 */ /* 0x0003e2000c101906 */
[----:B------:R-:W-:Y:S02]  /*3f380*/  ISETP.LT.AND P5, PT, R251, c[0x0][0x178], !P2 ;  /* 0x00005e00fb007a0c */ /* 0x000fe400057a1270 */
[----:B------:R-:W-:Y:S01]  /*3f390*/  IADD3 R8, R2, c[0x0][0x198], RZ ;  /* 0x0000660002087a10 */ /* 0x000fe20007ffe0ff */
[----:B------:R1:W-:Y:S01]  /*3f3a0*/  @P3 STG.E [R6.64], R173 ;  /* 0x000000ad06003986 */ /* 0x0003e2000c101906 */
[----:B------:R-:W-:Y:S01]  /*3f3b0*/  ISETP.LT.AND P2, PT, R56, c[0x0][0x178], !P2 ;  /* 0x00005e0038007a0c */ /* 0x000fe20005741270 */
[----:B-1----:R-:W-:-:S04]  /*3f3c0*/  IMAD.WIDE R4, R2, 0x4, R48 ;  /* 0x0000000402047825 */ /* 0x002fc800078e0230 */
[----:B------:R-:W-:Y:S01]  /*3f3d0*/  IMAD.WIDE R6, R2, 0x4, R50 ;  /* 0x0000000402067825 */ /* 0x000fe200078e0232 */
[----:B------:R1:W-:Y:S04]  /*3f3e0*/  @P6 STG.E [R4.64], R136 ;  /* 0x0000008804006986 */ /* 0x0003e8000c101906 */
[----:B------:R1:W-:Y:S02]  /*3f3f0*/  @P4 STG.E [R6.64], R168 ;  /* 0x000000a806004986 */ /* 0x0003e4000c101906 */
[----:B-1----:R-:W-:-:S04]  /*3f400*/  IMAD.WIDE R4, R8, 0x4, R48 ;  /* 0x0000000408047825 */ /* 0x002fc800078e0230 */
[C---:B------:R-:W-:Y:S01]  /*3f410*/  IMAD.WIDE R6, R8.reuse, 0x4, R50 ;  /* 0x0000000408067825 */ /* 0x040fe200078e0232 */
[----:B------:R-:W-:Y:S01]  /*3f420*/  IADD3 R8, R8, c[0x0][0x198], RZ ;  /* 0x0000660008087a10 */ /* 0x000fe20007ffe0ff */
[----:B------:R1:W-:Y:S03]  /*3f430*/  @P5 STG.E [R4.64], R137 ;  /* 0x0000008904005986 */ /* 0x0003e6000c101906 */
[C---:B------:R-:W-:Y:S01]  /*3f440*/  IADD3 R2, R8.reuse, c[0x0][0x198], RZ ;  /* 0x0000660008027a10 */ /* 0x040fe20007ffe0ff */
[----:B------:R1:W-:Y:S02]  /*3f450*/  @P2 STG.E [R6.64], R169 ;  /* 0x000000a906002986 */ /* 0x0003e4000c101906 */
[----:B-1----:R-:W-:-:S04]  /*3f460*/  IMAD.WIDE R4, R8, 0x4, R48 ;  /* 0x0000000408047825 */ /* 0x002fc800078e0230 */
[----:B------:R-:W-:Y:S01]  /*3f470*/  IMAD.WIDE R6, R2, 0x4, R48 ;  /* 0x0000000402067825 */ /* 0x000fe200078e0230 */
[----:B---3--:R-:W-:-:S04]  /*3f480*/  ISETP.GE.AND P0, PT, R20, c[0x0][0x17c], PT ;  /* 0x00005f0014007a0c */ /* 0x008fc80003f06270 */
[C---:B------:R-:W-:Y:S02]  /*3f490*/  ISETP.LT.AND P6, PT, R251.reuse, c[0x0][0x178], !P0 ;  /* 0x00005e00fb007a0c */ /* 0x040fe400047c1270 */
[----:B------:R-:W-:Y:S02]  /*3f4a0*/  ISETP.GE.AND P1, PT, R18, c[0x0][0x17c], PT ;  /* 0x00005f0012007a0c */ /* 0x000fe40003f26270 */
[----:B------:R-:W-:Y:S01]  /*3f4b0*/  ISETP.LT.AND P0, PT, R56, c[0x0][0x178], !P0 ;  /* 0x00005e0038007a0c */ /* 0x000fe20004701270 */
[----:B------:R-:W3:Y:S01]  /*3f4c0*/  LDL.LU R18, [R1+0x1138] ;  /* 0x0011380001127983 */ /* 0x000ee20000300800 */
[----:B------:R-:W-:-:S07]  /*3f4d0*/  ISETP.LT.AND P5, PT, R251, c[0x0][0x178], !P1 ;  /* 0x00005e00fb007a0c */ /* 0x000fce0004fa1270 */
[----:B------:R1:W-:Y:S02]  /*3f4e0*/  @P6 STG.E [R4.64], R132 ;  /* 0x0000008404006986 */ /* 0x0003e4000c101906 */
[----:B-1----:R-:W-:-:S04]  /*3f4f0*/  IMAD.WIDE R4, R8, 0x4, R50 ;  /* 0x0000000408047825 */ /* 0x002fc800078e0232 */
[C---:B------:R-:W-:Y:S01]  /*3f500*/  IMAD.WIDE R8, R2.reuse, 0x4, R50 ;  /* 0x0000000402087825 */ /* 0x040fe200078e0232 */
[----:B------:R-:W-:Y:S01]  /*3f510*/  IADD3 R2, R2, c[0x0][0x198], RZ ;  /* 0x0000660002027a10 */ /* 0x000fe20007ffe0ff */
[----:B------:R1:W-:Y:S04]  /*3f520*/  @P0 STG.E [R4.64], R164 ;  /* 0x000000a404000986 */ /* 0x0003e8000c101906 */
[----:B------:R1:W-:Y:S01]  /*3f530*/  @P5 STG.E [R6.64], R133 ;  /* 0x0000008506005986 */ /* 0x0003e2000c101906 */
[----:B--2---:R-:W-:Y:S01]  /*3f540*/  ISETP.GE.AND P3, PT, R17, c[0x0][0x17c], PT ;  /* 0x00005f0011007a0c */ /* 0x004fe20003f66270 */
[----:B-1----:R-:W-:-:S04]  /*3f550*/  IMAD.WIDE R4, R2, 0x4, R48 ;  /* 0x0000000402047825 */ /* 0x002fc800078e0230 */
[----:B------:R-:W-:Y:S01]  /*3f560*/  IMAD.WIDE R6, R2, 0x4, R50 ;  /* 0x0000000402067825 */ /* 0x000fe200078e0232 */
[----:B----4-:R-:W-:Y:S02]  /*3f570*/  ISETP.GE.AND P4, PT, R16, c[0x0][0x17c], PT ;  /* 0x00005f0010007a0c */ /* 0x010fe40003f86270 */
[----:B------:R-:W2:Y:S01]  /*3f580*/  LDL.LU R16, [R1+0x110c] ;  /* 0x00110c0001107983 */ /* 0x000ea20000300800 */
[----:B------:R-:W-:-:S03]  /*3f590*/  ISETP.GE.AND P2, PT, R11, c[0x0][0x17c], PT ;  /* 0x00005f000b007a0c */ /* 0x000fc60003f46270 */
[----:B------:R-:W4:Y:S01]  /*3f5a0*/  LDL.LU R17, [R1+0x10dc] ;  /* 0x0010dc0001117983 */ /* 0x000f220000300800 */
[----:B------:R-:W-:Y:S02]  /*3f5b0*/  IADD3 R11, R2, c[0x0][0x198], RZ ;  /* 0x00006600020b7a10 */ /* 0x000fe40007ffe0ff */
[----:B------:R-:W-:Y:S02]  /*3f5c0*/  ISETP.GE.AND P0, PT, R10, c[0x0][0x17c], PT ;  /* 0x00005f000a007a0c */ /* 0x000fe40003f06270 */
[----:B------:R-:W3:Y:S04]  /*3f5d0*/  LDL.LU R10, [R1+0x1098] ;  /* 0x00109800010a7983 */ /* 0x000ee80000300800 */
[----:B------:R-:W3:Y:S01]  /*3f5e0*/  LDL.LU R2, [R1+0x104c] ;  /* 0x00104c0001027983 */ /* 0x000ee20000300800 */
[----:B------:R-:W-:-:S02]  /*3f5f0*/  ISETP.LT.AND P1, PT, R56, c[0x0][0x178], !P1 ;  /* 0x00005e0038007a0c */ /* 0x000fc40004f21270 */
[C---:B------:R-:W-:Y:S02]  /*3f600*/  ISETP.LT.AND P6, PT, R251.reuse, c[0x0][0x178], !P3 ;  /* 0x00005e00fb007a0c */ /* 0x040fe40005fc1270 */
[C---:B------:R-:W-:Y:S02]  /*3f610*/  ISETP.LT.AND P3, PT, R56.reuse, c[0x0][0x178], !P3 ;  /* 0x00005e0038007a0c */ /* 0x040fe40005f61270 */
[----:B------:R-:W-:Y:S02]  /*3f620*/  ISETP.LT.AND P5, PT, R251, c[0x0][0x178], !P4 ;  /* 0x00005e00fb007a0c */ /* 0x000fe400067a1270 */
[----:B------:R-:W-:-:S05]  /*3f630*/  ISETP.LT.AND P4, PT, R56, c[0x0][0x178], !P4 ;  /* 0x00005e0038007a0c */ /* 0x000fca0006781270 */
[----:B------:R1:W-:Y:S04]  /*3f640*/  @P1 STG.E [R8.64], R165 ;  /* 0x000000a508001986 */ /* 0x0003e8000c101906 */
[----:B------:R1:W-:Y:S01]  /*3f650*/  @P6 STG.E [R4.64], R112 ;  /* 0x0000007004006986 */ /* 0x0003e2000c101906 */
[----:B------:R-:W-:-:S03]  /*3f660*/  ISETP.LT.AND P6, PT, R251, c[0x0][0x178], !P2 ;  /* 0x00005e00fb007a0c */ /* 0x000fc600057c1270 */
[----:B------:R1:W-:Y:S01]  /*3f670*/  @P3 STG.E [R6.64], R144 ;  /* 0x0000009006003986 */ /* 0x0003e2000c101906 */
[----:B------:R-:W-:Y:S02]  /*3f680*/  ISETP.LT.AND P2, PT, R56, c[0x0][0x178], !P2 ;  /* 0x00005e0038007a0c */ /* 0x000fe40005741270 */
[C---:B-1----:R-:W-:Y:S01]  /*3f690*/  IADD3 R9, R11.reuse, c[0x0][0x198], RZ ;  /* 0x000066000b097a10 */ /* 0x042fe20007ffe0ff */
[----:B------:R-:W-:-:S04]  /*3f6a0*/  IMAD.WIDE R4, R11, 0x4, R48 ;  /* 0x000000040b047825 */ /* 0x000fc800078e0230 */
[----:B------:R-:W-:Y:S01]  /*3f6b0*/  IMAD.WIDE R6, R11, 0x4, R50 ;  /* 0x000000040b067825 */ /* 0x000fe200078e0232 */
[----:B------:R1:W-:Y:S01]  /*3f6c0*/  @P5 STG.E [R4.64], R113 ;  /* 0x0000007104005986 */ /* 0x0003e2000c101906 */
[----:B------:R-:W-:-:S03]  /*3f6d0*/  ISETP.LT.AND P5, PT, R251, c[0x0][0x178], !P0 ;  /* 0x00005e00fb007a0c */ /* 0x000fc600047a1270 */
[----:B------:R1:W-:Y:S01]  /*3f6e0*/  @P4 STG.E [R6.64], R145 ;  /* 0x0000009106004986 */ /* 0x0003e2000c101906 */
[----:B------:R-:W-:Y:S01]  /*3f6f0*/  ISETP.LT.AND P0, PT, R56, c[0x0][0x178], !P0 ;  /* 0x00005e0038007a0c */ /* 0x000fe20004701270 */
[----:B-1----:R-:W-:-:S04]  /*3f700*/  IMAD.WIDE R4, R9, 0x4, R48 ;  /* 0x0000000409047825 */ /* 0x002fc800078e0230 */
[C---:B------:R-:W-:Y:S01]  /*3f710*/  IMAD.WIDE R6, R9.reuse, 0x4, R50 ;  /* 0x0000000409067825 */ /* 0x040fe200078e0232 */
[----:B------:R-:W-:Y:S01]  /*3f720*/  IADD3 R9, R9, c[0x0][0x198], RZ ;  /* 0x0000660009097a10 */ /* 0x000fe20007ffe0ff */
[----:B------:R1:W-:Y:S04]  /*3f730*/  @P6 STG.E [R4.64], R108 ;  /* 0x0000006c04006986 */ /* 0x0003e8000c101906 */
[----:B------:R-:W-:Y:S01]  /*3f740*/  @P2 STG.E [R6.64], R120 ;  /* 0x0000007806002986 */ /* 0x000fe2000c101906 */
[----:B-1----:R-:W-:-:S05]  /*3f750*/  IMAD.WIDE R4, R9, 0x4, R48 ;  /* 0x0000000409047825 */ /* 0x002fca00078e0230 */
[----:B------:R1:W-:Y:S02]  /*3f760*/  @P5 STG.E [R4.64], R109 ;  /* 0x0000006d04005986 */ /* 0x0003e4000c101906 */
[----:B-1----:R-:W-:-:S05]  /*3f770*/  IMAD.WIDE R4, R9, 0x4, R50 ;  /* 0x0000000409047825 */ /* 0x002fca00078e0232 */
[----:B------:R1:W-:Y:S01]  /*3f780*/  @P0 STG.E [R4.64], R121 ;  /* 0x0000007904000986 */ /* 0x0003e2000c101906 */
[----:B--2---:R-:W-:-:S03]  /*3f790*/  ISETP.GE.AND P3, PT, R16, c[0x0][0x17c], PT ;  /* 0x00005f0010007a0c */ /* 0x004fc60003f66270 */
[----:B------:R-:W2:Y:S01]  /*3f7a0*/  LDL.LU R16, [R1+0x1004] ;  /* 0x0010040001107983 */ /* 0x000ea20000300800 */
[----:B----4-:R-:W-:-:S03]  /*3f7b0*/  ISETP.GE.AND P4, PT, R17, c[0x0][0x17c], PT ;  /* 0x00005f0011007a0c */ /* 0x010fc60003f86270 */
[----:B------:R-:W4:Y:S01]  /*3f7c0*/  LDL.LU R17, [R1+0x11a0] ;  /* 0x0011a00001117983 */ /* 0x000f220000300800 */
[----:B---3--:R-:W-:-:S03]  /*3f7d0*/  ISETP.GE.AND P2, PT, R10, c[0x0][0x17c], PT ;  /* 0x00005f000a007a0c */ /* 0x008fc60003f46270 */
[----:B------:R-:W3:Y:S01]  /*3f7e0*/  LDL.LU R10, [R1+0x1180] ;  /* 0x00118000010a7983 */ /* 0x000ee20000300800 */
[----:B------:R-:W-:-:S03]  /*3f7f0*/  ISETP.GE.AND P0, PT, R2, c[0x0][0x17c], PT ;  /* 0x00005f0002007a0c */ /* 0x000fc60003f06270 */
[----:B------:R-:W3:Y:S01]  /*3f800*/  LDL.LU R2, [R1+0x1150] ;  /* 0x0011500001027983 */ /* 0x000ee20000300800 */
[----:B------:R-:W-:-:S04]  /*3f810*/  ISETP.GE.AND P1, PT, R18, c[0x0][0x17c], PT ;  /* 0x00005f0012007a0c */ /* 0x000fc80003f26270 */
[----:B------:R-:W-:Y:S02]  /*3f820*/  ISETP.LT.AND P6, PT, R251, c[0x0][0x178], !P1 ;  /* 0x00005e00fb007a0c */ /* 0x000fe40004fc1270 */
[----:B------:R-:W-:Y:S02]  /*3f830*/  IADD3 R11, R9, c[0x0][0x198], RZ ;  /* 0x00006600090b7a10 */ /* 0x000fe40007ffe0ff */
[C---:B------:R-:W-:Y:S02]  /*3f840*/  ISETP.LT.AND P1, PT, R56.reuse, c[0x0][0x178], !P1 ;  /* 0x00005e0038007a0c */ /* 0x040fe40004f21270 */
        /* <DEDUP_REMOVED lines=14> */
[----:B------:R1:W-:Y:S01]  /*3f930*/  @P3 STG.E [R6.64], R117 ;  /* 0x0000007506003986 */ /* 0x0003e2000c101906 */
[----:B------:R-:W-:Y:S02]  /*3f940*/  ISETP.LT.AND P2, PT, R56, c[0x0][0x178], !P2 ;  /* 0x00005e0038007a0c */ /* 0x000fe40005741270 */
[C---:B-1----:R-:W-:Y:S01]  /*3f950*/  IADD3 R9, R11.reuse, c[0x0][0x198], RZ ;  /* 0x000066000b097a10 */ /* 0x042fe20007ffe0ff */
[----:B------:R-:W-:-:S04]  /*3f960*/  IMAD.WIDE R4, R11, 0x4, R50 ;  /* 0x000000040b047825 */ /* 0x000fc800078e0232 */
[----:B------:R-:W-:-:S05]  /*3f970*/  IMAD.WIDE R6, R11, 0x4, R48 ;  /* 0x000000040b067825 */ /* 0x000fca00078e0230 */
[----:B------:R1:W-:Y:S04]  /*3f980*/  @P6 STG.E [R6.64], R36 ;  /* 0x0000002406006986 */ /* 0x0003e8000c101906 */
[----:B------:R1:W-:Y:S02]  /*3f990*/  @P4 STG.E [R4.64], R104 ;  /* 0x0000006804004986 */ /* 0x0003e4000c101906 */
[----:B-1----:R-:W-:-:S04]  /*3f9a0*/  IMAD.WIDE R6, R9, 0x4, R48 ;  /* 0x0000000409067825 */ /* 0x002fc800078e0230 */
[----:B------:R-:W-:Y:S01]  /*3f9b0*/  IMAD.WIDE R4, R9, 0x4, R50 ;  /* 0x0000000409047825 */ /* 0x000fe200078e0232 */
[----:B------:R-:W-:Y:S04]  /*3f9c0*/  @P5 STG.E [R6.64], R37 ;  /* 0x0000002506005986 */ /* 0x000fe8000c101906 */
        /* <DEDUP_REMOVED lines=8> */
[----:B------:R-:W4:Y:S01]  /*3fa50*/  LDL.LU R2, [R1+0x1048] ;  /* 0x0010480001027983 */ /* 0x000f220000300800 */
[----:B------:R-:W-:Y:S02]  /*3fa60*/  ISETP.LT.AND P6, PT, R251, c[0x0][0x178], !P0 ;  /* 0x00005e00fb007a0c */ /* 0x000fe400047c1270 */
[----:B------:R-:W-:Y:S02]  /*3fa70*/  IADD3 R9, R9, c[0x0][0x198], RZ ;  /* 0x0000660009097a10 */ /* 0x000fe40007ffe0ff */
[C---:B------:R-:W-:Y:S02]  /*3fa80*/  ISETP.LT.AND P0, PT, R56.reuse, c[0x0][0x178], !P0 ;  /* 0x00005e0038007a0c */ /* 0x040fe40004701270 */
[----:B------:R-:W-:Y:S01]  /*3fa90*/  ISETP.LT.AND P5, PT, R251, c[0x0][0x178], !P1 ;  /* 0x00005e00fb007a0c */ /* 0x000fe20004fa1270 */
[C---:B-1----:R-:W-:Y:S01]  /*3faa0*/  IMAD.WIDE R4, R9.reuse, 0x4, R48 ;  /* 0x0000000409047825 */ /* 0x042fe200078e0230 */
[----:B------:R-:W-:Y:S02]  /*3fab0*/  IADD3 R11, R9, c[0x0][0x198], RZ ;  /* 0x00006600090b7a10 */ /* 0x000fe40007ffe0ff */
[----:B------:R-:W-:-:S03]  /*3fac0*/  ISETP.LT.AND P1, PT, R56, c[0x0][0x178], !P1 ;  /* 0x00005e0038007a0c */ /* 0x000fc60004f21270 */
[----:B------:R1:W-:Y:S01]  /*3fad0*/  @P6 STG.E [R4.64], R12 ;  /* 0x0000000c04006986 */ /* 0x0003e2000c101906 */
[----:B------:R-:W-:Y:S01]  /*3fae0*/  ISETP.LT.AND P6, PT, R251, c[0x0][0x178], !P3 ;  /* 0x00005e00fb007a0c */ /* 0x000fe20005fc1270 */
[----:B------:R-:W-:Y:S01]  /*3faf0*/  IMAD.WIDE R6, R11, 0x4, R48 ;  /* 0x000000040b067825 */ /* 0x000fe200078e0230 */
[----:B------:R-:W-:-:S03]  /*3fb00*/  ISETP.LT.AND P3, PT, R56, c[0x0][0x178], !P3 ;  /* 0x00005e0038007a0c */ /* 0x000fc60005f61270 */
[----:B-1----:R-:W-:-:S04]  /*3fb10*/  IMAD.WIDE R4, R9, 0x4, R50 ;  /* 0x0000000409047825 */ /* 0x002fc800078e0232 */
[C---:B------:R-:W-:Y:S01]  /*3fb20*/  IMAD.WIDE R8, R11.reuse, 0x4, R50 ;  /* 0x000000040b087825 */ /* 0x040fe200078e0232 */
[----:B------:R-:W-:Y:S01]  /*3fb30*/  IADD3 R11, R11, c[0x0][0x198], RZ ;  /* 0x000066000b0b7a10 */ /* 0x000fe20007ffe0ff */
[----:B------:R1:W-:Y:S04]  /*3fb40*/  @P0 STG.E [R4.64], R100 ;  /* 0x0000006404000986 */ /* 0x0003e8000c101906 */
[----:B------:R1:W-:Y:S01]  /*3fb50*/  @P5 STG.E [R6.64], R13 ;  /* 0x0000000d06005986 */ /* 0x0003e2000c101906 */
[----:B------:R-:W-:Y:S02]  /*3fb60*/  ISETP.LT.AND P5, PT, R251, c[0x0][0x178], !P4 ;  /* 0x00005e00fb007a0c */ /* 0x000fe400067a1270 */
[----:B------:R-:W-:Y:S01]  /*3fb70*/  ISETP.LT.AND P4, PT, R56, c[0x0][0x178], !P4 ;  /* 0x00005e0038007a0c */ /* 0x000fe20006781270 */
[----:B------:R-:W-:Y:S01]  /*3fb80*/  @P1 STG.E [R8.64], R101 ;  /* 0x0000006508001986 */ /* 0x000fe2000c101906 */
[----:B-1----:R-:W-:-:S04]  /*3fb90*/  IMAD.WIDE R4, R11, 0x4, R48 ;  /* 0x000000040b047825 */ /* 0x002fc800078e0230 */
[C---:B------:R-:W-:Y:S01]  /*3fba0*/  IMAD.WIDE R6, R11.reuse, 0x4, R50 ;  /* 0x000000040b067825 */ /* 0x040fe200078e0232 */
[----:B------:R-:W-:Y:S01]  /*3fbb0*/  IADD3 R11, R11, c[0x0][0x198], RZ ;  /* 0x000066000b0b7a10 */ /* 0x000fe20007ffe0ff */
[----:B------:R1:W-:Y:S04]  /*3fbc0*/  @P6 STG.E [R4.64], R142 ;  /* 0x0000008e04006986 */ /* 0x0003e8000c101906 */
[----:B------:R1:W-:Y:S02]  /*3fbd0*/  @P3 STG.E [R6.64], R174 ;  /* 0x000000ae06003986 */ /* 0x0003e4000c101906 */
[----:B-1----:R-:W-:-:S04]  /*3fbe0*/  IMAD.WIDE R4, R11, 0x4, R48 ;  /* 0x000000040b047825 */ /* 0x002fc800078e0230 */
[----:B------:R-:W-:Y:S01]  /*3fbf0*/  IMAD.WIDE R6, R11, 0x4, R50 ;  /* 0x000000040b067825 */ /* 0x000fe200078e0232 */
[----:B------:R1:W-:Y:S04]  /*3fc00*/  @P5 STG.E [R4.64], R143 ;  /* 0x0000008f04005986 */ /* 0x0003e8000c101906 */
[----:B------:R1:W-:Y:S01]  /*3fc10*/  @P4 STG.E [R6.64], R175 ;  /* 0x000000af06004986 */ /* 0x0003e2000c101906 */
[----:B--2---:R-:W-:-:S03]  /*3fc20*/  ISETP.GE.AND P0, PT, R16, c[0x0][0x17c], PT ;  /* 0x00005f0010007a0c */ /* 0x004fc60003f06270 */
[----:B------:R-:W2:Y:S04]  /*3fc30*/  LDL.LU R16, [R1+0x1000] ;  /* 0x0010000001107983 */ /* 0x000ea80000300800 */
[----:B------:R-:W2:Y:S01]  /*3fc40*/  LDL.LU R12, [R1+0x11b4] ;  /* 0x0011b400010c7983 */ /* 0x000ea20000300800 */
[----:B---3--:R-:W-:-:S03]  /*3fc50*/  ISETP.GE.AND P3, PT, R10, c[0x0][0x17c], PT ;  /* 0x00005f000a007a0c */ /* 0x008fc60003f66270 */
[----:B------:R-:W3:Y:S01]  /*3fc60*/  LDL.LU R10, [R1+0x1190] ;  /* 0x00119000010a7983 */ /* 0x000ee20000300800 */
[----:B----4-:R-:W-:-:S03]  /*3fc70*/  ISETP.GE.AND P4, PT, R2, c[0x0][0x17c], PT ;  /* 0x00005f0002007a0c */ /* 0x010fc60003f86270 */
[----:B------:R-:W4:Y:S01]  /*3fc80*/  LDL.LU R2, [R1+0x115c] ;  /* 0x00115c0001027983 */ /* 0x000f220000300800 */
[----:B------:R-:W-:Y:S02]  /*3fc90*/  ISETP.LT.AND P6, PT, R251, c[0x0][0x178], !P2 ;  /* 0x00005e00fb007a0c */ /* 0x000fe400057c1270 */
[----:B------:R-:W-:Y:S01]  /*3fca0*/  IADD3 R9, R11, c[0x0][0x198], RZ ;  /* 0x000066000b097a10 */ /* 0x000fe20007ffe0ff */
[----:B------:R-:W4:Y:S01]  /*3fcb0*/  LDL.LU R13, [R1+0x1114] ;  /* 0x00111400010d7983 */ /* 0x000f220000300800 */
[----:B------:R-:W-:Y:S02]  /*3fcc0*/  ISETP.LT.AND P2, PT, R56, c[0x0][0x178], !P2 ;  /* 0x00005e0038007a0c */ /* 0x000fe40005741270 */
[----:B------:R-:W-:Y:S01]  /*3fcd0*/  ISETP.LT.AND P5, PT, R251, c[0x0][0x178], !P0 ;  /* 0x00005e00fb007a0c */ /* 0x000fe200047a1270 */
[----:B-1----:R-:W-:Y:S01]  /*3fce0*/  IMAD.WIDE R4, R9, 0x4, R48 ;  /* 0x0000000409047825 */ /* 0x002fe200078e0230 */
[----:B------:R-:W-:-:S03]  /*3fcf0*/  ISETP.GE.AND P1, PT, R17, c[0x0][0x17c], PT ;  /* 0x00005f0011007a0c */ /* 0x000fc60003f26270 */
[C---:B------:R-:W-:Y:S01]  /*3fd00*/  IMAD.WIDE R6, R9.reuse, 0x4, R50 ;  /* 0x0000000409067825 */ /* 0x040fe200078e0232 */
[----:B------:R-:W-:Y:S01]  /*3fd10*/  IADD3 R9, R9, c[0x0][0x198], RZ ;  /* 0x0000660009097a10 */ /* 0x000fe20007ffe0ff */
[----:B------:R1:W-:Y:S01]  /*3fd20*/  @P6 STG.E [R4.64], R138 ;  /* 0x0000008a04006986 */ /* 0x0003e2000c101906 */
[C---:B------:R-:W-:Y:S02]  /*3fd30*/  ISETP.LT.AND P0, PT, R56.reuse, c[0x0][0x178], !P0 ;  /* 0x00005e0038007a0c */ /* 0x040fe40004701270 */
[----:B------:R-:W-:Y:S01]  /*3fd40*/  ISETP.LT.AND P6, PT, R251, c[0x0][0x178], !P1 ;  /* 0x00005e00fb007a0c */ /* 0x000fe20004fc1270 */
[----:B------:R1:W-:Y:S01]  /*3fd50*/  @P2 STG.E [R6.64], R170 ;  /* 0x000000aa06002986 */ /* 0x0003e2000c101906 */
[C---:B------:R-:W-:Y:S02]  /*3fd60*/  IADD3 R11, R9.reuse, c[0x0][0x198], RZ ;  /* 0x00006600090b7a10 */ /* 0x040fe40007ffe0ff */
[----:B------:R-:W-:Y:S01]  /*3fd70*/  ISETP.LT.AND P1, PT, R56, c[0x0][0x178], !P1 ;  /* 0x00005e0038007a0c */ /* 0x000fe20004f21270 */
[----:B-1----:R-:W-:-:S05]  /*3fd80*/  IMAD.WIDE R4, R9, 0x4, R48 ;  /* 0x0000000409047825 */ /* 0x002fca00078e0230 */
        /* <DEDUP_REMOVED lines=8> */
[----:B------:R1:W-:Y:S04]  /*3fe10*/  @P6 STG.E [R6.64], R134 ;  /* 0x0000008606006986 */ /* 0x0003e8000c101906 */
[----:B------:R-:W-:Y:S01]  /*3fe20*/  @P1 STG.E [R8.64], R166 ;  /* 0x000000a608001986 */ /* 0x000fe2000c101906 */
[----:B-1----:R-:W-:-:S04]  /*3fe30*/  IMAD.WIDE R4, R11, 0x4, R48 ;  /* 0x000000040b047825 */ /* 0x002fc800078e0230 */
[----:B------:R-:W-:Y:S01]  /*3fe40*/  IMAD.WIDE R6, R11, 0x4, R50 ;  /* 0x000000040b067825 */ /* 0x000fe200078e0232 */
[----:B------:R1:W-:Y:S04]  /*3fe50*/  @P5 STG.E [R4.64], R135 ;  /* 0x0000008704005986 */ /* 0x0003e8000c101906 */
[----:B------:R1:W-:Y:S01]  /*3fe60*/  @P3 STG.E [R6.64], R167 ;  /* 0x000000a706003986 */ /* 0x0003e2000c101906 */
[----:B--2---:R-:W-:-:S03]  /*3fe70*/  ISETP.GE.AND P0, PT, R12, c[0x0][0x17c], PT ;  /* 0x00005f000c007a0c */ /* 0x004fc60003f06270 */
[----:B------:R-:W2:Y:S01]  /*3fe80*/  LDL.LU R12, [R1+0x10d0] ;  /* 0x0010d000010c7983 */ /* 0x000ea20000300800 */
[----:B---3--:R-:W-:-:S03]  /*3fe90*/  ISETP.GE.AND P1, PT, R10, c[0x0][0x17c], PT ;  /* 0x00005f000a007a0c */ /* 0x008fc60003f26270 */
[----:B------:R-:W3:Y:S01]  /*3fea0*/  LDL.LU R10, [R1+0x1088] ;  /* 0x00108800010a7983 */ /* 0x000ee20000300800 */
[----:B----4-:R-:W-:-:S03]  /*3feb0*/  ISETP.GE.AND P3, PT, R2, c[0x0][0x17c], PT ;  /* 0x00005f0002007a0c */ /* 0x010fc60003f66270 */
[----:B------:R-:W4:Y:S01]  /*3fec0*/  LDL.LU R2, [R1+0x1044] ;  /* 0x0010440001027983 */ /* 0x000f220000300800 */
[----:B------:R-:W-:Y:S02]  /*3fed0*/  ISETP.LT.AND P6, PT, R251, c[0x0][0x178], !P4 ;  /* 0x00005e00fb007a0c */ /* 0x000fe400067c1270 */
[----:B------:R-:W-:Y:S02]  /*3fee0*/  ISETP.LT.AND P4, PT, R56, c[0x0][0x178], !P4 ;  /* 0x00005e0038007a0c */ /* 0x000fe40006781270 */
[----:B------:R-:W-:Y:S02]  /*3fef0*/  ISETP.GE.AND P2, PT, R16, c[0x0][0x17c], PT ;  /* 0x00005f0010007a0c */ /* 0x000fe40003f46270 */
[----:B------:R-:W-:Y:S02]  /*3ff00*/  IADD3 R11, R11, c[0x0][0x198], RZ ;  /* 0x000066000b0b7a10 */ /* 0x000fe40007ffe0ff */
[----:B------:R-:W-:-:S03]  /*3ff10*/  ISETP.LT.AND P5, PT, R251, c[0x0][0x178], !P2 ;  /* 0x00005e00fb007a0c */ /* 0x000fc600057a1270 */
[C---:B-1----:R-:W-:Y:S01]  /*3ff20*/  IMAD.WIDE R4, R11.reuse, 0x4, R48 ;  /* 0x000000040b047825 */ /* 0x042fe200078e0230 */
[----:B------:R-:W-:-:S03]  /*3ff30*/  IADD3 R9, R11, c[0x0][0x198], RZ ;  /* 0x000066000b097a10 */ /* 0x000fc60007ffe0ff */
[----:B------:R-:W-:Y:S01]  /*3ff40*/  IMAD.WIDE R6, R11, 0x4, R50 ;  /* 0x000000040b067825 */ /* 0x000fe200078e0232 */
[----:B------:R-:W-:Y:S01]  /*3ff50*/  ISETP.LT.AND P2, PT, R56, c[0x0][0x178], !P2 ;  /* 0x00005e0038007a0c */ /* 0x000fe20005741270 */
[----:B------:R1:W-:Y:S01]  /*3ff60*/  @P6 STG.E [R4.64], R114 ;  /* 0x0000007204006986 */ /* 0x0003e2000c101906 */
[----:B------:R-:W-:-:S03]  /*3ff70*/  ISETP.LT.AND P6, PT, R251, c[0x0][0x178], !P0 ;  /* 0x00005e00fb007a0c */ /* 0x000fc600047c1270 */
[----:B------:R1:W-:Y:S01]  /*3ff80*/  @P4 STG.E [R6.64], R146 ;  /* 0x0000009206004986 */ /* 0x0003e2000c101906 */
[----:B------:R-:W-:Y:S01]  /*3ff90*/  ISETP.LT.AND P0, PT, R56, c[0x0][0x178], !P0 ;  /* 0x00005e0038007a0c */ /* 0x000fe20004701270 */
[----:B-1----:R-:W-:-:S04]  /*3ffa0*/  IMAD.WIDE R4, R9, 0x4, R48 ;  /* 0x0000000409047825 */ /* 0x002fc800078e0230 */
[C---:B------:R-:W-:Y:S01]  /*3ffb0*/  IMAD.WIDE R6, R9.reuse, 0x4, R50 ;  /* 0x0000000409067825 */ /* 0x040fe200078e0232 */
[----:B------:R-:W-:Y:S01]  /*3ffc0*/  IADD3 R9, R9, c[0x0][0x198], RZ ;  /* 0x0000660009097a10 */ /* 0x000fe20007ffe0ff */
[----:B------:R1:W-:Y:S01]  /*3ffd0*/  @P5 STG.E [R4.64], R115 ;  /* 0x0000007304005986 */ /* 0x0003e2000c101906 */
[----:B------:R-:W-:Y:S02]  /*3ffe0*/  ISETP.LT.AND P5, PT, R251, c[0x0][0x178], !P1 ;  /* 0x00005e00fb007a0c */ /* 0x000fe40004fa1270 */
[----:B------:R-:W-:Y:S02]  /*3fff0*/  ISETP.LT.AND P1, PT, R56, c[0x0][0x178], !P1 ;  /* 0x00005e0038007a0c */ /* 0x000fe40004f21270 */
[----:B------:R-:W-:Y:S02]  /*40000*/  ISETP.GE.AND P4, PT, R13, c[0x0][0x17c], PT ;  /* 0x00005f000d007a0c */ /* 0x000fe40003f86270 */
[----:B------:R-:W4:Y:S01]  /*40010*/  LDL.LU R13, [R1+0xff8] ;  /* 0x000ff800010d7983 */ /* 0x000f220000300800 */
[C---:B------:R-:W-:Y:S01]  /*40020*/  IADD3 R11, R9.reuse, c[0x0][0x198], RZ ;  /* 0x00006600090b7a10 */ /* 0x040fe20007ffe0ff */
[----:B-1----:R-:W-:-:S02]  /*40030*/  IMAD.WIDE R4, R9, 0x4, R48 ;  /* 0x0000000409047825 */ /* 0x002fc400078e0230 */
[----:B------:R1:W-:Y:S04]  /*40040*/  @P2 STG.E [R6.64], R147 ;  /* 0x0000009306002986 */ /* 0x0003e8000c101906 */
[----:B------:R1:W-:Y:S02]  /*40050*/  @P6 STG.E [R4.64], R110 ;  /* 0x0000006e04006986 */ /* 0x0003e4000c101906 */
[----:B-1----:R-:W-:-:S04]  /*40060*/  IMAD.WIDE R6, R11, 0x4, R48 ;  /* 0x000000040b067825 */ /* 0x002fc800078e0230 */
[----:B------:R-:W-:-:S04]  /*40070*/  IMAD.WIDE R4, R9, 0x4, R50 ;  /* 0x0000000409047825 */ /* 0x000fc800078e0232 */
[----:B------:R-:W-:Y:S01]  /*40080*/  IMAD.WIDE R8, R11, 0x4, R50 ;  /* 0x000000040b087825 */ /* 0x000fe200078e0232 */
[----:B------:R1:W-:Y:S04]  /*40090*/  @P0 STG.E [R4.64], R122 ;  /* 0x0000007a04000986 */ /* 0x0003e8000c101906 */
        /* <DEDUP_REMOVED lines=9> */
[----:B------:R-:W-:Y:S01]  /*40130*/  IADD3 R11, R11, c[0x0][0x198], RZ ;  /* 0x000066000b0b7a10 */ /* 0x000fe20007ffe0ff */
[----:B------:R-:W3:Y:S01]  /*40140*/  LDL.LU R18, [R1+0x1110] ;  /* 0x0011100001127983 */ /* 0x000ee20000300800 */
[----:B------:R-:W-:Y:S02]  /*40150*/  ISETP.LT.AND P3, PT, R56, c[0x0][0x178], !P3 ;  /* 0x00005e0038007a0c */ /* 0x000fe40005f61270 */
[----:B------:R-:W-:Y:S01]  /*40160*/  ISETP.LT.AND P5, PT, R251, c[0x0][0x178], !P4 ;  /* 0x00005e00fb007a0c */ /* 0x000fe200067a1270 */
[----:B-1----:R-:W-:-:S04]  /*40170*/  IMAD.WIDE R4, R11, 0x4, R48 ;  /* 0x000000040b047825 */ /* 0x002fc800078e0230 */
[C---:B------:R-:W-:Y:S01]  /*40180*/  IMAD.WIDE R6, R11.reuse, 0x4, R50 ;  /* 0x000000040b067825 */ /* 0x040fe200078e0232 */
[----:B------:R-:W-:Y:S01]  /*40190*/  IADD3 R11, R11, c[0x0][0x198], RZ ;  /* 0x000066000b0b7a10 */ /* 0x000fe20007ffe0ff */
[----:B------:R1:W-:Y:S01]  /*401a0*/  @P6 STG.E [R4.64], R94 ;  /* 0x0000005e04006986 */ /* 0x0003e2000c101906 */
[C---:B------:R-:W-:Y:S02]  /*401b0*/  ISETP.LT.AND P4, PT, R56.reuse, c[0x0][0x178], !P4 ;  /* 0x00005e0038007a0c */ /* 0x040fe40006781270 */
[----:B------:R-:W-:Y:S01]  /*401c0*/  ISETP.LT.AND P6, PT, R251, c[0x0][0x178], !P2 ;  /* 0x00005e00fb007a0c */ /* 0x000fe200057c1270 */
[----:B------:R1:W-:Y:S01]  /*401d0*/  @P3 STG.E [R6.64], R118 ;  /* 0x0000007606003986 */ /* 0x0003e2000c101906 */
[----:B------:R-:W-:Y:S02]  /*401e0*/  ISETP.LT.AND P2, PT, R56, c[0x0][0x178], !P2 ;  /* 0x00005e0038007a0c */ /* 0x000fe40005741270 */
[C---:B------:R-:W-:Y:S01]  /*401f0*/  IADD3 R9, R11.reuse, c[0x0][0x198], RZ ;  /* 0x000066000b097a10 */ /* 0x040fe20007ffe0ff */
[----:B------:R-:W3:Y:S01]  /*40200*/  LDL.LU R16, [R1+0x10cc] ;  /* 0x0010cc0001107983 */ /* 0x000ee20000300800 */
[----:B-1----:R-:W-:-:S03]  /*40210*/  IMAD.WIDE R4, R11, 0x4, R48 ;  /* 0x000000040b047825 */ /* 0x002fc600078e0230 */
[----:B------:R-:W3:Y:S04]  /*40220*/  LDL.LU R20, [R1+0x1084] ;  /* 0x0010840001147983 */ /* 0x000ee80000300800 */
[----:B------:R1:W-:Y:S01]  /*40230*/  @P5 STG.E [R4.64], R95 ;  /* 0x0000005f04005986 */ /* 0x0003e2000c101906 */
[----:B------:R-:W-:Y:S01]  /*40240*/  ISETP.LT.AND P5, PT, R251, c[0x0][0x178], !P0 ;  /* 0x00005e00fb007a0c */ /* 0x000fe200047a1270 */
[----:B------:R-:W-:Y:S01]  /*40250*/  IMAD.WIDE R6, R11, 0x4, R50 ;  /* 0x000000040b067825 */ /* 0x000fe200078e0232 */
[----:B------:R-:W-:Y:S02]  /*40260*/  ISETP.LT.AND P0, PT, R56, c[0x0][0x178], !P0 ;  /* 0x00005e0038007a0c */ /* 0x000fe40004701270 */
[----:B------:R-:W-:Y:S02]  /*40270*/  ISETP.GE.AND P3, PT, R13, c[0x0][0x17c], PT ;  /* 0x00005f000d007a0c */ /* 0x000fe40003f66270 */
[C---:B------:R-:W-:Y:S01]  /*40280*/  IADD3 R13, R9.reuse, c[0x0][0x198], RZ ;  /* 0x00006600090d7a10 */ /* 0x040fe20007ffe0ff */
[----:B-1----:R-:W-:Y:S01]  /*40290*/  IMAD.WIDE R4, R9, 0x4, R48 ;  /* 0x0000000409047825 */ /* 0x002fe200078e0230 */
[----:B------:R1:W-:Y:S02]  /*402a0*/  @P4 STG.E [R6.64], R119 ;  /* 0x0000007706004986 */ /* 0x0003e4000c101906 */
[----:B------:R-:W-:-:S02]  /*402b0*/  IADD3 R17, R13, c[0x0][0x198], RZ ;  /* 0x000066000d117a10 */ /* 0x000fc40007ffe0ff */
[----:B------:R2:W-:Y:S01]  /*402c0*/  @P6 STG.E [R4.64], R38 ;  /* 0x0000002604006986 */ /* 0x0005e2000c101906 */
[----:B-1----:R-:W-:-:S04]  /*402d0*/  IMAD.WIDE R6, R9, 0x4, R50 ;  /* 0x0000000409067825 */ /* 0x002fc800078e0232 */
[C---:B------:R-:W-:Y:S01]  /*402e0*/  IMAD.WIDE R8, R13.reuse, 0x4, R48 ;  /* 0x000000040d087825 */ /* 0x040fe200078e0230 */
[----:B------:R1:W-:Y:S04]  /*402f0*/  @P2 STG.E [R6.64], R106 ;  /* 0x0000006a06002986 */ /* 0x0003e8000c101906 */
[----:B------:R1:W-:Y:S01]  /*40300*/  @P5 STG.E [R8.64], R39 ;  /* 0x0000002708005986 */ /* 0x0003e2000c101906 */
[----:B--2---:R-:W-:Y:S01]  /*40310*/  ISETP.GE.AND P4, PT, R12, c[0x0][0x17c], PT ;  /* 0x00005f000c007a0c */ /* 0x004fe20003f86270 */
[----:B------:R-:W-:-:S05]  /*40320*/  IMAD.WIDE R12, R13, 0x4, R50 ;  /* 0x000000040d0c7825 */ /* 0x000fca00078e0232 */
[----:B------:R-:W-:Y:S01]  /*40330*/  @P0 STG.E [R12.64], R107 ;  /* 0x0000006b0c000986 */ /* 0x000fe2000c101906 */
[----:B----4-:R-:W-:-:S03]  /*40340*/  ISETP.GE.AND P0, PT, R2, c[0x0][0x17c], PT ;  /* 0x00005f0002007a0c */ /* 0x010fc60003f06270 */
[----:B------:R-:W2:Y:S01]  /*40350*/  LDL.LU R2, [R1+0x103c] ;  /* 0x00103c0001027983 */ /* 0x000ea20000300800 */
[C---:B------:R-:W-:Y:S02]  /*40360*/  ISETP.LT.AND P6, PT, R251.reuse, c[0x0][0x178], !P1 ;  /* 0x00005e00fb007a0c */ /* 0x040fe40004fc1270 */
[----:B------:R-:W-:Y:S02]  /*40370*/  ISETP.LT.AND P1, PT, R56, c[0x0][0x178], !P1 ;  /* 0x00005e0038007a0c */ /* 0x000fe40004f21270 */
[----:B------:R-:W-:Y:S01]  /*40380*/  ISETP.LT.AND P5, PT, R251, c[0x0][0x178], !P3 ;  /* 0x00005e00fb007a0c */ /* 0x000fe20005fa1270 */
[----:B------:R-:W-:Y:S01]  /*40390*/  IMAD.WIDE R4, R17, 0x4, R50 ;  /* 0x0000000411047825 */ /* 0x000fe200078e0232 */
[----:B---3--:R-:W-:-:S03]  /*403a0*/  ISETP.GE.AND P2, PT, R10, c[0x0][0x17c], PT ;  /* 0x00005f000a007a0c */ /* 0x008fc60003f46270 */
[C---:B------:R-:W-:Y:S01]  /*403b0*/  IMAD.WIDE R10, R17.reuse, 0x4, R48 ;  /* 0x00000004110a7825 */ /* 0x040fe200078e0230 */
[----:B------:R-:W-:Y:S02]  /*403c0*/  IADD3 R17, R17, c[0x0][0x198], RZ ;  /* 0x0000660011117a10 */ /* 0x000fe40007ffe0ff */
[----:B------:R-:W-:-:S03]  /*403d0*/  ISETP.LT.AND P3, PT, R56, c[0x0][0x178], !P3 ;  /* 0x00005e0038007a0c */ /* 0x000fc60005f61270 */
[----:B-1----:R-:W-:Y:S01]  /*403e0*/  IMAD.WIDE R6, R17, 0x4, R48 ;  /* 0x0000000411067825 */ /* 0x002fe200078e0230 */
[----:B------:R1:W-:Y:S01]  /*403f0*/  @P6 STG.E [R10.64], R14 ;  /* 0x0000000e0a006986 */ /* 0x0003e2000c101906 */
[----:B------:R-:W-:Y:S02]  /*40400*/  ISETP.LT.AND P6, PT, R251, c[0x0][0x178], !P4 ;  /* 0x00005e00fb007a0c */ /* 0x000fe400067c1270 */
[C---:B------:R-:W-:Y:S01]  /*40410*/  IMAD.WIDE R8, R17.reuse, 0x4, R50 ;  /* 0x0000000411087825 */ /* 0x040fe200078e0232 */
[----:B------:R3:W-:Y:S01]  /*40420*/  @P1 STG.E [R4.64], R102 ;  /* 0x0000006604001986 */ /* 0x0007e2000c101906 */
[----:B------:R-:W-:Y:S02]  /*40430*/  ISETP.LT.AND P4, PT, R56, c[0x0][0x178], !P4 ;  /* 0x00005e0038007a0c */ /* 0x000fe40006781270 */
[----:B------:R-:W-:Y:S01]  /*40440*/  IADD3 R17, R17, c[0x0][0x198], RZ ;  /* 0x0000660011117a10 */ /* 0x000fe20007ffe0ff */
[----:B------:R4:W-:Y:S01]  /*40450*/  @P5 STG.E [R6.64], R15 ;  /* 0x0000000f06005986 */ /* 0x0009e2000c101906 */
[----:B------:R-:W-:-:S02]  /*40460*/  ISETP.LT.AND P5, PT, R251, c[0x0][0x178], !P2 ;  /* 0x00005e00fb007a0c */ /* 0x000fc400057a1270 */
[----:B------:R-:W-:Y:S02]  /*40470*/  ISETP.LT.AND P2, PT, R56, c[0x0][0x178], !P2 ;  /* 0x00005e0038007a0c */ /* 0x000fe40005741270 */
[----:B------:R-:W-:Y:S02]  /*40480*/  ISETP.GE.AND P1, PT, R18, c[0x0][0x17c], PT ;  /* 0x00005f0012007a0c */ /* 0x000fe40003f26270 */
[C---:B------:R-:W-:Y:S01]  /*40490*/  IADD3 R19, R17.reuse, c[0x0][0x198], RZ ;  /* 0x0000660011137a10 */ /* 0x040fe20007ffe0ff */
[----:B------:R-:W2:Y:S01]  /*404a0*/  LDL.LU R18, [R1+0xff4] ;  /* 0x000ff40001127983 */ /* 0x000ea20000300800 */
[----:B-1----:R-:W-:-:S04]  /*404b0*/  IMAD.WIDE R10, R17, 0x4, R48 ;  /* 0x00000004110a7825 */ /* 0x002fc800078e0230 */
[----:B---3--:R-:W-:Y:S01]  /*404c0*/  IMAD.WIDE R4, R17, 0x4, R50 ;  /* 0x0000000411047825 */ /* 0x008fe200078e0232 */
[----:B------:R1:W-:Y:S03]  /*404d0*/  @P3 STG.E [R8.64], R103 ;  /* 0x0000006708003986 */ /* 0x0003e6000c101906 */
[C---:B------:R-:W-:Y:S01]  /*404e0*/  IMAD.WIDE R12, R19.reuse, 0x4, R48 ;  /* 0x00000004130c7825 */ /* 0x040fe200078e0230 */
[----:B------:R-:W-:Y:S03]  /*404f0*/  @P6 STG.E [R10.64], R200 ;  /* 0x000000c80a006986 */ /* 0x000fe6000c101906 */
[----:B----4-:R-:W-:Y:S01]  /*40500*/  IMAD.WIDE R6, R19, 0x4, R50 ;  /* 0x0000000413067825 */ /* 0x010fe200078e0232 */
[----:B------:R3:W-:Y:S01]  /*40510*/  @P4 STG.E [R4.64], R216 ;  /* 0x000000d804004986 */ /* 0x0007e2000c101906 */
[----:B------:R-:W-:-:S03]  /*40520*/  ISETP.GE.AND P3, PT, R16, c[0x0][0x17c], PT ;  /* 0x00005f0010007a0c */ /* 0x000fc60003f66270 */
[----:B------:R-:W-:Y:S01]  /*40530*/  @P5 STG.E [R12.64], R201 ;  /* 0x000000c90c005986 */ /* 0x000fe2000c101906 */
[----:B------:R-:W-:-:S03]  /*40540*/  ISETP.LT.AND P5, PT, R56, c[0x0][0x178], !P1 ;  /* 0x00005e0038007a0c */ /* 0x000fc60004fa1270 */
[----:B------:R4:W-:Y:S01]  /*40550*/  @P2 STG.E [R6.64], R217 ;  /* 0x000000d906002986 */ /* 0x0009e2000c101906 */
[----:B------:R-:W-:-:S03]  /*40560*/  ISETP.LT.AND P2, PT, R251, c[0x0][0x178], !P1 ;  /* 0x00005e00fb007a0c */ /* 0x000fc60004f41270 */
[----:B------:R-:W2:Y:S04]  /*40570*/  LDL.LU R16, [R1+0x11c0] ;  /* 0x0011c00001107983 */ /* 0x000ea80000300800 */
[----:B------:R-:W2:Y:S02]  /*40580*/  LDL.LU R14, [R1+0x1194] ;  /* 0x00119400010e7983 */ /* 0x000ea40000300800 */
[----:B--2---:R-:W-:Y:S02]  /*40590*/  ISETP.GE.AND P1, PT, R2, c[0x0][0x17c], PT ;  /* 0x00005f0002007a0c */ /* 0x004fe40003f26270 */
[----:B------:R-:W2:Y:S01]  /*405a0*/  LDL.LU R2, [R1+0x1154] ;  /* 0x0011540001027983 */ /* 0x000ea20000300800 */
[----:B------:R-:W-:Y:S02]  /*405b0*/  ISETP.LT.AND P6, PT, R251, c[0x0][0x178], !P0 ;  /* 0x00005e00fb007a0c */ /* 0x000fe400047c1270 */
[----:B------:R-:W-:-:S02]  /*405c0*/  IADD3 R19, R19, c[0x0][0x198], RZ ;  /* 0x0000660013137a10 */ /* 0x000fc40007ffe0ff */
[----:B------:R-:W-:Y:S02]  /*405d0*/  ISETP.LT.AND P0, PT, R56, c[0x0][0x178], !P0 ;  /* 0x00005e0038007a0c */ /* 0x000fe40004701270 */
[C---:B------:R-:W-:Y:S01]  /*405e0*/  IADD3 R15, R19.reuse, c[0x0][0x198], RZ ;  /* 0x00006600130f7a10 */ /* 0x040fe20007ffe0ff */
[----:B-1----:R-:W-:-:S04]  /*405f0*/  IMAD.WIDE R8, R19, 0x4, R48 ;  /* 0x0000000413087825 */ /* 0x002fc800078e0230 */
[----:B---3--:R-:W-:Y:S01]  /*40600*/  IMAD.WIDE R4, R19, 0x4, R50 ;  /* 0x0000000413047825 */ /* 0x008fe200078e0232 */
[----:B------:R-:W-:-:S03]  /*40610*/  ISETP.GE.AND P4, PT, R20, c[0x0][0x17c], PT ;  /* 0x00005f0014007a0c */ /* 0x000fc60003f86270 */
[C---:B------:R-:W-:Y:S01]  /*40620*/  IMAD.WIDE R10, R15.reuse, 0x4, R48 ;  /* 0x000000040f0a7825 */ /* 0x040fe200078e0230 */
[----:B------:R1:W-:Y:S03]  /*40630*/  @P6 STG.E [R8.64], R184 ;  /* 0x000000b808006986 */ /* 0x0003e6000c101906 */
[C---:B----4-:R-:W-:Y:S01]  /*40640*/  IMAD.WIDE R6, R15.reuse, 0x4, R50 ;  /* 0x000000040f067825 */ /* 0x050fe200078e0232 */
[----:B------:R3:W-:Y:S01]  /*40650*/  @P0 STG.E [R4.64], R212 ;  /* 0x000000d404000986 */ /* 0x0007e2000c101906 */
[----:B------:R-:W-:Y:S02]  /*40660*/  IADD3 R15, R15, c[0x0][0x198], RZ ;  /* 0x000066000f0f7a10 */ /* 0x000fe40007ffe0ff */
[----:B------:R-:W-:Y:S01]  /*40670*/  ISETP.LT.AND P6, PT, R251, c[0x0][0x178], !P3 ;  /* 0x00005e00fb007a0c */ /* 0x000fe20005fc1270 */
[----:B------:R-:W-:Y:S01]  /*40680*/  @P2 STG.E [R10.64], R185 ;  /* 0x000000b90a002986 */ /* 0x000fe2000c101906 */
[----:B------:R-:W-:-:S03]  /*40690*/  ISETP.LT.AND P3, PT, R56, c[0x0][0x178], !P3 ;  /* 0x00005e0038007a0c */ /* 0x000fc60005f61270 */
[----:B------:R4:W-:Y:S01]  /*406a0*/  @P5 STG.E [R6.64], R213 ;  /* 0x000000d506005986 */ /* 0x0009e2000c101906 */
[----:B------:R-:W-:Y:S01]  /*406b0*/  ISETP.LT.AND P5, PT, R251, c[0x0][0x178], !P4 ;  /* 0x00005e00fb007a0c */ /* 0x000fe200067a1270 */
[C---:B-1----:R-:W-:Y:S01]  /*406c0*/  IMAD.WIDE R8, R15.reuse, 0x4, R48 ;  /* 0x000000040f087825 */ /* 0x042fe200078e0230 */
[----:B------:R-:W-:Y:S02]  /*406d0*/  ISETP.LT.AND P4, PT, R56, c[0x0][0x178], !P4 ;  /* 0x00005e0038007a0c */ /* 0x000fe40006781270 */
[----:B------:R-:W-:Y:S01]  /*406e0*/  ISETP.GE.AND P0, PT, R18, c[0x0][0x17c], PT ;  /* 0x00005f0012007a0c */ /* 0x000fe20003f06270 */
[C---:B------:R-:W-:Y:S01]  /*406f0*/  IMAD.WIDE R12, R15.reuse, 0x4, R50 ;  /* 0x000000040f0c7825 */ /* 0x040fe200078e0232 */
[----:B------:R-:W2:Y:S01]  /*40700*/  LDL.LU R18, [R1+0x1108] ;  /* 0x0011080001127983 */ /* 0x000ea20000300800 */
[----:B------:R-:W-:-:S05]  /*40710*/  IADD3 R15, R15, c[0x0][0x198], RZ ;  /* 0x000066000f0f7a10 */ /* 0x000fca0007ffe0ff */
[C---:B---3--:R-:W-:Y:S01]  /*40720*/  IMAD.WIDE R4, R15.reuse, 0x4, R48 ;  /* 0x000000040f047825 */ /* 0x048fe200078e0230 */
[----:B------:R1:W-:Y:S03]  /*40730*/  @P6 STG.E [R8.64], R180 ;  /* 0x000000b408006986 */ /* 0x0003e6000c101906 */
[----:B----4-:R-:W-:Y:S01]  /*40740*/  IMAD.WIDE R6, R15, 0x4, R50 ;  /* 0x000000040f067825 */ /* 0x010fe200078e0232 */
[----:B------:R3:W-:Y:S01]  /*40750*/  @P3 STG.E [R12.64], R208 ;  /* 0x000000d00c003986 */ /* 0x0007e2000c101906 */
[----:B------:R-:W-:Y:S02]  /*40760*/  ISETP.LT.AND P3, PT, R251, c[0x0][0x178], !P1 ;  /* 0x00005e00fb007a0c */ /* 0x000fe40004f61270 */
[----:B------:R-:W-:Y:S01]  /*40770*/  ISETP.LT.AND P6, PT, R56, c[0x0][0x178], !P1 ;  /* 0x00005e0038007a0c */ /* 0x000fe20004fc1270 */
[----:B------:R-:W-:Y:S04]  /*40780*/  @P5 STG.E [R4.64], R181 ;  /* 0x000000b504005986 */ /* 0x000fe8000c101906 */
[----:B------:R4:W-:Y:S01]  /*40790*/  @P4 STG.E [R6.64], R209 ;  /* 0x000000d106004986 */ /* 0x0009e2000c101906 */
[----:B------:R-:W-:-:S03]  /*407a0*/  ISETP.GE.AND P2, PT, R16, c[0x0][0x17c], PT ;  /* 0x00005f0010007a0c */ /* 0x000fc60003f46270 */
[----:B------:R-:W2:Y:S01]  /*407b0*/  LDL.LU R16, [R1+0x10c4] ;  /* 0x0010c40001107983 */ /* 0x000ea20000300800 */
[----:B------:R-:W-:-:S03]  /*407c0*/  ISETP.GE.AND P1, PT, R14, c[0x0][0x17c], PT ;  /* 0x00005f000e007a0c */ /* 0x000fc60003f26270 */
[----:B------:R-:W2:Y:S02]  /*407d0*/  LDL.LU R14, [R1+0x1080] ;  /* 0x00108000010e7983 */ /* 0x000ea40000300800 */
[----:B--2---:R-:W-:Y:S02]  /*407e0*/  ISETP.GE.AND P4, PT, R2, c[0x0][0x17c], PT ;  /* 0x00005f0002007a0c */ /* 0x004fe40003f86270 */
[----:B------:R-:W2:Y:S01]  /*407f0*/  LDL.LU R2, [R1+0x1038] ;  /* 0x0010380001027983 */ /* 0x000ea20000300800 */
[----:B------:R-:W-:Y:S02]  /*40800*/  IADD3 R17, R15, c[0x0][0x198], RZ ;  /* 0x000066000f117a10 */ /* 0x000fe40007ffe0ff */
[----:B------:R-:W-:-:S03]  /*40810*/  ISETP.LT.AND P5, PT, R251, c[0x0][0x178], !P0 ;  /* 0x00005e00fb007a0c */ /* 0x000fc600047a1270 */
[----:B------:R-:W-:-:S04]  /*40820*/  IMAD.WIDE R10, R17, 0x4, R48 ;  /* 0x00000004110a7825 */ /* 0x000fc800078e0230 */
[C---:B-1----:R-:W-:Y:S01]  /*40830*/  IMAD.WIDE R8, R17.reuse, 0x4, R50 ;  /* 0x0000000411087825 */ /* 0x042fe200078e0232 */
[----:B------:R-:W-:Y:S01]  /*40840*/  IADD3 R17, R17, c[0x0][0x198], RZ ;  /* 0x0000660011117a10 */ /* 0x000fe20007ffe0ff */
[----:B------:R-:W-:Y:S01]  /*40850*/  @P3 STG.E [R10.64], R176 ;  /* 0x000000b00a003986 */ /* 0x000fe2000c101906 */
[----:B------:R-:W-:-:S03]  /*40860*/  ISETP.LT.AND P0, PT, R56, c[0x0][0x178], !P0 ;  /* 0x00005e0038007a0c */ /* 0x000fc60004701270 */
[C-C-:B---3--:R-:W-:Y:S01]  /*40870*/  IMAD.WIDE R12, R17.reuse, 0x4, R48.reuse ;  /* 0x00000004110c7825 */ /* 0x148fe200078e0230 */
[----:B------:R-:W-:Y:S01]  /*40880*/  IADD3 R15, R17, c[0x0][0x198], RZ ;  /* 0x00006600110f7a10 */ /* 0x000fe20007ffe0ff */
[----:B------:R1:W-:Y:S01]  /*40890*/  @P6 STG.E [R8.64], R204 ;  /* 0x000000cc08006986 */ /* 0x0003e2000c101906 */
[C---:B------:R-:W-:Y:S02]  /*408a0*/  ISETP.LT.AND P3, PT, R251.reuse, c[0x0][0x178], !P2 ;  /* 0x00005e00fb007a0c */ /* 0x040fe40005761270 */
[----:B------:R-:W-:Y:S01]  /*408b0*/  ISETP.LT.AND P6, PT, R56, c[0x0][0x178], !P2 ;  /* 0x00005e0038007a0c */ /* 0x000fe200057c1270 */
[----:B------:R3:W-:Y:S01]  /*408c0*/  @P5 STG.E [R12.64], R177 ;  /* 0x000000b10c005986 */ /* 0x0007e2000c101906 */
[----:B------:R-:W-:Y:S01]  /*408d0*/  ISETP.LT.AND P5, PT, R251, c[0x0][0x178], !P1 ;  /* 0x00005e00fb007a0c */ /* 0x000fe20004fa1270 */
[----:B----4-:R-:W-:-:S04]  /*408e0*/  IMAD.WIDE R6, R15, 0x4, R48 ;  /* 0x000000040f067825 */ /* 0x010fc800078e0230 */
[C-C-:B-1----:R-:W-:Y:S01]  /*408f0*/  IMAD.WIDE R8, R15.reuse, 0x4, R50.reuse ;  /* 0x000000040f087825 */ /* 0x142fe200078e0232 */
[----:B------:R-:W-:Y:S02]  /*40900*/  IADD3 R15, R15, c[0x0][0x198], RZ ;  /* 0x000066000f0f7a10 */ /* 0x000fe40007ffe0ff */
[----:B------:R-:W-:Y:S02]  /*40910*/  ISETP.GE.AND P2, PT, R18, c[0x0][0x17c], PT ;  /* 0x00005f0012007a0c */ /* 0x000fe40003f46270 */
[----:B------:R-:W4:Y:S01]  /*40920*/  LDL.LU R18, [R1+0xff0] ;  /* 0x000ff00001127983 */ /* 0x000f220000300800 */
[----:B------:R-:W-:-:S04]  /*40930*/  IMAD.WIDE R4, R17, 0x4, R50 ;  /* 0x0000000411047825 */ /* 0x000fc800078e0232 */
[----:B------:R-:W-:Y:S01]  /*40940*/  IMAD.WIDE R10, R15, 0x4, R48 ;  /* 0x000000040f0a7825 */ /* 0x000fe200078e0230 */
[----:B------:R1:W-:Y:S04]  /*40950*/  @P0 STG.E [R4.64], R205 ;  /* 0x000000cd04000986 */ /* 0x0003e8000c101906 */
[----:B------:R1:W-:Y:S04]  /*40960*/  @P3 STG.E [R6.64], R152 ;  /* 0x0000009806003986 */ /* 0x0003e8000c101906 */
[----:B------:R1:W-:Y:S04]  /*40970*/  @P6 STG.E [R8.64], R128 ;  /* 0x0000008008006986 */ /* 0x0003e8000c101906 */
[----:B------:R1:W-:Y:S01]  /*40980*/  @P5 STG.E [R10.64], R153 ;  /* 0x000000990a005986 */ /* 0x0003e2000c101906 */
[----:B------:R-:W-:-:S03]  /*40990*/  ISETP.GE.AND P0, PT, R16, c[0x0][0x17c], PT ;  /* 0x00005f0010007a0c */ /* 0x000fc60003f06270 */
[----:B------:R-:W4:Y:S01]  /*409a0*/  LDL.LU R16, [R1+0x11bc] ;  /* 0x0011bc0001107983 */ /* 0x000f220000300800 */
[----:B------:R-:W-:-:S03]  /*409b0*/  ISETP.GE.AND P3, PT, R14, c[0x0][0x17c], PT ;  /* 0x00005f000e007a0c */ /* 0x000fc60003f66270 */
[----:B------:R-:W4:Y:S01]  /*409c0*/  LDL.LU R14, [R1+0x118c] ;  /* 0x00118c00010e7983 */ /* 0x000f220000300800 */
[----:B--2---:R-:W-:-:S03]  /*409d0*/  ISETP.GE.AND P5, PT, R2, c[0x0][0x17c], PT ;  /* 0x00005f0002007a0c */ /* 0x004fc60003fa6270 */
[----:B------:R-:W2:Y:S01]  /*409e0*/  LDL.LU R2, [R1+0x114c] ;  /* 0x00114c0001027983 */ /* 0x000ea20000300800 */
[C---:B------:R-:W-:Y:S01]  /*409f0*/  ISETP.LT.AND P1, PT, R56.reuse, c[0x0][0x178], !P1 ;  /* 0x00005e0038007a0c */ /* 0x040fe20004f21270 */
[----:B---3--:R-:W-:Y:S01]  /*40a00*/  IMAD.WIDE R12, R15, 0x4, R50 ;  /* 0x000000040f0c7825 */ /* 0x008fe200078e0232 */
[----:B------:R-:W-:Y:S02]  /*40a10*/  ISETP.LT.AND P6, PT, R251, c[0x0][0x178], !P4 ;  /* 0x00005e00fb007a0c */ /* 0x000fe400067c1270 */
[----:B------:R-:W-:Y:S02]  /*40a20*/  ISETP.LT.AND P4, PT, R56, c[0x0][0x178], !P4 ;  /* 0x00005e0038007a0c */ /* 0x000fe40006781270 */
[----:B------:R-:W-:-:S07]  /*40a30*/  IADD3 R15, R15, c[0x0][0x198], RZ ;  /* 0x000066000f0f7a10 */ /* 0x000fce0007ffe0ff */
[----:B------:R3:W-:Y:S01]  /*40a40*/  @P1 STG.E [R12.64], R129 ;  /* 0x000000810c001986 */ /* 0x0007e2000c101906 */
[----:B------:R-:W-:Y:S02]  /*40a50*/  ISETP.LT.AND P1, PT, R251, c[0x0][0x178], !P2 ;  /* 0x00005e00fb007a0c */ /* 0x000fe40005721270 */
[----:B------:R-:W-:Y:S02]  /*40a60*/  ISETP.LT.AND P2, PT, R56, c[0x0][0x178], !P2 ;  /* 0x00005e0038007a0c */ /* 0x000fe40005741270 */
[C---:B------:R-:W-:Y:S01]  /*40a70*/  IADD3 R17, R15.reuse, c[0x0][0x198], RZ ;  /* 0x000066000f117a10 */ /* 0x040fe20007ffe0ff */
[----:B-1----:R-:W-:-:S04]  /*40a80*/  IMAD.WIDE R4, R15, 0x4, R48 ;  /* 0x000000040f047825 */ /* 0x002fc800078e0230 */
[----:B------:R-:W-:Y:S01]  /*40a90*/  IMAD.WIDE R6, R15, 0x4, R50 ;  /* 0x000000040f067825 */ /* 0x000fe200078e0232 */
[----:B------:R1:W-:Y:S03]  /*40aa0*/  @P6 STG.E [R4.64], R148 ;  /* 0x0000009404006986 */ /* 0x0003e6000c101906 */
[C---:B------:R-:W-:Y:S01]  /*40ab0*/  IMAD.WIDE R8, R17.reuse, 0x4, R48 ;  /* 0x0000000411087825 */ /* 0x040fe200078e0230 */
[----:B------:R1:W-:Y:S03]  /*40ac0*/  @P4 STG.E [R6.64], R124 ;  /* 0x0000007c06004986 */ /* 0x0003e6000c101906 */
[----:B------:R-:W-:Y:S01]  /*40ad0*/  IMAD.WIDE R10, R17, 0x4, R50 ;  /* 0x00000004110a7825 */ /* 0x000fe200078e0232 */
[----:B------:R-:W-:Y:S01]  /*40ae0*/  ISETP.LT.AND P6, PT, R251, c[0x0][0x178], !P0 ;  /* 0x00005e00fb007a0c */ /* 0x000fe200047c1270 */
[----:B------:R1:W-:Y:S01]  /*40af0*/  @P1 STG.E [R8.64], R149 ;  /* 0x0000009508001986 */ /* 0x0003e2000c101906 */
[----:B------:R-:W-:-:S02]  /*40b00*/  IADD3 R17, R17, c[0x0][0x198], RZ ;  /* 0x0000660011117a10 */ /* 0x000fc40007ffe0ff */
[C---:B------:R-:W-:Y:S01]  /*40b10*/  ISETP.LT.AND P0, PT, R56.reuse, c[0x0][0x178], !P0 ;  /* 0x00005e0038007a0c */ /* 0x040fe20004701270 */
[----:B------:R1:W-:Y:S01]  /*40b20*/  @P2 STG.E [R10.64], R125 ;  /* 0x0000007d0a002986 */ /* 0x0003e2000c101906 */
[----:B------:R-:W-:Y:S02]  /*40b30*/  ISETP.LT.AND P2, PT, R251, c[0x0][0x178], !P3 ;  /* 0x00005e00fb007a0c */ /* 0x000fe40005f41270 */
[----:B------:R-:W-:Y:S02]  /*40b40*/  ISETP.LT.AND P3, PT, R56, c[0x0][0x178], !P3 ;  /* 0x00005e0038007a0c */ /* 0x000fe40005f61270 */
[----:B----4-:R-:W-:Y:S02]  /*40b50*/  ISETP.GE.AND P4, PT, R18, c[0x0][0x17c], PT ;  /* 0x00005f0012007a0c */ /* 0x010fe40003f86270 */
[----:B------:R-:W4:Y:S01]  /*40b60*/  LDL.LU R18, [R1+0x1104] ;  /* 0x0011040001127983 */ /* 0x000f220000300800 */
[C---:B------:R-:W-:Y:S01]  /*40b70*/  IADD3 R15, R17.reuse, c[0x0][0x198], RZ ;  /* 0x00006600110f7a10 */ /* 0x040fe20007ffe0ff */
[----:B---3--:R-:W-:-:S04]  /*40b80*/  IMAD.WIDE R12, R17, 0x4, R48 ;  /* 0x00000004110c7825 */ /* 0x008fc800078e0230 */
[----:B-1----:R-:W-:Y:S01]  /*40b90*/  IMAD.WIDE R4, R17, 0x4, R50 ;  /* 0x0000000411047825 */ /* 0x002fe200078e0232 */
[----:B------:R1:W-:Y:S03]  /*40ba0*/  @P6 STG.E [R12.64], R44 ;  /* 0x0000002c0c006986 */ /* 0x0003e6000c101906 */
[C---:B------:R-:W-:Y:S01]  /*40bb0*/  IMAD.WIDE R6, R15.reuse, 0x4, R48 ;  /* 0x000000040f067825 */ /* 0x040fe200078e0230 */
[----:B------:R3:W-:Y:S03]  /*40bc0*/  @P0 STG.E [R4.64], R64 ;  /* 0x0000004004000986 */ /* 0x0007e6000c101906 */
[----:B------:R-:W-:Y:S01]  /*40bd0*/  IMAD.WIDE R8, R15, 0x4, R50 ;  /* 0x000000040f087825 */ /* 0x000fe200078e0232 */
[----:B------:R-:W-:Y:S01]  /*40be0*/  ISETP.GE.AND P1, PT, R16, c[0x0][0x17c], PT ;  /* 0x00005f0010007a0c */ /* 0x000fe20003f26270 */
[----:B------:R-:W-:Y:S01]  /*40bf0*/  @P2 STG.E [R6.64], R45 ;  /* 0x0000002d06002986 */ /* 0x000fe2000c101906 */
[----:B------:R-:W-:-:S03]  /*40c00*/  ISETP.GE.AND P0, PT, R14, c[0x0][0x17c], PT ;  /* 0x00005f000e007a0c */ /* 0x000fc60003f06270 */
[----:B------:R-:W4:Y:S04]  /*40c10*/  LDL.LU R16, [R1+0x10c0] ;  /* 0x0010c00001107983 */ /* 0x000f280000300800 */
[----:B------:R1:W-:Y:S04]  /*40c20*/  @P3 STG.E [R8.64], R65 ;  /* 0x0000004108003986 */ /* 0x0003e8000c101906 */
[----:B------:R-:W4:Y:S01]  /*40c30*/  LDL.LU R14, [R1+0x107c] ;  /* 0x00107c00010e7983 */ /* 0x000f220000300800 */
[----:B--2---:R-:W-:-:S03]  /*40c40*/  ISETP.GE.AND P3, PT, R2, c[0x0][0x17c], PT ;  /* 0x00005f0002007a0c */ /* 0x004fc60003f66270 */
[----:B------:R-:W2:Y:S01]  /*40c50*/  LDL.LU R2, [R1+0x1034] ;  /* 0x0010340001027983 */ /* 0x000ea20000300800 */
[----:B------:R-:W-:Y:S02]  /*40c60*/  ISETP.LT.AND P6, PT, R251, c[0x0][0x178], !P5 ;  /* 0x00005e00fb007a0c */ /* 0x000fe40006fc1270 */
[----:B------:R-:W-:Y:S02]  /*40c70*/  IADD3 R15, R15, c[0x0][0x198], RZ ;  /* 0x000066000f0f7a10 */ /* 0x000fe40007ffe0ff */
[----:B------:R-:W-:Y:S02]  /*40c80*/  ISETP.LT.AND P5, PT, R56, c[0x0][0x178], !P5 ;  /* 0x00005e0038007a0c */ /* 0x000fe40006fa1270 */
[----:B------:R-:W-:Y:S01]  /*40c90*/  ISETP.LT.AND P2, PT, R251, c[0x0][0x178], !P4 ;  /* 0x00005e00fb007a0c */ /* 0x000fe20006741270 */
[----:B------:R-:W-:-:S04]  /*40ca0*/  IMAD.WIDE R10, R15, 0x4, R48 ;  /* 0x000000040f0a7825 */ /* 0x000fc800078e0230 */
[C---:B-1----:R-:W-:Y:S01]  /*40cb0*/  IMAD.WIDE R12, R15.reuse, 0x4, R50 ;  /* 0x000000040f0c7825 */ /* 0x042fe200078e0232 */
[----:B------:R-:W-:Y:S01]  /*40cc0*/  IADD3 R15, R15, c[0x0][0x198], RZ ;  /* 0x000066000f0f7a10 */ /* 0x000fe20007ffe0ff */
[----:B------:R1:W-:Y:S01]  /*40cd0*/  @P6 STG.E [R10.64], R40 ;  /* 0x000000280a006986 */ /* 0x0003e2000c101906 */
[----:B------:R-:W-:-:S03]  /*40ce0*/  ISETP.LT.AND P4, PT, R56, c[0x0][0x178], !P4 ;  /* 0x00005e0038007a0c */ /* 0x000fc60006781270 */
[C-C-:B---3--:R-:W-:Y:S01]  /*40cf0*/  IMAD.WIDE R4, R15.reuse, 0x4, R48.reuse ;  /* 0x000000040f047825 */ /* 0x148fe200078e0230 */
[----:B------:R3:W-:Y:S01]  /*40d00*/  @P5 STG.E [R12.64], R60 ;  /* 0x0000003c0c005986 */ /* 0x0007e2000c101906 */
[----:B------:R-:W-:Y:S02]  /*40d10*/  IADD3 R17, R15, c[0x0][0x198], RZ ;  /* 0x000066000f117a10 */ /* 0x000fe40007ffe0ff */
[C---:B------:R-:W-:Y:S01]  /*40d20*/  ISETP.LT.AND P5, PT, R251.reuse, c[0x0][0x178], !P1 ;  /* 0x00005e00fb007a0c */ /* 0x040fe20004fa1270 */
[----:B------:R3:W-:Y:S01]  /*40d30*/  @P2 STG.E [R4.64], R41 ;  /* 0x0000002904002986 */ /* 0x0007e2000c101906 */
[C---:B------:R-:W-:Y:S02]  /*40d40*/  ISETP.LT.AND P1, PT, R56.reuse, c[0x0][0x178], !P1 ;  /* 0x00005e0038007a0c */ /* 0x040fe40004f21270 */
[----:B------:R-:W-:Y:S01]  /*40d50*/  ISETP.LT.AND P2, PT, R251, c[0x0][0x178], !P0 ;  /* 0x00005e00fb007a0c */ /* 0x000fe20004741270 */
[----:B------:R-:W-:Y:S01]  /*40d60*/  IMAD.WIDE R8, R17, 0x4, R48 ;  /* 0x0000000411087825 */ /* 0x000fe200078e0230 */
[----:B------:R-:W-:-:S03]  /*40d70*/  ISETP.LT.AND P0, PT, R56, c[0x0][0x178], !P0 ;  /* 0x00005e0038007a0c */ /* 0x000fc60004701270 */
[C---:B-1----:R-:W-:Y:S01]  /*40d80*/  IMAD.WIDE R10, R17.reuse, 0x4, R50 ;  /* 0x00000004110a7825 */ /* 0x042fe200078e0232 */
[----:B------:R-:W-:-:S03]  /*40d90*/  IADD3 R17, R17, c[0x0][0x198], RZ ;  /* 0x0000660011117a10 */ /* 0x000fc60007ffe0ff */
[----:B------:R-:W-:Y:S01]  /*40da0*/  IMAD.WIDE R6, R15, 0x4, R50 ;  /* 0x000000040f067825 */ /* 0x000fe200078e0232 */
[----:B----4-:R-:W-:Y:S02]  /*40db0*/  ISETP.GE.AND P6, PT, R18, c[0x0][0x17c], PT ;  /* 0x00005f0012007a0c */ /* 0x010fe40003fc6270 */
[----:B------:R-:W4:Y:S01]  /*40dc0*/  LDL.LU R18, [R1+0xfec] ;  /* 0x000fec0001127983 */ /* 0x000f220000300800 */
[----:B---3--:R-:W-:-:S03]  /*40dd0*/  IMAD.WIDE R12, R17, 0x4, R48 ;  /* 0x00000004110c7825 */ /* 0x008fc600078e0230 */
[----:B------:R1:W-:Y:S01]  /*40de0*/  @P4 STG.E [R6.64], R61 ;  /* 0x0000003d06004986 */ /* 0x0003e2000c101906 */
[----:B------:R-:W-:-:S03]  /*40df0*/  IMAD.WIDE R4, R17, 0x4, R50 ;  /* 0x0000000411047825 */ /* 0x000fc600078e0232 */
[----:B------:R3:W-:Y:S04]  /*40e00*/  @P5 STG.E [R8.64], R202 ;  /* 0x000000ca08005986 */ /* 0x0007e8000c101906 */
[----:B------:R1:W-:Y:S04]  /*40e10*/  @P1 STG.E [R10.64], R218 ;  /* 0x000000da0a001986 */ /* 0x0003e8000c101906 */
[----:B------:R1:W-:Y:S01]  /*40e20*/  @P2 STG.E [R12.64], R203 ;  /* 0x000000cb0c002986 */ /* 0x0003e2000c101906 */
[----:B------:R-:W-:-:S03]  /*40e30*/  ISETP.GE.AND P4, PT, R16, c[0x0][0x17c], PT ;  /* 0x00005f0010007a0c */ /* 0x000fc60003f86270 */
[----:B------:R-:W4:Y:S04]  /*40e40*/  LDL.LU R16, [R1+0x11b8] ;  /* 0x0011b80001107983 */ /* 0x000f280000300800 */
[----:B------:R1:W-:Y:S01]  /*40e50*/  @P0 STG.E [R4.64], R219 ;  /* 0x000000db04000986 */ /* 0x0003e2000c101906 */
[----:B------:R-:W-:-:S03]  /*40e60*/  ISETP.GE.AND P1, PT, R14, c[0x0][0x17c], PT ;  /* 0x00005f000e007a0c */ /* 0x000fc60003f26270 */
[----:B------:R-:W4:Y:S01]  /*40e70*/  LDL.LU R14, [R1+0x1184] ;  /* 0x00118400010e7983 */ /* 0x000f220000300800 */
[----:B--2---:R-:W-:-:S03]  /*40e80*/  ISETP.GE.AND P0, PT, R2, c[0x0][0x17c], PT ;  /* 0x00005f0002007a0c */ /* 0x004fc60003f06270 */
[----:B------:R-:W2:Y:S01]  /*40e90*/  LDL.LU R2, [R1+0x1144] ;  /* 0x0011440001027983 */ /* 0x000ea20000300800 */
[----:B------:R-:W-:Y:S02]  /*40ea0*/  ISETP.LT.AND P5, PT, R251, c[0x0][0x178], !P3 ;  /* 0x00005e00fb007a0c */ /* 0x000fe40005fa1270 */
[----:B------:R-:W-:Y:S01]  /*40eb0*/  IADD3 R15, R17, c[0x0][0x198], RZ ;  /* 0x00006600110f7a10 */ /* 0x000fe20007ffe0ff */
[----:B------:R-:W2:Y:S01]  /*40ec0*/  LDL.LU R19, [R1+0x10fc] ;  /* 0x0010fc0001137983 */ /* 0x000ea20000300800 */
[----:B------:R-:W-:Y:S02]  /*40ed0*/  ISETP.LT.AND P3, PT, R56, c[0x0][0x178], !P3 ;  /* 0x00005e0038007a0c */ /* 0x000fe40005f61270 */
[----:B------:R-:W-:Y:S01]  /*40ee0*/  ISETP.LT.AND P2, PT, R251, c[0x0][0x178], !P6 ;  /* 0x00005e00fb007a0c */ /* 0x000fe20007741270 */
[----:B-1----:R-:W-:-:S04]  /*40ef0*/  IMAD.WIDE R6, R15, 0x4, R48 ;  /* 0x000000040f067825 */ /* 0x002fc800078e0230 */
[C---:B---3--:R-:W-:Y:S01]  /*40f00*/  IMAD.WIDE R8, R15.reuse, 0x4, R50 ;  /* 0x000000040f087825 */ /* 0x048fe200078e0232 */
[----:B------:R-:W-:Y:S01]  /*40f10*/  IADD3 R15, R15, c[0x0][0x198], RZ ;  /* 0x000066000f0f7a10 */ /* 0x000fe20007ffe0ff */
[----:B------:R1:W-:Y:S01]  /*40f20*/  @P5 STG.E [R6.64], R186 ;  /* 0x000000ba06005986 */ /* 0x0003e2000c101906 */
[----:B------:R-:W-:-:S03]  /*40f30*/  ISETP.LT.AND P6, PT, R56, c[0x0][0x178], !P6 ;  /* 0x00005e0038007a0c */ /* 0x000fc600077c1270 */
[----:B------:R-:W-:Y:S01]  /*40f40*/  IMAD.WIDE R10, R15, 0x4, R48 ;  /* 0x000000040f0a7825 */ /* 0x000fe200078e0230 */
[----:B------:R3:W-:Y:S01]  /*40f50*/  @P3 STG.E [R8.64], R214 ;  /* 0x000000d608003986 */ /* 0x0007e2000c101906 */
[----:B------:R-:W-:Y:S02]  /*40f60*/  ISETP.LT.AND P3, PT, R251, c[0x0][0x178], !P4 ;  /* 0x00005e00fb007a0c */ /* 0x000fe40006761270 */
[C---:B------:R-:W-:Y:S01]  /*40f70*/  IMAD.WIDE R12, R15.reuse, 0x4, R50 ;  /* 0x000000040f0c7825 */ /* 0x040fe200078e0232 */
[----:B------:R-:W-:Y:S01]  /*40f80*/  ISETP.LT.AND P4, PT, R56, c[0x0][0x178], !P4 ;  /* 0x00005e0038007a0c */ /* 0x000fe20006781270 */
[----:B------:R2:W-:Y:S01]  /*40f90*/  @P2 STG.E [R10.64], R187 ;  /* 0x000000bb0a002986 */ /* 0x0005e2000c101906 */
[----:B------:R-:W-:Y:S02]  /*40fa0*/  IADD3 R15, R15, c[0x0][0x198], RZ ;  /* 0x000066000f0f7a10 */ /* 0x000fe40007ffe0ff */
[----:B------:R-:W-:Y:S02]  /*40fb0*/  ISETP.LT.AND P2, PT, R251, c[0x0][0x178], !P1 ;  /* 0x00005e00fb007a0c */ /* 0x000fe40004f41270 */
[C---:B------:R-:W-:Y:S01]  /*40fc0*/  IADD3 R17, R15.reuse, c[0x0][0x198], RZ ;  /* 0x000066000f117a10 */ /* 0x040fe20007ffe0ff */
[C---:B------:R-:W-:Y:S01]  /*40fd0*/  IMAD.WIDE R4, R15.reuse, 0x4, R48 ;  /* 0x000000040f047825 */ /* 0x040fe200078e0230 */
[----:B------:R2:W-:Y:S03]  /*40fe0*/  @P6 STG.E [R12.64], R215 ;  /* 0x000000d70c006986 */ /* 0x0005e6000c101906 */
[----:B-1----:R-:W-:Y:S01]  /*40ff0*/  IMAD.WIDE R6, R15, 0x4, R50 ;  /* 0x000000040f067825 */ /* 0x002fe200078e0232 */
[----:B----4-:R-:W-:-:S02]  /*41000*/  ISETP.GE.AND P5, PT, R18, c[0x0][0x17c], PT ;  /* 0x00005f0012007a0c */ /* 0x010fc40003fa6270 */
[----:B------:R-:W4:Y:S01]  /*41010*/  LDL.LU R18, [R1+0x10bc] ;  /* 0x0010bc0001127983 */ /* 0x000f220000300800 */
[----:B---3--:R-:W-:Y:S01]  /*41020*/  IMAD.WIDE R8, R17, 0x4, R48 ;  /* 0x0000000411087825 */ /* 0x008fe200078e0230 */
[----:B------:R-:W-:Y:S02]  /*41030*/  ISETP.LT.AND P6, PT, R56, c[0x0][0x178], !P1 ;  /* 0x00005e0038007a0c */ /* 0x000fe40004fc1270 */
[----:B------:R-:W-:Y:S04]  /*41040*/  @P3 STG.E [R4.64], R182 ;  /* 0x000000b604003986 */ /* 0x000fe8000c101906 */
        /* <DEDUP_REMOVED lines=8> */
[----:B------:R-:W-:Y:S01]  /*410d0*/  ISETP.LT.AND P3, PT, R251, c[0x0][0x178], !P0 ;  /* 0x00005e00fb007a0c */ /* 0x000fe20004761270 */
[C---:B------:R-:W-:Y:S01]  /*410e0*/  IMAD.WIDE R10, R17.reuse, 0x4, R50 ;  /* 0x00000004110a7825 */ /* 0x040fe200078e0232 */
[----:B------:R-:W-:Y:S02]  /*410f0*/  IADD3 R17, R17, c[0x0][0x198], RZ ;  /* 0x0000660011117a10 */ /* 0x000fe40007ffe0ff */
[----:B------:R-:W-:-:S03]  /*41100*/  ISETP.LT.AND P0, PT, R56, c[0x0][0x178], !P0 ;  /* 0x00005e0038007a0c */ /* 0x000fc60004701270 */
[--C-:B------:R-:W-:Y:S01]  /*41110*/  IMAD.WIDE R12, R17, 0x4, R48.reuse ;  /* 0x00000004110c7825 */ /* 0x100fe200078e0230 */
[----:B------:R3:W-:Y:S01]  /*41120*/  @P6 STG.E [R10.64], R211 ;  /* 0x000000d30a006986 */ /* 0x0007e2000c101906 */
[----:B------:R-:W-:Y:S02]  /*41130*/  ISETP.LT.AND P6, PT, R251, c[0x0][0x178], !P5 ;  /* 0x00005e00fb007a0c */ /* 0x000fe40006fc1270 */
[----:B------:R-:W-:Y:S02]  /*41140*/  IADD3 R15, R17, c[0x0][0x198], RZ ;  /* 0x00006600110f7a10 */ /* 0x000fe40007ffe0ff */
[----:B------:R-:W-:Y:S01]  /*41150*/  ISETP.LT.AND P5, PT, R56, c[0x0][0x178], !P5 ;  /* 0x00005e0038007a0c */ /* 0x000fe20006fa1270 */
[----:B------:R3:W-:Y:S01]  /*41160*/  @P3 STG.E [R12.64], R178 ;  /* 0x000000b20c003986 */ /* 0x0007e2000c101906 */
[----:B------:R-:W-:Y:S01]  /*41170*/  ISETP.LT.AND P3, PT, R251, c[0x0][0x178], !P1 ;  /* 0x00005e00fb007a0c */ /* 0x000fe20004f61270 */
[----:B-1----:R-:W-:-:S04]  /*41180*/  IMAD.WIDE R6, R15, 0x4, R48 ;  /* 0x000000040f067825 */ /* 0x002fc800078e0230 */
[C---:B---3--:R-:W-:Y:S01]  /*41190*/  IMAD.WIDE R8, R15.reuse, 0x4, R50 ;  /* 0x000000040f087825 */ /* 0x048fe200078e0232 */
[----:B------:R-:W-:-:S03]  /*411a0*/  IADD3 R15, R15, c[0x0][0x198], RZ ;  /* 0x000066000f0f7a10 */ /* 0x000fc60007ffe0ff */
[----:B------:R-:W-:Y:S01]  /*411b0*/  IMAD.WIDE R4, R17, 0x4, R50 ;  /* 0x0000000411047825 */ /* 0x000fe200078e0232 */
[----:B------:R-:W-:-:S03]  /*411c0*/  ISETP.LT.AND P1, PT, R56, c[0x0][0x178], !P1 ;  /* 0x00005e0038007a0c */ /* 0x000fc60004f21270 */
[C---:B------:R-:W-:Y:S01]  /*411d0*/  IMAD.WIDE R10, R15.reuse, 0x4, R48 ;  /* 0x000000040f0a7825 */ /* 0x040fe200078e0230 */
[----:B------:R1:W-:Y:S04]  /*411e0*/  @P0 STG.E [R4.64], R206 ;  /* 0x000000ce04000986 */ /* 0x0003e8000c101906 */
[----:B------:R3:W-:Y:S01]  /*411f0*/  @P6 STG.E [R6.64], R179 ;  /* 0x000000b306006986 */ /* 0x0007e2000c101906 */
[----:B------:R-:W-:Y:S01]  /*41200*/  IMAD.WIDE R12, R15, 0x4, R50 ;  /* 0x000000040f0c7825 */ /* 0x000fe200078e0232 */
[----:B------:R-:W-:Y:S02]  /*41210*/  ISETP.LT.AND P6, PT, R56, c[0x0][0x178], !P4 ;  /* 0x00005e0038007a0c */ /* 0x000fe400067c1270 */
[----:B------:R1:W-:Y:S01]  /*41220*/  @P5 STG.E [R8.64], R207 ;  /* 0x000000cf08005986 */ /* 0x0003e2000c101906 */
[----:B------:R-:W-:-:S02]  /*41230*/  ISETP.LT.AND P5, PT, R251, c[0x0][0x178], !P4 ;  /* 0x00005e00fb007a0c */ /* 0x000fc400067a1270 */
[----:B------:R-:W-:Y:S01]  /*41240*/  IADD3 R15, R15, c[0x0][0x198], RZ ;  /* 0x000066000f0f7a10 */ /* 0x000fe20007ffe0ff */
[----:B------:R3:W-:Y:S01]  /*41250*/  @P3 STG.E [R10.64], R154 ;  /* 0x0000009a0a003986 */ /* 0x0007e2000c101906 */
[----:B------:R-:W-:Y:S02]  /*41260*/  ISETP.LT.AND P3, PT, R251, c[0x0][0x178], !P2 ;  /* 0x00005e00fb007a0c */ /* 0x000fe40005761270 */
[----:B----4-:R-:W-:Y:S02]  /*41270*/  ISETP.GE.AND P4, PT, R18, c[0x0][0x17c], PT ;  /* 0x00005f0012007a0c */ /* 0x010fe40003f86270 */
[----:B------:R-:W4:Y:S01]  /*41280*/  LDL.LU R18, [R1+0x11b0] ;  /* 0x0011b00001127983 */ /* 0x000f220000300800 */
[----:B------:R-:W-:-:S03]  /*41290*/  IADD3 R17, R15, c[0x0][0x198], RZ ;  /* 0x000066000f117a10 */ /* 0x000fc60007ffe0ff */
[----:B------:R-:W4:Y:S01]  /*412a0*/  LDL.LU R21, [R1+0x117c] ;  /* 0x00117c0001157983 */ /* 0x000f220000300800 */
[----:B-1----:R-:W-:-:S04]  /*412b0*/  IMAD.WIDE R4, R15, 0x4, R48 ;  /* 0x000000040f047825 */ /* 0x002fc800078e0230 */
[----:B---3--:R-:W-:Y:S01]  /*412c0*/  IMAD.WIDE R6, R15, 0x4, R50 ;  /* 0x000000040f067825 */ /* 0x008fe200078e0232 */
[----:B------:R1:W-:Y:S03]  /*412d0*/  @P1 STG.E [R12.64], R130 ;  /* 0x000000820c001986 */ /* 0x0003e6000c101906 */
[C---:B------:R-:W-:Y:S01]  /*412e0*/  IMAD.WIDE R8, R17.reuse, 0x4, R48 ;  /* 0x0000000411087825 */ /* 0x040fe200078e0230 */
[----:B------:R-:W-:Y:S04]  /*412f0*/  @P5 STG.E [R4.64], R155 ;  /* 0x0000009b04005986 */ /* 0x000fe8000c101906 */
[----:B------:R-:W-:Y:S04]  /*41300*/  @P6 STG.E [R6.64], R131 ;  /* 0x0000008306006986 */ /* 0x000fe8000c101906 */
[----:B------:R3:W-:Y:S04]  /*41310*/  @P3 STG.E [R8.64], R150 ;  /* 0x0000009608003986 */ /* 0x0007e8000c101906 */
[----:B------:R-:W4:Y:S01]  /*41320*/  LDL.LU R20, [R1+0x113c] ;  /* 0x00113c0001147983 */ /* 0x000f220000300800 */
[----:B------:R-:W-:Y:S01]  /*41330*/  ISETP.LT.AND P2, PT, R56, c[0x0][0x178], !P2 ;  /* 0x00005e0038007a0c */ /* 0x000fe20005741270 */
[----:B------:R-:W-:Y:S01]  /*41340*/  IMAD.WIDE R10, R17, 0x4, R50 ;  /* 0x00000004110a7825 */ /* 0x000fe200078e0232 */
[----:B------:R-:W-:Y:S01]  /*41350*/  ISETP.GE.AND P0, PT, R19, c[0x0][0x17c], PT ;  /* 0x00005f0013007a0c */ /* 0x000fe20003f06270 */
[----:B------:R-:W1:Y:S01]  /*41360*/  LDS.128 R4, [R0] ;  /* 0x0000000000047984 */ /* 0x000e620000000c00 */
[----:B--2---:R-:W-:-:S03]  /*41370*/  ISETP.GE.AND P3, PT, R2, c[0x0][0x17c], PT ;  /* 0x00005f0002007a0c */ /* 0x004fc60003f66270 */
[----:B------:R-:W2:Y:S01]  /*41380*/  LDL.LU R2, [R1+0x10f8] ;  /* 0x0010f80001027983 */ /* 0x000ea20000300800 */
[----:B------:R-:W-:Y:S02]  /*41390*/  ISETP.LT.AND P5, PT, R251, c[0x0][0x178], !P0 ;  /* 0x00005e00fb007a0c */ /* 0x000fe400047a1270 */
[----:B------:R-:W-:-:S03]  /*413a0*/  IADD3 R15, R17, c[0x0][0x198], RZ ;  /* 0x00006600110f7a10 */ /* 0x000fc60007ffe0ff */
[----:B------:R3:W-:Y:S01]  /*413b0*/  @P2 STG.E [R10.64], R126 ;  /* 0x0000007e0a002986 */ /* 0x0007e2000c101906 */
[C---:B------:R-:W-:Y:S02]  /*413c0*/  ISETP.LT.AND P0, PT, R56.reuse, c[0x0][0x178], !P0 ;  /* 0x00005e0038007a0c */ /* 0x040fe40004701270 */
[----:B------:R-:W-:Y:S01]  /*413d0*/  ISETP.LT.AND P2, PT, R251, c[0x0][0x178], !P4 ;  /* 0x00005e00fb007a0c */ /* 0x000fe20006741270 */
[----:B------:R-:W2:Y:S01]  /*413e0*/  LDL.LU R26, [R1+0x10b0] ;  /* 0x0010b000011a7983 */ /* 0x000ea20000300800 */
[----:B------:R-:W-:Y:S02]  /*413f0*/  ISETP.LT.AND P4, PT, R56, c[0x0][0x178], !P4 ;  /* 0x00005e0038007a0c */ /* 0x000fe40006781270 */
[C---:B------:R-:W-:Y:S01]  /*41400*/  IADD3 R19, R15.reuse, c[0x0][0x198], RZ ;  /* 0x000066000f137a10 */ /* 0x040fe20007ffe0ff */
[C---:B-1----:R-:W-:Y:S01]  /*41410*/  IMAD.WIDE R12, R15.reuse, 0x4, R48 ;  /* 0x000000040f0c7825 */ /* 0x042fe200078e0230 */
[----:B------:R-:W-:Y:S01]  /*41420*/  ISETP.GE.AND P6, PT, R14, c[0x0][0x17c], PT ;  /* 0x00005f000e007a0c */ /* 0x000fe20003fc6270 */
[----:B------:R-:W2:Y:S01]  /*41430*/  LDL.LU R29, [R1+0x1070] ;  /* 0x00107000011d7983 */ /* 0x000ea20000300800 */
[----:B------:R-:W-:Y:S01]  /*41440*/  ISETP.GE.AND P1, PT, R16, c[0x0][0x17c], PT ;  /* 0x00005f0010007a0c */ /* 0x000fe20003f26270 */
[----:B------:R-:W-:-:S04]  /*41450*/  IMAD.WIDE R14, R15, 0x4, R50 ;  /* 0x000000040f0e7825 */ /* 0x000fc800078e0232 */
[C---:B---3--:R-:W-:Y:S01]  /*41460*/  IMAD.WIDE R8, R19.reuse, 0x4, R48 ;  /* 0x0000000413087825 */ /* 0x048fe200078e0230 */
[----:B------:R1:W-:Y:S03]  /*41470*/  @P5 STG.E [R12.64], R151 ;  /* 0x000000970c005986 */ /* 0x0003e6000c101906 */
[----:B------:R-:W-:Y:S01]  /*41480*/  IMAD.WIDE R16, R19, 0x4, R50 ;  /* 0x0000000413107825 */ /* 0x000fe200078e0232 */
[----:B------:R3:W-:Y:S01]  /*41490*/  @P0 STG.E [R14.64], R127 ;  /* 0x0000007f0e000986 */ /* 0x0007e2000c101906 */
[----:B------:R-:W-:Y:S02]  /*414a0*/  ISETP.LT.AND P5, PT, R251, c[0x0][0x178], !P1 ;  /* 0x00005e00fb007a0c */ /* 0x000fe40004fa1270 */
[----:B------:R-:W-:Y:S01]  /*414b0*/  ISETP.LT.AND P1, PT, R56, c[0x0][0x178], !P1 ;  /* 0x00005e0038007a0c */ /* 0x000fe20004f21270 */
[----:B------:R-:W-:Y:S01]  /*414c0*/  @P2 STG.E [R8.64], R46 ;  /* 0x0000002e08002986 */ /* 0x000fe2000c101906 */
[----:B------:R-:W-:-:S03]  /*414d0*/  IADD3 R11, R19, c[0x0][0x198], RZ ;  /* 0x00006600130b7a10 */ /* 0x000fc60007ffe0ff */
[----:B------:R3:W-:Y:S01]  /*414e0*/  @P4 STG.E [R16.64], R66 ;  /* 0x0000004210004986 */ /* 0x0007e2000c101906 */
[----:B------:R-:W-:Y:S01]  /*414f0*/  ISETP.LT.AND P4, PT, R251, c[0x0][0x178], !P6 ;  /* 0x00005e00fb007a0c */ /* 0x000fe20007781270 */
[----:B-1----:R-:W-:Y:S02]  /*41500*/  IMAD.WIDE R12, R11, 0x4, R48 ;  /* 0x000000040b0c7825 */ /* 0x002fe400078e0230 */
[----:B------:R-:W2:Y:S01]  /*41510*/  LDL.LU R28, [R1+0x1028] ;  /* 0x00102800011c7983 */ /* 0x000ea20000300800 */
[----:B----4-:R-:W-:Y:S02]  /*41520*/  ISETP.GE.AND P0, PT, R18, c[0x0][0x17c], PT ;  /* 0x00005f0012007a0c */ /* 0x010fe40003f06270 */
[----:B------:R-:W-:Y:S02]  /*41530*/  ISETP.GE.AND P2, PT, R21, c[0x0][0x17c], PT ;  /* 0x00005f0015007a0c */ /* 0x000fe40003f46270 */
[C---:B------:R-:W-:Y:S01]  /*41540*/  IADD3 R21, R11.reuse, c[0x0][0x198], RZ ;  /* 0x000066000b157a10 */ /* 0x040fe20007ffe0ff */
[----:B------:R-:W-:Y:S01]  /*41550*/  IMAD.WIDE R18, R11, 0x4, R50 ;  /* 0x000000040b127825 */ /* 0x000fe200078e0232 */
[----:B------:R-:W-:Y:S03]  /*41560*/  @P5 STG.E [R12.64], R47 ;  /* 0x0000002f0c005986 */ /* 0x000fe6000c101906 */
[C---:B---3--:R-:W-:Y:S01]  /*41570*/  IMAD.WIDE R14, R21.reuse, 0x4, R48 ;  /* 0x00000004150e7825 */ /* 0x048fe200078e0230 */
[----:B------:R1:W-:Y:S04]  /*41580*/  @P1 STG.E [R18.64], R67 ;  /* 0x0000004312001986 */ /* 0x0003e8000c101906 */
[----:B------:R-:W-:Y:S01]  /*41590*/  @P4 STG.E [R14.64], R42 ;  /* 0x0000002a0e004986 */ /* 0x000fe2000c101906 */
[----:B------:R-:W-:Y:S01]  /*415a0*/  ISETP.LT.AND P6, PT, R56, c[0x0][0x178], !P6 ;  /* 0x00005e0038007a0c */ /* 0x000fe200077c1270 */
[----:B------:R-:W-:Y:S01]  /*415b0*/  IMAD.WIDE R16, R21, 0x4, R50 ;  /* 0x0000000415107825 */ /* 0x000fe200078e0232 */
[----:B------:R-:W-:Y:S01]  /*415c0*/  ISETP.LT.AND P5, PT, R251, c[0x0][0x178], !P3 ;  /* 0x00005e00fb007a0c */ /* 0x000fe20005fa1270 */
[----:B------:R-:W3:Y:S01]  /*415d0*/  LDS.128 R8, [R250] ;  /* 0x00000000fa087984 */ /* 0x000ee20000000c00 */
[----:B------:R-:W-:-:S03]  /*415e0*/  IADD3 R23, R21, c[0x0][0x198], RZ ;  /* 0x0000660015177a10 */ /* 0x000fc60007ffe0ff */
[----:B------:R-:W4:Y:S01]  /*415f0*/  LDS.128 R12, [R252] ;  /* 0x00000000fc0c7984 */ /* 0x000f220000000c00 */
[----:B--2---:R-:W-:-:S03]  /*41600*/  ISETP.GE.AND P4, PT, R2, c[0x0][0x17c], PT ;  /* 0x00005f0002007a0c */ /* 0x004fc60003f86270 */
[----:B------:R-:W2:Y:S01]  /*41610*/  LDL.LU R2, [R1+0xfe4] ;  /* 0x000fe40001027983 */ /* 0x000ea20000300800 */
[----:B------:R-:W-:-:S03]  /*41620*/  ISETP.LT.AND P3, PT, R56, c[0x0][0x178], !P3 ;  /* 0x00005e0038007a0c */ /* 0x000fc60005f61270 */
[----:B------:R1:W-:Y:S01]  /*41630*/  @P6 STG.E [R16.64], R62 ;  /* 0x0000003e10006986 */ /* 0x0003e2000c101906 */
[----:B------:R-:W-:Y:S02]  /*41640*/  ISETP.LT.AND P6, PT, R251, c[0x0][0x178], !P0 ;  /* 0x00005e00fb007a0c */ /* 0x000fe400047c1270 */
[----:B------:R-:W-:Y:S02]  /*41650*/  ISETP.LT.AND P0, PT, R56, c[0x0][0x178], !P0 ;  /* 0x00005e0038007a0c */ /* 0x000fe40004701270 */
[----:B------:R-:W-:Y:S02]  /*41660*/  ISETP.GE.AND P1, PT, R20, c[0x0][0x17c], PT ;  /* 0x00005f0014007a0c */ /* 0x000fe40003f26270 */
[C---:B------:R-:W-:Y:S01]  /*41670*/  IADD3 R27, R23.reuse, c[0x0][0x198], RZ ;  /* 0x00006600171b7a10 */ /* 0x040fe20007ffe0ff */
[C---:B------:R-:W-:Y:S01]  /*41680*/  IMAD.WIDE R20, R23.reuse, 0x4, R48 ;  /* 0x0000000417147825 */ /* 0x040fe200078e0230 */
[----:B------:R-:W4:Y:S03]  /*41690*/  LDL.LU R32, [R1+0x11ac] ;  /* 0x0011ac0001207983 */ /* 0x000f260000300800 */
[----:B-1----:R-:W-:Y:S01]  /*416a0*/  IMAD.WIDE R18, R23, 0x4, R50 ;  /* 0x0000000417127825 */ /* 0x002fe200078e0232 */
[----:B------:R1:W-:Y:S03]  /*416b0*/  @P5 STG.E [R20.64], R43 ;  /* 0x0000002b14005986 */ /* 0x0003e6000c101906 */
[----:B------:R-:W-:Y:S01]  /*416c0*/  IMAD.WIDE R22, R27, 0x4, R48 ;  /* 0x000000041b167825 */ /* 0x000fe200078e0230 */
[----:B------:R-:W-:Y:S01]  /*416d0*/  ISETP.LT.AND P5, PT, R251, c[0x0][0x178], !P2 ;  /* 0x00005e00fb007a0c */ /* 0x000fe200057a1270 */
[----:B------:R-:W-:Y:S02]  /*416e0*/  @P3 STG.E [R18.64], R63 ;  /* 0x0000003f12003986 */ /* 0x000fe4000c101906 */
[C---:B------:R-:W-:Y:S01]  /*416f0*/  IMAD.WIDE R24, R27.reuse, 0x4, R50 ;  /* 0x000000041b187825 */ /* 0x040fe200078e0232 */
[----:B------:R-:W-:Y:S01]  /*41700*/  ISETP.LT.AND P2, PT, R56, c[0x0][0x178], !P2 ;  /* 0x00005e0038007a0c */ /* 0x000fe20005741270 */
[----:B------:R3:W-:Y:S01]  /*41710*/  @P6 STG.E [R22.64], R156 ;  /* 0x0000009c16006986 */ /* 0x0007e2000c101906 */
[----:B------:R-:W-:-:S02]  /*41720*/  IADD3 R17, R27, c[0x0][0x198], RZ ;  /* 0x000066001b117a10 */ /* 0x000fc40007ffe0ff */
[----:B------:R-:W-:Y:S01]  /*41730*/  ISETP.LT.AND P6, PT, R251, c[0x0][0x178], !P1 ;  /* 0x00005e00fb007a0c */ /* 0x000fe20004fc1270 */
[----:B------:R3:W-:Y:S01]  /*41740*/  @P0 STG.E [R24.64], R4 ;  /* 0x0000000418000986 */ /* 0x0007e2000c101906 */
[----:B------:R-:W-:Y:S02]  /*41750*/  ISETP.GE.AND P0, PT, R29, c[0x0][0x17c], PT ;  /* 0x00005f001d007a0c */ /* 0x000fe40003f06270 */
[C---:B------:R-:W-:Y:S01]  /*41760*/  IADD3 R29, R17.reuse, c[0x0][0x198], RZ ;  /* 0x00006600111d7a10 */ /* 0x040fe20007ffe0ff */
[C---:B-1----:R-:W-:Y:S01]  /*41770*/  IMAD.WIDE R20, R17.reuse, 0x4, R48 ;  /* 0x0000000411147825 */ /* 0x042fe200078e0230 */
[----:B------:R-:W-:Y:S01]  /*41780*/  ISETP.GE.AND P3, PT, R26, c[0x0][0x17c], PT ;  /* 0x00005f001a007a0c */ /* 0x000fe20003f66270 */
[----:B------:R-:W4:Y:S02]  /*41790*/  LDL.LU R34, [R1+0x1178] ;  /* 0x0011780001227983 */ /* 0x000f240000300800 */
[----:B------:R-:W-:-:S04]  /*417a0*/  IMAD.WIDE R26, R17, 0x4, R50 ;  /* 0x00000004111a7825 */ /* 0x000fc800078e0232 */
[----:B---3--:R-:W-:Y:S01]  /*417b0*/  IMAD.WIDE R22, R29, 0x4, R48 ;  /* 0x000000041d167825 */ /* 0x008fe200078e0230 */
[----:B------:R-:W-:Y:S04]  /*417c0*/  @P5 STG.E [R20.64], R157 ;  /* 0x0000009d14005986 */ /* 0x000fe8000c101906 */
[----:B------:R1:W-:Y:S04]  /*417d0*/  @P2 STG.E [R26.64], R5 ;  /* 0x000000051a002986 */ /* 0x0003e8000c101906 */
[----:B------:R-:W-:Y:S01]  /*417e0*/  @P6 STG.E [R22.64], R188 ;  /* 0x000000bc16006986 */ /* 0x000fe2000c101906 */
[----:B------:R-:W-:-:S02]  /*417f0*/  ISETP.LT.AND P1, PT, R56, c[0x0][0x178], !P1 ;  /* 0x00005e0038007a0c */ /* 0x000fc40004f21270 */
[----:B------:R-:W-:Y:S01]  /*41800*/  ISETP.LT.AND P5, PT, R251, c[0x0][0x178], !P4 ;  /* 0x00005e00fb007a0c */ /* 0x000fe200067a1270 */
[C---:B------:R-:W-:Y:S01]  /*41810*/  IMAD.WIDE R24, R29.reuse, 0x4, R50 ;  /* 0x000000041d187825 */ /* 0x040fe200078e0232 */
[----:B------:R-:W-:Y:S01]  /*41820*/  IADD3 R31, R29, c[0x0][0x198], RZ ;  /* 0x000066001d1f7a10 */ /* 0x000fe20007ffe0ff */
[----:B------:R-:W-:Y:S04]  /*41830*/  LDS.128 R20, [R0+0x800] ;  /* 0x0008000000147984 */ /* 0x000fe80000000c00 */
[----:B------:R-:W3:Y:S01]  /*41840*/  LDS.128 R16, [R3] ;  /* 0x0000000003107984 */ /* 0x000ee20000000c00 */
[----:B--2---:R-:W-:-:S03]  /*41850*/  ISETP.GE.AND P6, PT, R2, c[0x0][0x17c], PT ;  /* 0x00005f0002007a0c */ /* 0x004fc60003fc6270 */
[----:B------:R-:W2:Y:S01]  /*41860*/  LDL.LU R2, [R1+0x1134] ;  /* 0x0011340001027983 */ /* 0x000ea20000300800 */
[----:B------:R-:W-:Y:S01]  /*41870*/  ISETP.GE.AND P2, PT, R28, c[0x0][0x17c], PT ;  /* 0x00005f001c007a0c */ /* 0x000fe20003f46270 */
[----:B------:R-:W-:Y:S01]  /*41880*/  IMAD.WIDE R28, R31, 0x4, R48 ;  /* 0x000000041f1c7825 */ /* 0x000fe200078e0230 */
[C---:B------:R-:W-:Y:S01]  /*41890*/  ISETP.LT.AND P4, PT, R56.reuse, c[0x0][0x178], !P4 ;  /* 0x00005e0038007a0c */ /* 0x040fe20006781270 */
[----:B------:R3:W-:Y:S01]  /*418a0*/  @P1 STG.E [R24.64], R8 ;  /* 0x0000000818001986 */ /* 0x0007e2000c101906 */
[----:B------:R-:W-:Y:S02]  /*418b0*/  ISETP.LT.AND P1, PT, R251, c[0x0][0x178], !P3 ;  /* 0x00005e00fb007a0c */ /* 0x000fe40005f21270 */
[C---:B------:R-:W-:Y:S01]  /*418c0*/  ISETP.LT.AND P3, PT, R56.reuse, c[0x0][0x178], !P3 ;  /* 0x00005e0038007a0c */ /* 0x040fe20005f61270 */
[----:B------:R4:W-:Y:S01]  /*418d0*/  @P5 STG.E [R28.64], R189 ;  /* 0x000000bd1c005986 */ /* 0x0009e2000c101906 */
[----:B------:R-:W-:Y:S02]  /*418e0*/  IADD3 R33, R31, c[0x0][0x198], RZ ;  /* 0x000066001f217a10 */ /* 0x000fe40007ffe0ff */
[----:B------:R-:W-:Y:S01]  /*418f0*/  ISETP.LT.AND P5, PT, R251, c[0x0][0x178], !P0 ;  /* 0x00005e00fb007a0c */ /* 0x000fe200047a1270 */
[----:B-1----:R-:W-:Y:S01]  /*41900*/  IMAD.WIDE R4, R31, 0x4, R50 ;  /* 0x000000041f047825 */ /* 0x002fe200078e0232 */
[----:B------:R-:W-:Y:S01]  /*41910*/  ISETP.LT.AND P0, PT, R56, c[0x0][0x178], !P0 ;  /* 0x00005e0038007a0c */ /* 0x000fe20004701270 */
[----:B------:R-:W2:Y:S01]  /*41920*/  LDL.LU R37, [R1+0x10f4] ;  /* 0x0010f40001257983 */ /* 0x000ea20000300800 */
[C---:B---3--:R-:W-:Y:S01]  /*41930*/  IADD3 R25, R33.reuse, c[0x0][0x198], RZ ;  /* 0x0000660021197a10 */ /* 0x048fe20007ffe0ff */
[----:B------:R-:W-:-:S02]  /*41940*/  IMAD.WIDE R26, R33, 0x4, R48 ;  /* 0x00000004211a7825 */ /* 0x000fc400078e0230 */
[----:B------:R1:W-:Y:S01]  /*41950*/  @P4 STG.E [R4.64], R9 ;  /* 0x0000000904004986 */ /* 0x0003e2000c101906 */
[----:B----4-:R-:W-:Y:S01]  /*41960*/  ISETP.GE.AND P4, PT, R32, c[0x0][0x17c], PT ;  /* 0x00005f0020007a0c */ /* 0x010fe20003f86270 */
[----:B------:R-:W-:Y:S02]  /*41970*/  IMAD.WIDE R30, R33, 0x4, R50 ;  /* 0x00000004211e7825 */ /* 0x000fe400078e0232 */
[----:B------:R-:W-:Y:S02]  /*41980*/  @P1 STG.E [R26.64], R220 ;  /* 0x000000dc1a001986 */ /* 0x000fe4000c101906 */
[C---:B------:R-:W-:Y:S02]  /*41990*/  IMAD.WIDE R28, R25.reuse, 0x4, R48 ;  /* 0x00000004191c7825 */ /* 0x040fe400078e0230 */
[----:B------:R-:W-:Y:S02]  /*419a0*/  @P3 STG.E [R30.64], R12 ;  /* 0x0000000c1e003986 */ /* 0x000fe4000c101906 */
[----:B------:R-:W-:-:S02]  /*419b0*/  IMAD.WIDE R32, R25, 0x4, R50 ;  /* 0x0000000419207825 */ /* 0x000fc400078e0232 */
[----:B------:R-:W-:Y:S04]  /*419c0*/  @P5 STG.E [R28.64], R221 ;  /* 0x000000dd1c005986 */ /* 0x000fe8000c101906 */
[----:B------:R-:W3:Y:S01]  /*419d0*/  LDL.LU R36, [R1+0x10ac] ;  /* 0x0010ac0001247983 */ /* 0x000ee20000300800 */
[----:B------:R-:W-:-:S03]  /*419e0*/  ISETP.GE.AND P1, PT, R34, c[0x0][0x17c], PT ;  /* 0x00005f0022007a0c */ /* 0x000fc60003f26270 */
[----:B------:R4:W-:Y:S04]  /*419f0*/  @P0 STG.E [R32.64], R13 ;  /* 0x0000000d20000986 */ /* 0x0009e8000c101906 */
[----:B------:R-:W3:Y:S01]  /*41a00*/  LDL.LU R34, [R1+0x106c] ;  /* 0x00106c0001227983 */ /* 0x000ee20000300800 */
[----:B------:R-:W-:Y:S02]  /*41a10*/  ISETP.LT.AND P3, PT, R251, c[0x0][0x178], !P2 ;  /* 0x00005e00fb007a0c */ /* 0x000fe40005761270 */
[----:B------:R-:W-:Y:S01]  /*41a20*/  IADD3 R35, R25, c[0x0][0x198], RZ ;  /* 0x0000660019237a10 */ /* 0x000fe20007ffe0ff */
[----:B------:R-:W-:Y:S04]  /*41a30*/  LDS.128 R28, [R252+0x800] ;  /* 0x00080000fc1c7984 */ /* 0x000fe80000000c00 */
[----:B------:R-:W1:Y:S01]  /*41a40*/  LDS.128 R24, [R250+0x800] ;  /* 0x00080000fa187984 */ /* 0x000e620000000c00 */
[----:B--2---:R-:W-:-:S03]  /*41a50*/  ISETP.GE.AND P0, PT, R2, c[0x0][0x17c], PT ;  /* 0x00005f0002007a0c */ /* 0x004fc60003f06270 */
[----:B------:R-:W2:Y:S04]  /*41a60*/  LDL.LU R2, [R1+0x1024] ;  /* 0x0010240001027983 */ /* 0x000ea80000300800 */
[----:B------:R-:W2:Y:S01]  /*41a70*/  LDL.LU R0, [R1+0xfe0] ;  /* 0x000fe00001007983 */ /* 0x000ea20000300800 */
[----:B-1----:R-:W-:Y:S01]  /*41a80*/  IMAD.WIDE R4, R35, 0x4, R48 ;  /* 0x0000000423047825 */ /* 0x002fe200078e0230 */
[----:B------:R-:W-:-:S03]  /*41a90*/  ISETP.LT.AND P2, PT, R56, c[0x0][0x178], !P2 ;  /* 0x00005e0038007a0c */ /* 0x000fc60005741270 */
[C---:B------:R-:W-:Y:S01]  /*41aa0*/  IMAD.WIDE R8, R35.reuse, 0x4, R50 ;  /* 0x0000000423087825 */ /* 0x040fe200078e0232 */
[----:B------:R-:W-:Y:S01]  /*41ab0*/  IADD3 R35, R35, c[0x0][0x198], RZ ;  /* 0x0000660023237a10 */ /* 0x000fe20007ffe0ff */
[----:B------:R1:W-:Y:S01]  /*41ac0*/  @P3 STG.E [R4.64], R228 ;  /* 0x000000e404003986 */ /* 0x0003e2000c101906 */
[C---:B------:R-:W-:Y:S02]  /*41ad0*/  ISETP.LT.AND P5, PT, R251.reuse, c[0x0][0x178], !P6 ;  /* 0x00005e00fb007a0c */ /* 0x040fe400077a1270 */
[C---:B------:R-:W-:Y:S02]  /*41ae0*/  ISETP.LT.AND P6, PT, R56.reuse, c[0x0][0x178], !P6 ;  /* 0x00005e0038007a0c */ /* 0x040fe400077c1270 */
[----:B------:R-:W-:Y:S01]  /*41af0*/  ISETP.LT.AND P3, PT, R251, c[0x0][0x178], !P4 ;  /* 0x00005e00fb007a0c */ /* 0x000fe20006761270 */
[----:B----4-:R-:W-:Y:S01]  /*41b00*/  IMAD.WIDE R12, R35, 0x4, R48 ;  /* 0x00000004230c7825 */ /* 0x010fe200078e0230 */
[----:B------:R-:W-:-:S03]  /*41b10*/  ISETP.LT.AND P4, PT, R56, c[0x0][0x178], !P4 ;  /* 0x00005e0038007a0c */ /* 0x000fc60006781270 */
[C---:B------:R-:W-:Y:S01]  /*41b20*/  IMAD.WIDE R32, R35.reuse, 0x4, R50 ;  /* 0x0000000423207825 */ /* 0x040fe200078e0232 */
[----:B------:R-:W-:Y:S01]  /*41b30*/  IADD3 R35, R35, c[0x0][0x198], RZ ;  /* 0x0000660023237a10 */ /* 0x000fe20007ffe0ff */
[----:B------:R4:W-:Y:S04]  /*41b40*/  @P2 STG.E [R8.64], R16 ;  /* 0x0000001008002986 */ /* 0x0009e8000c101906 */
[----:B-1----:R-:W-:Y:S01]  /*41b50*/  IMAD.WIDE R4, R35, 0x4, R48 ;  /* 0x0000000423047825 */ /* 0x002fe200078e0230 */
[----:B------:R1:W-:Y:S01]  /*41b60*/  @P5 STG.E [R12.64], R229 ;  /* 0x000000e50c005986 */ /* 0x0003e2000c101906 */
[----:B------:R-:W-:-:S03]  /*41b70*/  ISETP.LT.AND P5, PT, R251, c[0x0][0x178], !P1 ;  /* 0x00005e00fb007a0c */ /* 0x000fc60004fa1270 */
[----:B------:R1:W-:Y:S01]  /*41b80*/  @P6 STG.E [R32.64], R17 ;  /* 0x0000001120006986 */ /* 0x0003e2000c101906 */
[----:B----4-:R-:W-:-:S03]  /*41b90*/  IMAD.WIDE R8, R35, 0x4, R50 ;  /* 0x0000000423087825 */ /* 0x010fc600078e0232 */
[----:B------:R4:W-:Y:S01]  /*41ba0*/  @P3 STG.E [R4.64], R160 ;  /* 0x000000a004003986 */ /* 0x0009e2000c101906 */
[C---:B------:R-:W-:Y:S02]  /*41bb0*/  ISETP.LT.AND P6, PT, R56.reuse, c[0x0][0x178], !P1 ;  /* 0x00005e0038007a0c */ /* 0x040fe40004fc1270 */
[----:B------:R-:W-:Y:S01]  /*41bc0*/  IADD3 R35, R35, c[0x0][0x198], RZ ;  /* 0x0000660023237a10 */ /* 0x000fe20007ffe0ff */
[----:B------:R3:W-:Y:S01]  /*41bd0*/  @P4 STG.E [R8.64], R20 ;  /* 0x0000001408004986 */ /* 0x0007e2000c101906 */
[----:B------:R-:W-:Y:S02]  /*41be0*/  ISETP.LT.AND P4, PT, R251, c[0x0][0x178], !P0 ;  /* 0x00005e00fb007a0c */ /* 0x000fe40004781270 */
[----:B------:R-:W-:Y:S02]  /*41bf0*/  ISETP.LT.AND P0, PT, R56, c[0x0][0x178], !P0 ;  /* 0x00005e0038007a0c */ /* 0x000fe40004701270 */
[----:B------:R-:W-:Y:S02]  /*41c00*/  ISETP.GE.AND P2, PT, R37, c[0x0][0x17c], PT ;  /* 0x00005f0025007a0c */ /* 0x000fe40003f46270 */
[C---:B------:R-:W-:Y:S01]  /*41c10*/  IADD3 R37, R35.reuse, c[0x0][0x198], RZ ;  /* 0x0000660023257a10 */ /* 0x040fe20007ffe0ff */
[----:B-1----:R-:W-:-:S04]  /*41c20*/  IMAD.WIDE R12, R35, 0x4, R48 ;  /* 0x00000004230c7825 */ /* 0x002fc800078e0230 */
[----:B------:R-:W-:Y:S01]  /*41c30*/  IMAD.WIDE R16, R35, 0x4, R50 ;  /* 0x0000000423107825 */ /* 0x000fe200078e0232 */
[----:B------:R1:W-:Y:S03]  /*41c40*/  @P5 STG.E [R12.64], R161 ;  /* 0x000000a10c005986 */ /* 0x0003e6000c101906 */
[----:B----4-:R-:W-:Y:S01]  /*41c50*/  IMAD.WIDE R4, R37, 0x4, R48 ;  /* 0x0000000425047825 */ /* 0x010fe200078e0230 */
[----:B---3--:R-:W-:-:S03]  /*41c60*/  ISETP.GE.AND P1, PT, R36, c[0x0][0x17c], PT ;  /* 0x00005f0024007a0c */ /* 0x008fc60003f26270 */
[----:B------:R-:W-:Y:S01]  /*41c70*/  IMAD.WIDE R8, R37, 0x4, R50 ;  /* 0x0000000425087825 */ /* 0x000fe200078e0232 */
[----:B------:R-:W-:Y:S04]  /*41c80*/  @P6 STG.E [R16.64], R21 ;  /* 0x0000001510006986 */ /* 0x000fe8000c101906 */
[----:B------:R-:W3:Y:S04]  /*41c90*/  LDL.LU R36, [R1+0x11a8] ;  /* 0x0011a80001247983 */ /* 0x000ee80000300800 */
[----:B------:R-:W-:Y:S04]  /*41ca0*/  @P4 STG.E [R4.64], R196 ;  /* 0x000000c404004986 */ /* 0x000fe8000c101906 */
[----:B------:R-:W4:Y:S04]  /*41cb0*/  LDL.LU R38, [R1+0x1170] ;  /* 0x0011700001267983 */ /* 0x000f280000300800 */
[----:B------:R-:W-:Y:S04]  /*41cc0*/  @P0 STG.E [R8.64], R24 ;  /* 0x0000001808000986 */ /* 0x000fe8000c101906 */
[----:B------:R-:W4:Y:S01]  /*41cd0*/  LDL.LU R20, [R1+0x1130] ;  /* 0x0011300001147983 */ /* 0x000f220000300800 */
[----:B--2---:R-:W-:-:S03]  /*41ce0*/  ISETP.GE.AND P0, PT, R0, c[0x0][0x17c], PT ;  /* 0x00005f0000007a0c */ /* 0x004fc60003f06270 */
[----:B------:R-:W2:Y:S01]  /*41cf0*/  LDL.LU R0, [R1+0x10ec] ;  /* 0x0010ec0001007983 */ /* 0x000ea20000300800 */
[----:B------:R-:W-:-:S03]  /*41d00*/  ISETP.GE.AND P3, PT, R34, c[0x0][0x17c], PT ;  /* 0x00005f0022007a0c */ /* 0x000fc60003f66270 */
[----:B------:R1:W3:Y:S01]  /*41d10*/  LDS.128 R32, [R3+0x800] ;  /* 0x0008000003207984 */ /* 0x0002e20000000c00 */
[----:B------:R-:W-:Y:S02]  /*41d20*/  IADD3 R39, R37, c[0x0][0x198], RZ ;  /* 0x0000660025277a10 */ /* 0x000fe40007ffe0ff */
[C---:B------:R-:W-:Y:S02]  /*41d30*/  ISETP.LT.AND P5, PT, R251.reuse, c[0x0][0x178], !P2 ;  /* 0x00005e00fb007a0c */ /* 0x040fe400057a1270 */
[----:B------:R-:W-:Y:S02]  /*41d40*/  ISETP.LT.AND P6, PT, R56, c[0x0][0x178], !P2 ;  /* 0x00005e0038007a0c */ /* 0x000fe400057c1270 */
[----:B------:R-:W-:Y:S01]  /*41d50*/  ISETP.LT.AND P4, PT, R251, c[0x0][0x178], !P1 ;  /* 0x00005e00fb007a0c */ /* 0x000fe20004f81270 */
[----:B-1----:R-:W-:Y:S01]  /*41d60*/  IMAD.WIDE R12, R39, 0x4, R48 ;  /* 0x00000004270c7825 */ /* 0x002fe200078e0230 */
[----:B------:R-:W-:-:S03]  /*41d70*/  ISETP.GE.AND P2, PT, R2, c[0x0][0x17c], PT ;  /* 0x00005f0002007a0c */ /* 0x000fc60003f46270 */
[C---:B------:R-:W-:Y:S01]  /*41d80*/  IMAD.WIDE R2, R39.reuse, 0x4, R50 ;  /* 0x0000000427027825 */ /* 0x040fe200078e0232 */
[----:B------:R-:W-:Y:S02]  /*41d90*/  IADD3 R39, R39, c[0x0][0x198], RZ ;  /* 0x0000660027277a10 */ /* 0x000fe40007ffe0ff */
[----:B------:R-:W-:-:S03]  /*41da0*/  ISETP.LT.AND P1, PT, R56, c[0x0][0x178], !P1 ;  /* 0x00005e0038007a0c */ /* 0x000fc60004f21270 */
[C---:B------:R-:W-:Y:S01]  /*41db0*/  IMAD.WIDE R16, R39.reuse, 0x4, R48 ;  /* 0x0000000427107825 */ /* 0x040fe200078e0230 */
[----:B------:R-:W-:Y:S01]  /*41dc0*/  @P5 STG.E [R12.64], R197 ;  /* 0x000000c50c005986 */ /* 0x000fe2000c101906 */
[----:B------:R-:W-:Y:S02]  /*41dd0*/  IADD3 R21, R39, c[0x0][0x198], RZ ;  /* 0x0000660027157a10 */ /* 0x000fe40007ffe0ff */
[----:B------:R-:W-:Y:S01]  /*41de0*/  ISETP.LT.AND P5, PT, R251, c[0x0][0x178], !P3 ;  /* 0x00005e00fb007a0c */ /* 0x000fe20005fa1270 */
[----:B------:R1:W-:Y:S01]  /*41df0*/  @P6 STG.E [R2.64], R25 ;  /* 0x0000001902006986 */ /* 0x0003e2000c101906 */
[----:B------:R-:W-:-:S03]  /*41e00*/  ISETP.LT.AND P6, PT, R56, c[0x0][0x178], !P3 ;  /* 0x00005e0038007a0c */ /* 0x000fc60005fc1270 */
[----:B------:R1:W-:Y:S01]  /*41e10*/  @P4 STG.E [R16.64], R224 ;  /* 0x000000e010004986 */ /* 0x0003e2000c101906 */
[----:B------:R-:W-:Y:S01]  /*41e20*/  ISETP.LT.AND P4, PT, R251, c[0x0][0x178], !P2 ;  /* 0x00005e00fb007a0c */ /* 0x000fe20005781270 */
[----:B------:R-:W-:Y:S01]  /*41e30*/  IMAD.WIDE R8, R21, 0x4, R48 ;  /* 0x0000000415087825 */ /* 0x000fe200078e0230 */
[----:B------:R-:W-:-:S03]  /*41e40*/  ISETP.LT.AND P2, PT, R56, c[0x0][0x178], !P2 ;  /* 0x00005e0038007a0c */ /* 0x000fc60005741270 */
[C---:B-1----:R-:W-:Y:S01]  /*41e50*/  IMAD.WIDE R2, R21.reuse, 0x4, R50 ;  /* 0x0000000415027825 */ /* 0x042fe200078e0232 */
[----:B------:R-:W-:-:S03]  /*41e60*/  IADD3 R21, R21, c[0x0][0x198], RZ ;  /* 0x0000660015157a10 */ /* 0x000fc60007ffe0ff */
[----:B------:R-:W-:-:S04]  /*41e70*/  IMAD.WIDE R4, R39, 0x4, R50 ;  /* 0x0000000427047825 */ /* 0x000fc800078e0232 */
[C---:B------:R-:W-:Y:S01]  /*41e80*/  IMAD.WIDE R12, R21.reuse, 0x4, R48 ;  /* 0x00000004150c7825 */ /* 0x040fe200078e0230 */
[----:B------:R1:W-:Y:S03]  /*41e90*/  @P1 STG.E [R4.64], R28 ;  /* 0x0000001c04001986 */ /* 0x0003e6000c101906 */
[----:B------:R-:W-:Y:S01]  /*41ea0*/  IMAD.WIDE R16, R21, 0x4, R50 ;  /* 0x0000000415107825 */ /* 0x000fe200078e0232 */
[----:B------:R-:W-:Y:S04]  /*41eb0*/  @P5 STG.E [R8.64], R225 ;  /* 0x000000e108005986 */ /* 0x000fe8000c101906 */
[----:B------:R1:W-:Y:S01]  /*41ec0*/  @P6 STG.E [R2.64], R29 ;  /* 0x0000001d02006986 */ /* 0x0003e2000c101906 */
[----:B---3--:R-:W-:-:S03]  /*41ed0*/  ISETP.GE.AND P3, PT, R36, c[0x0][0x17c], PT ;  /* 0x00005f0024007a0c */ /* 0x008fc60003f66270 */
[----:B------:R-:W-:Y:S04]  /*41ee0*/  @P4 STG.E [R12.64], R232 ;  /* 0x000000e80c004986 */ /* 0x000fe8000c101906 */
[----:B------:R-:W3:Y:S04]  /*41ef0*/  LDL.LU R36, [R1+0x10a8] ;  /* 0x0010a80001247983 */ /* 0x000ee80000300800 */
[----:B------:R1:W-:Y:S04]  /*41f00*/  @P2 STG.E [R16.64], R32 ;  /* 0x0000002010002986 */ /* 0x0003e8000c101906 */
[----:B------:R-:W3:Y:S01]  /*41f10*/  LDL.LU R24, [R1+0x1064] ;  /* 0x0010640001187983 */ /* 0x000ee20000300800 */
[----:B--2---:R-:W-:-:S03]  /*41f20*/  ISETP.GE.AND P2, PT, R0, c[0x0][0x17c], PT ;  /* 0x00005f0000007a0c */ /* 0x004fc60003f46270 */
[----:B------:R-:W2:Y:S01]  /*41f30*/  LDL.LU R0, [R1+0x1020] ;  /* 0x0010200001007983 */ /* 0x000ea20000300800 */
[----:B------:R-:W-:Y:S02]  /*41f40*/  ISETP.LT.AND P6, PT, R251, c[0x0][0x178], !P0 ;  /* 0x00005e00fb007a0c */ /* 0x000fe400047c1270 */
[----:B------:R-:W-:Y:S02]  /*41f50*/  IADD3 R21, R21, c[0x0][0x198], RZ ;  /* 0x0000660015157a10 */ /* 0x000fe40007ffe0ff */
[----:B------:R-:W-:Y:S02]  /*41f60*/  ISETP.LT.AND P0, PT, R56, c[0x0][0x178], !P0 ;  /* 0x00005e0038007a0c */ /* 0x000fe40004701270 */
[----:B------:R-:W-:Y:S02]  /*41f70*/  ISETP.LT.AND P4, PT, R251, c[0x0][0x178], !P3 ;  /* 0x00005e00fb007a0c */ /* 0x000fe40005f81270 */
[C---:B------:R-:W-:Y:S01]  /*41f80*/  IADD3 R25, R21.reuse, c[0x0][0x198], RZ ;  /* 0x0000660015197a10 */ /* 0x040fe20007ffe0ff */
[----:B-1----:R-:W-:Y:S01]  /*41f90*/  IMAD.WIDE R4, R21, 0x4, R48 ;  /* 0x0000000415047825 */ /* 0x002fe200078e0230 */
[----:B----4-:R-:W-:-:S02]  /*41fa0*/  ISETP.GE.AND P1, PT, R38, c[0x0][0x17c], PT ;  /* 0x00005f0026007a0c */ /* 0x010fc40003f26270 */
[----:B------:R-:W-:Y:S01]  /*41fb0*/  ISETP.GE.AND P5, PT, R20, c[0x0][0x17c], PT ;  /* 0x00005f0014007a0c */ /* 0x000fe20003fa6270 */
[----:B------:R-:W-:Y:S01]  /*41fc0*/  IMAD.WIDE R2, R21, 0x4, R50 ;  /* 0x0000000415027825 */ /* 0x000fe200078e0232 */
[----:B------:R-:W4:Y:S03]  /*41fd0*/  LDL.LU R20, [R1+0xfdc] ;  /* 0x000fdc0001147983 */ /* 0x000f260000300800 */
[C---:B------:R-:W-:Y:S01]  /*41fe0*/  IMAD.WIDE R8, R25.reuse, 0x4, R48 ;  /* 0x0000000419087825 */ /* 0x040fe200078e0230 */
[C---:B------:R-:W-:Y:S01]  /*41ff0*/  ISETP.LT.AND P3, PT, R56.reuse, c[0x0][0x178], !P3 ;  /* 0x00005e0038007a0c */ /* 0x040fe20005f61270 */
[----:B------:R1:W-:Y:S01]  /*42000*/  @P6 STG.E [R4.64], R233 ;  /* 0x000000e904006986 */ /* 0x0003e2000c101906 */
[----:B------:R-:W-:Y:S02]  /*42010*/  IADD3 R21, R25, c[0x0][0x198], RZ ;  /* 0x0000660019157a10 */ /* 0x000fe40007ffe0ff */
[----:B------:R-:W-:Y:S01]  /*42020*/  ISETP.LT.AND P6, PT, R251, c[0x0][0x178], !P1 ;  /* 0x00005e00fb007a0c */ /* 0x000fe20004fc1270 */
[----:B------:R1:W-:Y:S01]  /*42030*/  @P0 STG.E [R2.64], R33 ;  /* 0x0000002102000986 */ /* 0x0003e2000c101906 */
[----:B------:R-:W-:-:S03]  /*42040*/  ISETP.LT.AND P1, PT, R56, c[0x0][0x178], !P1 ;  /* 0x00005e0038007a0c */ /* 0x000fc60004f21270 */
[----:B------:R2:W-:Y:S01]  /*42050*/  @P4 STG.E [R8.64], R158 ;  /* 0x0000009e08004986 */ /* 0x0005e2000c101906 */
[----:B------:R-:W-:Y:S01]  /*42060*/  ISETP.LT.AND P4, PT, R251, c[0x0][0x178], !P5 ;  /* 0x00005e00fb007a0c */ /* 0x000fe20006f81270 */
[C---:B------:R-:W-:Y:S02]  /*42070*/  IMAD.WIDE R16, R21.reuse, 0x4, R48 ;  /* 0x0000000415107825 */ /* 0x040fe400078e0230 */
[----:B------:R-:W4:Y:S02]  /*42080*/  LDL.LU R28, [R1+0x11a4] ;  /* 0x0011a400011c7983 */ /* 0x000f240000300800 */
[C---:B-1----:R-:W-:Y:S01]  /*42090*/  IMAD.WIDE R4, R21.reuse, 0x4, R50 ;  /* 0x0000000415047825 */ /* 0x042fe200078e0232 */
[----:B------:R-:W-:-:S03]  /*420a0*/  IADD3 R21, R21, c[0x0][0x198], RZ ;  /* 0x0000660015157a10 */ /* 0x000fc60007ffe0ff */
[----:B------:R-:W-:-:S04]  /*420b0*/  IMAD.WIDE R12, R25, 0x4, R50 ;  /* 0x00000004190c7825 */ /* 0x000fc800078e0232 */
[----:B------:R-:W-:Y:S01]  /*420c0*/  IMAD.WIDE R2, R21, 0x4, R48 ;  /* 0x0000000415027825 */ /* 0x000fe200078e0230 */
[----:B------:R-:W-:Y:S04]  /*420d0*/  @P3 STG.E [R12.64], R6 ;  /* 0x000000060c003986 */ /* 0x000fe8000c101906 */
[----:B------:R-:W-:Y:S04]  /*420e0*/  @P6 STG.E [R16.64], R159 ;  /* 0x0000009f10006986 */ /* 0x000fe8000c101906 */
[----:B------:R1:W-:Y:S04]  /*420f0*/  @P1 STG.E [R4.64], R7 ;  /* 0x0000000704001986 */ /* 0x0003e8000c101906 */
[----:B------:R1:W-:Y:S01]  /*42100*/  @P4 STG.E [R2.64], R190 ;  /* 0x000000be02004986 */ /* 0x0003e2000c101906 */
[----:B---3--:R-:W-:-:S03]  /*42110*/  ISETP.GE.AND P3, PT, R24, c[0x0][0x17c], PT ;  /* 0x00005f0018007a0c */ /* 0x008fc60003f66270 */
[----:B------:R-:W3:Y:S01]  /*42120*/  LDL.LU R24, [R1+0x116c] ;  /* 0x00116c0001187983 */ /* 0x000ee20000300800 */
[----:B--2---:R-:W-:-:S03]  /*42130*/  ISETP.GE.AND P4, PT, R0, c[0x0][0x17c], PT ;  /* 0x00005f0000007a0c */ /* 0x004fc60003f86270 */
[----:B------:R-:W2:Y:S01]  /*42140*/  LDL.LU R0, [R1+0x112c] ;  /* 0x00112c0001007983 */ /* 0x000ea20000300800 */
[C---:B------:R-:W-:Y:S02]  /*42150*/  ISETP.LT.AND P5, PT, R56.reuse, c[0x0][0x178], !P5 ;  /* 0x00005e0038007a0c */ /* 0x040fe40006fa1270 */
[----:B------:R-:W-:Y:S02]  /*42160*/  ISETP.LT.AND P1, PT, R251, c[0x0][0x178], !P2 ;  /* 0x00005e00fb007a0c */ /* 0x000fe40005721270 */
[----:B------:R-:W-:Y:S01]  /*42170*/  ISETP.LT.AND P2, PT, R56, c[0x0][0x178], !P2 ;  /* 0x00005e0038007a0c */ /* 0x000fe20005741270 */
[C---:B------:R-:W-:Y:S01]  /*42180*/  IMAD.WIDE R8, R21.reuse, 0x4, R50 ;  /* 0x0000000415087825 */ /* 0x040fe200078e0232 */
[----:B------:R-:W-:Y:S02]  /*42190*/  IADD3 R25, R21, c[0x0][0x198], RZ ;  /* 0x0000660015197a10 */ /* 0x000fe40007ffe0ff */
[----:B------:R-:W-:-:S03]  /*421a0*/  ISETP.GE.AND P0, PT, R36, c[0x0][0x17c], PT ;  /* 0x00005f0024007a0c */ /* 0x000fc60003f06270 */
[C---:B-1----:R-:W-:Y:S02]  /*421b0*/  IMAD.WIDE R4, R25.reuse, 0x4, R48 ;  /* 0x0000000419047825 */ /* 0x042fe400078e0230 */
[----:B------:R-:W-:Y:S01]  /*421c0*/  @P5 STG.E [R8.64], R10 ;  /* 0x0000000a08005986 */ /* 0x000fe2000c101906 */
[----:B----4-:R-:W-:Y:S01]  /*421d0*/  ISETP.GE.AND P5, PT, R20, c[0x0][0x17c], PT ;  /* 0x00005f0014007a0c */ /* 0x010fe20003fa6270 */
[----:B------:R-:W-:Y:S01]  /*421e0*/  IMAD.WIDE R6, R25, 0x4, R50 ;  /* 0x0000000419067825 */ /* 0x000fe200078e0232 */
[----:B------:R-:W-:Y:S01]  /*421f0*/  ISETP.LT.AND P6, PT, R251, c[0x0][0x178], !P0 ;  /* 0x00005e00fb007a0c */ /* 0x000fe200047c1270 */
[----:B------:R-:W4:Y:S01]  /*42200*/  LDL.LU R20, [R1+0x10e8] ;  /* 0x0010e80001147983 */ /* 0x000f220000300800 */
[----:B------:R-:W-:Y:S02]  /*42210*/  IADD3 R29, R25, c[0x0][0x198], RZ ;  /* 0x00006600191d7a10 */ /* 0x000fe40007ffe0ff */
[----:B------:R-:W-:Y:S01]  /*42220*/  ISETP.LT.AND P0, PT, R56, c[0x0][0x178], !P0 ;  /* 0x00005e0038007a0c */ /* 0x000fe20004701270 */
[----:B------:R1:W-:Y:S04]  /*42230*/  @P1 STG.E [R4.64], R191 ;  /* 0x000000bf04001986 */ /* 0x0003e8000c101906 */
[----:B------:R-:W4:Y:S01]  /*42240*/  LDL.LU R16, [R1+0x10a4] ;  /* 0x0010a40001107983 */ /* 0x000f220000300800 */
[----:B------:R-:W-:-:S03]  /*42250*/  IMAD.WIDE R12, R29, 0x4, R48 ;  /* 0x000000041d0c7825 */ /* 0x000fc600078e0230 */
[----:B------:R1:W-:Y:S01]  /*42260*/  @P2 STG.E [R6.64], R11 ;  /* 0x0000000b06002986 */ /* 0x0003e2000c101906 */
[----:B------:R-:W-:Y:S01]  /*42270*/  ISETP.LT.AND P2, PT, R251, c[0x0][0x178], !P3 ;  /* 0x00005e00fb007a0c */ /* 0x000fe20005f41270 */
[C---:B------:R-:W-:Y:S01]  /*42280*/  IMAD.WIDE R2, R29.reuse, 0x4, R50 ;  /* 0x000000041d027825 */ /* 0x040fe200078e0232 */
[----:B------:R-:W-:Y:S02]  /*42290*/  ISETP.LT.AND P3, PT, R56, c[0x0][0x178], !P3 ;  /* 0x00005e0038007a0c */ /* 0x000fe40005f61270 */
[----:B------:R-:W-:Y:S01]  /*422a0*/  IADD3 R29, R29, c[0x0][0x198], RZ ;  /* 0x000066001d1d7a10 */ /* 0x000fe20007ffe0ff */
[----:B------:R-:W-:Y:S04]  /*422b0*/  @P6 STG.E [R12.64], R222 ;  /* 0x000000de0c006986 */ /* 0x000fe8000c101906 */
[C---:B-1----:R-:W-:Y:S01]  /*422c0*/  IMAD.WIDE R4, R29.reuse, 0x4, R48 ;  /* 0x000000041d047825 */ /* 0x042fe200078e0230 */
[----:B------:R1:W-:Y:S03]  /*422d0*/  @P0 STG.E [R2.64], R14 ;  /* 0x0000000e02000986 */ /* 0x0003e6000c101906 */
[----:B------:R-:W-:Y:S01]  /*422e0*/  IMAD.WIDE R6, R29, 0x4, R50 ;  /* 0x000000041d067825 */ /* 0x000fe200078e0232 */
[----:B------:R2:W-:Y:S04]  /*422f0*/  @P2 STG.E [R4.64], R223 ;  /* 0x000000df04002986 */ /* 0x0005e8000c101906 */
[----:B------:R2:W-:Y:S04]  /*42300*/  @P3 STG.E [R6.64], R15 ;  /* 0x0000000f06003986 */ /* 0x0005e8000c101906 */
[----:B-1----:R-:W4:Y:S04]  /*42310*/  LDL.LU R14, [R1+0x1060] ;  /* 0x00106000010e7983 */ /* 0x002f280000300800 */
[----:B------:R-:W4:Y:S01]  /*42320*/  LDL.LU R12, [R1+0x101c] ;  /* 0x00101c00010c7983 */ /* 0x000f220000300800 */
[----:B--2---:R-:W-:-:S03]  /*42330*/  ISETP.GE.AND P3, PT, R0, c[0x0][0x17c], PT ;  /* 0x00005f0000007a0c */ /* 0x004fc60003f66270 */
[----:B------:R-:W2:Y:S01]  /*42340*/  LDL.LU R0, [R1+0x11c8] ;  /* 0x0011c80001007983 */ /* 0x000ea20000300800 */
[----:B------:R-:W-:Y:S02]  /*42350*/  ISETP.LT.AND P6, PT, R251, c[0x0][0x178], !P4 ;  /* 0x00005e00fb007a0c */ /* 0x000fe400067c1270 */
[----:B------:R-:W-:Y:S02]  /*42360*/  IADD3 R17, R29, c[0x0][0x198], RZ ;  /* 0x000066001d117a10 */ /* 0x000fe40007ffe0ff */
[----:B------:R-:W-:Y:S02]  /*42370*/  ISETP.LT.AND P4, PT, R56, c[0x0][0x178], !P4 ;  /* 0x00005e0038007a0c */ /* 0x000fe40006781270 */
[----:B------:R-:W-:Y:S02]  /*42380*/  ISETP.LT.AND P0, PT, R251, c[0x0][0x178], !P5 ;  /* 0x00005e00fb007a0c */ /* 0x000fe40006f01270 */
[C---:B------:R-:W-:Y:S01]  /*42390*/  IADD3 R13, R17.reuse, c[0x0][0x198], RZ ;  /* 0x00006600110d7a10 */ /* 0x040fe20007ffe0ff */
[----:B------:R-:W-:Y:S01]  /*423a0*/  IMAD.WIDE R8, R17, 0x4, R48 ;  /* 0x0000000411087825 */ /* 0x000fe200078e0230 */
[----:B------:R-:W-:-:S03]  /*423b0*/  ISETP.GE.AND P1, PT, R28, c[0x0][0x17c], PT ;  /* 0x00005f001c007a0c */ /* 0x000fc60003f26270 */
[----:B------:R-:W-:Y:S01]  /*423c0*/  IMAD.WIDE R2, R17, 0x4, R50 ;  /* 0x0000000411027825 */ /* 0x000fe200078e0232 */
[----:B---3--:R-:W-:Y:S01]  /*423d0*/  ISETP.GE.AND P2, PT, R24, c[0x0][0x17c], PT ;  /* 0x00005f0018007a0c */ /* 0x008fe20003f46270 */
[----:B------:R-:W-:Y:S02]  /*423e0*/  @P6 STG.E [R8.64], R230 ;  /* 0x000000e608006986 */ /* 0x000fe4000c101906 */
[----:B------:R-:W-:Y:S01]  /*423f0*/  IMAD.WIDE R10, R13, 0x4, R48 ;  /* 0x000000040d0a7825 */ /* 0x000fe200078e0230 */
[C---:B------:R-:W-:Y:S01]  /*42400*/  ISETP.LT.AND P5, PT, R56.reuse, c[0x0][0x178], !P5 ;  /* 0x00005e0038007a0c */ /* 0x040fe20006fa1270 */
[----:B------:R1:W-:Y:S01]  /*42410*/  @P4 STG.E [R2.64], R18 ;  /* 0x0000001202004986 */ /* 0x0003e2000c101906 */
[----:B------:R-:W-:Y:S02]  /*42420*/  ISETP.LT.AND P6, PT, R251, c[0x0][0x178], !P1 ;  /* 0x00005e00fb007a0c */ /* 0x000fe40004fc1270 */
[----:B------:R-:W-:Y:S01]  /*42430*/  IADD3 R17, R13, c[0x0][0x198], RZ ;  /* 0x000066000d117a10 */ /* 0x000fe20007ffe0ff */
[----:B------:R3:W-:Y:S01]  /*42440*/  @P0 STG.E [R10.64], R231 ;  /* 0x000000e70a000986 */ /* 0x0007e2000c101906 */
[----:B------:R-:W-:-:S02]  /*42450*/  ISETP.LT.AND P1, PT, R56, c[0x0][0x178], !P1 ;  /* 0x00005e0038007a0c */ /* 0x000fc40004f21270 */
[----:B------:R-:W-:Y:S01]  /*42460*/  ISETP.LT.AND P0, PT, R251, c[0x0][0x178], !P2 ;  /* 0x00005e00fb007a0c */ /* 0x000fe20005701270 */
[----:B------:R-:W-:Y:S01]  /*42470*/  IMAD.WIDE R4, R13, 0x4, R50 ;  /* 0x000000040d047825 */ /* 0x000fe200078e0232 */
[----:B------:R-:W-:Y:S02]  /*42480*/  ISETP.LT.AND P4, PT, R56, c[0x0][0x178], !P2 ;  /* 0x00005e0038007a0c */ /* 0x000fe40005781270 */
[C---:B------:R-:W-:Y:S01]  /*42490*/  IADD3 R13, R17.reuse, c[0x0][0x198], RZ ;  /* 0x00006600110d7a10 */ /* 0x040fe20007ffe0ff */
[C---:B------:R-:W-:Y:S01]  /*424a0*/  IMAD.WIDE R6, R17.reuse, 0x4, R48 ;  /* 0x0000000411067825 */ /* 0x040fe200078e0230 */
[----:B----4-:R-:W-:Y:S01]  /*424b0*/  ISETP.GE.AND P2, PT, R20, c[0x0][0x17c], PT ;  /* 0x00005f0014007a0c */ /* 0x010fe20003f46270 */
[----:B------:R4:W-:Y:S02]  /*424c0*/  @P5 STG.E [R4.64], R19 ;  /* 0x0000001304005986 */ /* 0x0009e4000c101906 */
[----:B-1----:R-:W-:Y:S01]  /*424d0*/  IMAD.WIDE R2, R17, 0x4, R50 ;  /* 0x0000000411027825 */ /* 0x002fe200078e0232 */
[----:B------:R-:W-:Y:S01]  /*424e0*/  ISETP.GE.AND P5, PT, R16, c[0x0][0x17c], PT ;  /* 0x00005f0010007a0c */ /* 0x000fe20003fa6270 */
[----:B------:R-:W-:Y:S02]  /*424f0*/  @P6 STG.E [R6.64], R162 ;  /* 0x000000a206006986 */ /* 0x000fe4000c101906 */
[----:B------:R-:W-:Y:S01]  /*42500*/  IMAD.WIDE R8, R13, 0x4, R48 ;  /* 0x000000040d087825 */ /* 0x000fe200078e0230 */
[----:B------:R-:W-:-:S03]  /*42510*/  ISETP.LT.AND P6, PT, R251, c[0x0][0x178], !P3 ;  /* 0x00005e00fb007a0c */ /* 0x000fc60005fc1270 */
[C---:B---3--:R-:W-:Y:S01]  /*42520*/  IMAD.WIDE R10, R13.reuse, 0x4, R50 ;  /* 0x000000040d0a7825 */ /* 0x048fe200078e0232 */
[----:B------:R-:W-:Y:S01]  /*42530*/  IADD3 R13, R13, c[0x0][0x198], RZ ;  /* 0x000066000d0d7a10 */ /* 0x000fe20007ffe0ff */
[----:B------:R1:W-:Y:S01]  /*42540*/  @P1 STG.E [R2.64], R22 ;  /* 0x0000001602001986 */ /* 0x0003e2000c101906 */
[C---:B------:R-:W-:Y:S02]  /*42550*/  ISETP.LT.AND P3, PT, R56.reuse, c[0x0][0x178], !P3 ;  /* 0x00005e0038007a0c */ /* 0x040fe40005f61270 */
[----:B------:R-:W-:Y:S01]  /*42560*/  ISETP.LT.AND P1, PT, R251, c[0x0][0x178], !P2 ;  /* 0x00005e00fb007a0c */ /* 0x000fe20005721270 */
[----:B------:R3:W-:Y:S01]  /*42570*/  @P0 STG.E [R8.64], R163 ;  /* 0x000000a308000986 */ /* 0x0007e2000c101906 */
[----:B------:R-:W-:Y:S02]  /*42580*/  ISETP.LT.AND P2, PT, R56, c[0x0][0x178], !P2 ;  /* 0x00005e0038007a0c */ /* 0x000fe40005741270 */
[----:B------:R-:W-:Y:S01]  /*42590*/  IADD3 R15, R13, c[0x0][0x198], RZ ;  /* 0x000066000d0f7a10 */ /* 0x000fe20007ffe0ff */
[----:B------:R3:W-:Y:S01]  /*425a0*/  @P4 STG.E [R10.64], R23 ;  /* 0x000000170a004986 */ /* 0x0007e2000c101906 */
[----:B------:R-:W-:Y:S01]  /*425b0*/  ISETP.LT.AND P4, PT, R251, c[0x0][0x178], !P5 ;  /* 0x00005e00fb007a0c */ /* 0x000fe20006f81270 */
[----:B----4-:R-:W-:Y:S01]  /*425c0*/  IMAD.WIDE R4, R13, 0x4, R48 ;  /* 0x000000040d047825 */ /* 0x010fe200078e0230 */
[----:B------:R-:W-:-:S03]  /*425d0*/  IADD3 R17, R15, c[0x0][0x198], RZ ;  /* 0x000066000f117a10 */ /* 0x000fc60007ffe0ff */
[----:B-1----:R-:W-:Y:S01]  /*425e0*/  IMAD.WIDE R2, R13, 0x4, R50 ;  /* 0x000000040d027825 */ /* 0x002fe200078e0232 */
[----:B------:R-:W-:Y:S03]  /*425f0*/  @P6 STG.E [R4.64], R198 ;  /* 0x000000c604006986 */ /* 0x000fe6000c101906 */
[----:B------:R-:W-:Y:S01]  /*42600*/  IMAD.WIDE R6, R15, 0x4, R48 ;  /* 0x000000040f067825 */ /* 0x000fe200078e0230 */
[----:B------:R-:W-:-:S03]  /*42610*/  ISETP.GE.AND P0, PT, R14, c[0x0][0x17c], PT ;  /* 0x00005f000e007a0c */ /* 0x000fc60003f06270 */
[----:B---3--:R-:W-:Y:S01]  /*42620*/  IMAD.WIDE R8, R15, 0x4, R50 ;  /* 0x000000040f087825 */ /* 0x008fe200078e0232 */
[----:B------:R1:W-:Y:S03]  /*42630*/  @P3 STG.E [R2.64], R26 ;  /* 0x0000001a02003986 */ /* 0x0003e6000c101906 */
[C---:B------:R-:W-:Y:S01]  /*42640*/  IMAD.WIDE R10, R17.reuse, 0x4, R48 ;  /* 0x00000004110a7825 */ /* 0x040fe200078e0230 */
[----:B------:R3:W-:Y:S01]  /*42650*/  @P1 STG.E [R6.64], R199 ;  /* 0x000000c706001986 */ /* 0x0007e2000c101906 */
[----:B------:R-:W-:Y:S02]  /*42660*/  ISETP.GE.AND P6, PT, R12, c[0x0][0x17c], PT ;  /* 0x00005f000c007a0c */ /* 0x000fe40003fc6270 */
[----:B------:R-:W-:Y:S01]  /*42670*/  IADD3 R13, R17, c[0x0][0x198], RZ ;  /* 0x00006600110d7a10 */ /* 0x000fe20007ffe0ff */
[----:B------:R4:W-:Y:S01]  /*42680*/  @P2 STG.E [R8.64], R27 ;  /* 0x0000001b08002986 */ /* 0x0009e2000c101906 */
[----:B------:R-:W-:-:S03]  /*42690*/  ISETP.LT.AND P5, PT, R56, c[0x0][0x178], !P5 ;  /* 0x00005e0038007a0c */ /* 0x000fc60006fa1270 */
[----:B------:R3:W-:Y:S01]  /*426a0*/  @P4 STG.E [R10.64], R226 ;  /* 0x000000e20a004986 */ /* 0x0007e2000c101906 */
[C---:B------:R-:W-:Y:S02]  /*426b0*/  ISETP.LT.AND P4, PT, R251.reuse, c[0x0][0x178], !P0 ;  /* 0x00005e00fb007a0c */ /* 0x040fe40004781270 */
[C---:B------:R-:W-:Y:S02]  /*426c0*/  ISETP.LT.AND P0, PT, R56.reuse, c[0x0][0x178], !P0 ;  /* 0x00005e0038007a0c */ /* 0x040fe40004701270 */
[----:B------:R-:W-:Y:S02]  /*426d0*/  ISETP.LT.AND P2, PT, R251, c[0x0][0x178], !P6 ;  /* 0x00005e00fb007a0c */ /* 0x000fe40007741270 */
[----:B------:R-:W-:Y:S02]  /*426e0*/  IADD3 R15, R13, c[0x0][0x198], RZ ;  /* 0x000066000d0f7a10 */ /* 0x000fe40007ffe0ff */
[----:B------:R-:W-:Y:S01]  /*426f0*/  ISETP.LT.AND P6, PT, R56, c[0x0][0x178], !P6 ;  /* 0x00005e0038007a0c */ /* 0x000fe200077c1270 */
[----:B-1----:R-:W-:Y:S01]  /*42700*/  IMAD.WIDE R2, R17, 0x4, R50 ;  /* 0x0000000411027825 */ /* 0x002fe200078e0232 */
[----:B------:R-:W-:-:S03]  /*42710*/  IADD3 R17, R15, c[0x0][0x198], RZ ;  /* 0x000066000f117a10 */ /* 0x000fc60007ffe0ff */
[C---:B------:R-:W-:Y:S01]  /*42720*/  IMAD.WIDE R4, R13.reuse, 0x4, R48 ;  /* 0x000000040d047825 */ /* 0x040fe200078e0230 */
[----:B------:R1:W-:Y:S03]  /*42730*/  @P5 STG.E [R2.64], R30 ;  /* 0x0000001e02005986 */ /* 0x0003e6000c101906 */
[----:B---3--:R-:W-:Y:S01]  /*42740*/  IMAD.WIDE R6, R13, 0x4, R50 ;  /* 0x000000040d067825 */ /* 0x008fe200078e0232 */
[----:B------:R1:W-:Y:S03]  /*42750*/  @P4 STG.E [R4.64], R227 ;  /* 0x000000e304004986 */ /* 0x0003e6000c101906 */
[C---:B----4-:R-:W-:Y:S01]  /*42760*/  IMAD.WIDE R8, R15.reuse, 0x4, R48 ;  /* 0x000000040f087825 */ /* 0x050fe200078e0230 */
[----:B------:R1:W-:Y:S03]  /*42770*/  @P0 STG.E [R6.64], R31 ;  /* 0x0000001f06000986 */ /* 0x0003e6000c101906 */
[----:B------:R-:W-:Y:S01]  /*42780*/  IMAD.WIDE R10, R15, 0x4, R50 ;  /* 0x000000040f0a7825 */ /* 0x000fe200078e0232 */
[----:B------:R1:W-:Y:S03]  /*42790*/  @P2 STG.E [R8.64], R234 ;  /* 0x000000ea08002986 */ /* 0x0003e6000c101906 */
[C---:B------:R-:W-:Y:S01]  /*427a0*/  IMAD.WIDE R48, R17.reuse, 0x4, R48 ;  /* 0x0000000411307825 */ /* 0x040fe200078e0230 */
[----:B------:R1:W-:Y:S03]  /*427b0*/  @P6 STG.E [R10.64], R34 ;  /* 0x000000220a006986 */ /* 0x0003e6000c101906 */
[----:B------:R-:W-:Y:S01]  /*427c0*/  IMAD.WIDE R50, R17, 0x4, R50 ;  /* 0x0000000411327825 */ /* 0x000fe200078e0232 */
[----:B--2---:R-:W-:-:S04]  /*427d0*/  ISETP.GE.AND P3, PT, R0, c[0x0][0x17c], PT ;  /* 0x00005f0000007a0c */ /* 0x004fc80003f66270 */
[----:B------:R-:W-:Y:S02]  /*427e0*/  ISETP.LT.AND P1, PT, R251, c[0x0][0x178], !P3 ;  /* 0x00005e00fb007a0c */ /* 0x000fe40005f21270 */
[----:B------:R-:W-:-:S11]  /*427f0*/  ISETP.LT.AND P3, PT, R56, c[0x0][0x178], !P3 ;  /* 0x00005e0038007a0c */ /* 0x000fd60005f61270 */
[----:B------:R1:W-:Y:S02]  /*42800*/  @P1 STG.E [R48.64], R235 ;  /* 0x000000eb30001986 */ /* 0x0003e4000c101906 */
[----:B------:R-:W-:Y:S05]  /*42810*/  @!P3 EXIT ;  /* 0x000000000000b94d */ /* 0x000fea0003800000 */
[----:B------:R-:W-:Y:S01]  /*42820*/  STG.E [R50.64], R35 ;  /* 0x0000002332007986 */ /* 0x000fe2000c101906 */
[----:B------:R-:W-:Y:S05]  /*42830*/  EXIT ;  /* 0x000000000000794d */ /* 0x000fea0003800000 */
.L_x_2:
[----:B------:R-:W-:-:S00]  /*42840*/  BRA `(.L_x_2) ;  /* 0xfffffff000007947 */ /* 0x000fc0000383ffff */
[----:B------:R-:W-:-:S00]  /*42850*/  NOP ;  /* 0x0000000000007918 */ /* 0x000fc00000000000 */
        /* <DEDUP_REMOVED lines=10> */
.L_x_3:


//--------------------- .nv.shared.matmul_kernel  --------------------------
	.section	.nv.shared.matmul_kernel,"aw",@nobits
	.sectionflags	@""
	.align	16
